	.target	sm_90a

	.elftype	@"ET_EXEC"


//--------------------- .note.nv.tkinfo           --------------------------
	.section	.note.nv.tkinfo,"",@"SHT_NOTE"
	.sectionflags	@"SHF_NOTE_NV_TKINFO"
	.tkinfo
        /*0018*/ 	.word	0x00000002
        /*0030*/ 	.string	""
        /*0030*/ 	.string	"ptxas"
        /*0030*/ 	.string	"Cuda compilation tools, release 13.0, V13.0.88"
        /*0030*/ 	.string	"Build cuda_13.0.r13.0/compiler.36424714_0"
        /*0030*/ 	.string	"-arch sm_90a -m 64 "



//--------------------- .note.nv.cuinfo           --------------------------
	.section	.note.nv.cuinfo,"",@"SHT_NOTE"
	.sectionflags	@"SHF_NOTE_NV_CUINFO"
        /*0018*/ 	.short	0x0002
        /*001a*/ 	.short	0x005a
        /*001c*/ 	.short	0x0082
	.zero		2


//--------------------- .nv.info                  --------------------------
	.section	.nv.info,"",@"SHT_CUDA_INFO"
	.align	4


	//----- nvinfo : EIATTR_REGCOUNT
	.align		4
        /*0000*/ 	.byte	0x04, 0x2f
        /*0002*/ 	.short	(.L_12 - .L_11)
	.align		4
.L_11:
        /*0004*/ 	.word	index@(_ZN7cutlass13device_kernelIN5flash22FlashAttnBwdPreprocessIN4cute5tupleIJNS3_1CILi64EEENS5_ILi192EEEEEENS_6half_tEfNS_4arch4Sm80ELb1ELb1EEEEEvNT_6ParamsE)
        /*0008*/ 	.word	0x0000004a


	//----- nvinfo : EIATTR_FRAME_SIZE
	.align		4
.L_12:
        /*000c*/ 	.byte	0x04, 0x11
        /*000e*/ 	.short	(.L_14 - .L_13)
	.align		4
.L_13:
        /*0010*/ 	.word	index@(_ZN7cutlass13device_kernelIN5flash22FlashAttnBwdPreprocessIN4cute5tupleIJNS3_1CILi64EEENS5_ILi192EEEEEENS_6half_tEfNS_4arch4Sm80ELb1ELb1EEEEEvNT_6ParamsE)
        /*0014*/ 	.word	0x00000000


	//----- nvinfo : EIATTR_REGCOUNT
	.align		4
.L_14:
        /*0018*/ 	.byte	0x04, 0x2f
        /*001a*/ 	.short	(.L_16 - .L_15)
	.align		4
.L_15:
        /*001c*/ 	.word	index@(_ZN7cutlass13device_kernelIN5flash19enable_sm80_to_sm89INS1_16FlashAttnBwdSm80INS1_25CollectiveMainloopBwdSm80ILi2ELi1EN4cute5tupleIJNS5_1CILi64EEENS7_ILi80EEENS7_ILi192EEEEEENS_6half_tEfNS_4arch4Sm80ELb1ELb0ELb0ELb1ELb1ELb0ELb1ELb0ELi2ELi4ELi2ELi2ELb0EEENS1_24CollectiveEpilogueBwdGQAISB_fSE_Li256ELb1ELb1EEENS1_25SingleTileBwdLPTSchedulerILb1ELi80ELb1EEEEEEEEEvNT_6ParamsE)
        /*0020*/ 	.word	0x00000004


	//----- nvinfo : EIATTR_FRAME_SIZE
	.align		4
.L_16:
        /*0024*/ 	.byte	0x04, 0x11
        /*0026*/ 	.short	(.L_18 - .L_17)
	.align		4
.L_17:
        /*0028*/ 	.word	index@(_ZN7cutlass13device_kernelIN5flash19enable_sm80_to_sm89INS1_16FlashAttnBwdSm80INS1_25CollectiveMainloopBwdSm80ILi2ELi1EN4cute5tupleIJNS5_1CILi64EEENS7_ILi80EEENS7_ILi192EEEEEENS_6half_tEfNS_4arch4Sm80ELb1ELb0ELb0ELb1ELb1ELb0ELb1ELb0ELi2ELi4ELi2ELi2ELb0EEENS1_24CollectiveEpilogueBwdGQAISB_fSE_Li256ELb1ELb1EEENS1_25SingleTileBwdLPTSchedulerILb1ELi80ELb1EEEEEEEEEvNT_6ParamsE)
        /*002c*/ 	.word	0x00000000


	//----- nvinfo : EIATTR_REGCOUNT
	.align		4
.L_18:
        /*0030*/ 	.byte	0x04, 0x2f
        /*0032*/ 	.short	(.L_20 - .L_19)
	.align		4
.L_19:
        /*0034*/ 	.word	index@(_ZN7cutlass13device_kernelIN5flash32FlashAttnBwdPostprocessConvertdQIN4cute5tupleIJNS3_1CILi64EEENS5_ILi192EEEEEENS_6half_tEfNS_4arch4Sm80ELi256ENS3_8TiledMMAINS3_8MMA_AtomIJNS3_28SM80_16x8x16_F32F16F16F32_TNEEEENS3_6LayoutINS4_IJNS5_ILi2EEENS5_ILi4EEENS5_ILi1EEEEEENS4_IJSJ_SH_NS5_ILi0EEEEEEEENS4_IJNS5_ILi32EEES6_NS5_ILi16EEEEEEEELb0EEEEEvNT_6ParamsE)
        /*0038*/ 	.word	0x00000046


	//----- nvinfo : EIATTR_FRAME_SIZE
	.align		4
.L_20:
        /*003c*/ 	.byte	0x04, 0x11
        /*003e*/ 	.short	(.L_22 - .L_21)
	.align		4
.L_21:
        /*0040*/ 	.word	index@(_ZN7cutlass13device_kernelIN5flash32FlashAttnBwdPostprocessConvertdQIN4cute5tupleIJNS3_1CILi64EEENS5_ILi192EEEEEENS_6half_tEfNS_4arch4Sm80ELi256ENS3_8TiledMMAINS3_8MMA_AtomIJNS3_28SM80_16x8x16_F32F16F16F32_TNEEEENS3_6LayoutINS4_IJNS5_ILi2EEENS5_ILi4EEENS5_ILi1EEEEEENS4_IJSJ_SH_NS5_ILi0EEEEEEEENS4_IJNS5_ILi32EEES6_NS5_ILi16EEEEEEEELb0EEEEEvNT_6ParamsE)
        /*0044*/ 	.word	0x00000000


	//----- nvinfo : EIATTR_REGCOUNT
	.align		4
.L_22:
        /*0048*/ 	.byte	0x04, 0x2f
        /*004a*/ 	.short	(.L_24 - .L_23)
	.align		4
.L_23:
        /*004c*/ 	.word	index@(_ZN7cutlass13device_kernelIN5flash32FlashAttnBwdPostprocessConvertdQIN4cute5tupleIJNS3_1CILi80EEENS5_ILi192EEEEEENS_6half_tEfNS_4arch4Sm80ELi256ENS3_8TiledMMAINS3_8MMA_AtomIJNS3_28SM80_16x8x16_F32F16F16F32_TNEEEENS3_6LayoutINS4_IJNS5_ILi4EEENS5_ILi2EEENS5_ILi1EEEEEENS4_IJSJ_SH_NS5_ILi0EEEEEEEENS4_IJNS5_ILi64EEENS5_ILi16EEESP_EEEEELb1EEEEEvNT_6ParamsE)
        /*0050*/ 	.word	0x00000050


	//----- nvinfo : EIATTR_FRAME_SIZE
	.align		4
.L_24:
        /*0054*/ 	.byte	0x04, 0x11
        /*0056*/ 	.short	(.L_26 - .L_25)
	.align		4
.L_25:
        /*0058*/ 	.word	index@(_ZN7cutlass13device_kernelIN5flash32FlashAttnBwdPostprocessConvertdQIN4cute5tupleIJNS3_1CILi80EEENS5_ILi192EEEEEENS_6half_tEfNS_4arch4Sm80ELi256ENS3_8TiledMMAINS3_8MMA_AtomIJNS3_28SM80_16x8x16_F32F16F16F32_TNEEEENS3_6LayoutINS4_IJNS5_ILi4EEENS5_ILi2EEENS5_ILi1EEEEEENS4_IJSJ_SH_NS5_ILi0EEEEEEEENS4_IJNS5_ILi64EEENS5_ILi16EEESP_EEEEELb1EEEEEvNT_6ParamsE)
        /*005c*/ 	.word	0x00000000


	//----- nvinfo : EIATTR_REGCOUNT
	.align		4
.L_26:
        /*0060*/ 	.byte	0x04, 0x2f
        /*0062*/ 	.short	(.L_28 - .L_27)
	.align		4
.L_27:
        /*0064*/ 	.word	index@(_ZN7cutlass13device_kernelIN5flash19enable_sm80_to_sm89INS1_16FlashAttnBwdSm80INS1_25CollectiveMainloopBwdSm80ILi2ELi1EN4cute5tupleIJNS5_1CILi64EEENS7_ILi80EEENS7_ILi192EEEEEENS_6half_tEfNS_4arch4Sm80ELb1ELb0ELb0ELb1ELb0ELb0ELb1ELb0ELi2ELi4ELi2ELi2ELb0EEENS1_24CollectiveEpilogueBwdGQAISB_fSE_Li256ELb1ELb0EEENS1_25SingleTileBwdLPTSchedulerILb1ELi80ELb0EEEEEEEEEvNT_6ParamsE)
        /*0068*/ 	.word	0x00000004


	//----- nvinfo : EIATTR_FRAME_SIZE
	.align		4
.L_28:
        /*006c*/ 	.byte	0x04, 0x11
        /*006e*/ 	.short	(.L_30 - .L_29)
	.align		4
.L_29:
        /*0070*/ 	.word	index@(_ZN7cutlass13device_kernelIN5flash19enable_sm80_to_sm89INS1_16FlashAttnBwdSm80INS1_25CollectiveMainloopBwdSm80ILi2ELi1EN4cute5tupleIJNS5_1CILi64EEENS7_ILi80EEENS7_ILi192EEEEEENS_6half_tEfNS_4arch4Sm80ELb1ELb0ELb0ELb1ELb0ELb0ELb1ELb0ELi2ELi4ELi2ELi2ELb0EEENS1_24CollectiveEpilogueBwdGQAISB_fSE_Li256ELb1ELb0EEENS1_25SingleTileBwdLPTSchedulerILb1ELi80ELb0EEEEEEEEEvNT_6ParamsE)
        /*0074*/ 	.word	0x00000000


	//----- nvinfo : EIATTR_REGCOUNT
	.align		4
.L_30:
        /*0078*/ 	.byte	0x04, 0x2f
        /*007a*/ 	.short	(.L_32 - .L_31)
	.align		4
.L_31:
        /*007c*/ 	.word	index@(_ZN7cutlass13device_kernelIN5flash19enable_sm80_to_sm89INS1_16FlashAttnBwdSm80INS1_25CollectiveMainloopBwdSm80ILi2ELi1EN4cute5tupleIJNS5_1CILi64EEENS7_ILi80EEENS7_ILi192EEEEEENS_6half_tEfNS_4arch4Sm80ELb1ELb0ELb0ELb1ELb1ELb0ELb1ELb0ELi2ELi4ELi2ELi2ELb0EEENS1_21CollectiveEpilogueBwdISB_SC_SE_Li256ELb1ELb1ELi4EEENS1_25SingleTileBwdLPTSchedulerILb1ELi80ELb1EEEEEEEEEvNT_6ParamsE)
        /*0080*/ 	.word	0x00000004


	//----- nvinfo : EIATTR_FRAME_SIZE
	.align		4
.L_32:
        /*0084*/ 	.byte	0x04, 0x11
        /*0086*/ 	.short	(.L_34 - .L_33)
	.align		4
.L_33:
        /*0088*/ 	.word	index@(_ZN7cutlass13device_kernelIN5flash19enable_sm80_to_sm89INS1_16FlashAttnBwdSm80INS1_25CollectiveMainloopBwdSm80ILi2ELi1EN4cute5tupleIJNS5_1CILi64EEENS7_ILi80EEENS7_ILi192EEEEEENS_6half_tEfNS_4arch4Sm80ELb1ELb0ELb0ELb1ELb1ELb0ELb1ELb0ELi2ELi4ELi2ELi2ELb0EEENS1_21CollectiveEpilogueBwdISB_SC_SE_Li256ELb1ELb1ELi4EEENS1_25SingleTileBwdLPTSchedulerILb1ELi80ELb1EEEEEEEEEvNT_6ParamsE)
        /*008c*/ 	.word	0x00000000


	//----- nvinfo : EIATTR_REGCOUNT
	.align		4
.L_34:
        /*0090*/ 	.byte	0x04, 0x2f
        /*0092*/ 	.short	(.L_36 - .L_35)
	.align		4
.L_35:
        /*0094*/ 	.word	index@(_ZN7cutlass13device_kernelIN5flash19enable_sm80_to_sm89INS1_16FlashAttnBwdSm80INS1_25CollectiveMainloopBwdSm80ILi2ELi1EN4cute5tupleIJNS5_1CILi64EEENS7_ILi80EEENS7_ILi192EEEEEENS_6half_tEfNS_4arch4Sm80ELb1ELb0ELb0ELb1ELb0ELb0ELb1ELb0ELi2ELi4ELi2ELi2ELb0EEENS1_21CollectiveEpilogueBwdISB_SC_SE_Li256ELb1ELb1ELi4EEENS1_25SingleTileBwdLPTSchedulerILb1ELi80ELb0EEEEEEEEEvNT_6ParamsE)
        /*0098*/ 	.word	0x00000004


	//----- nvinfo : EIATTR_FRAME_SIZE
	.align		4
.L_36:
        /*009c*/ 	.byte	0x04, 0x11
        /*009e*/ 	.short	(.L_38 - .L_37)
	.align		4
.L_37:
        /*00a0*/ 	.word	index@(_ZN7cutlass13device_kernelIN5flash19enable_sm80_to_sm89INS1_16FlashAttnBwdSm80INS1_25CollectiveMainloopBwdSm80ILi2ELi1EN4cute5tupleIJNS5_1CILi64EEENS7_ILi80EEENS7_ILi192EEEEEENS_6half_tEfNS_4arch4Sm80ELb1ELb0ELb0ELb1ELb0ELb0ELb1ELb0ELi2ELi4ELi2ELi2ELb0EEENS1_21CollectiveEpilogueBwdISB_SC_SE_Li256ELb1ELb1ELi4EEENS1_25SingleTileBwdLPTSchedulerILb1ELi80ELb0EEEEEEEEEvNT_6ParamsE)
        /*00a4*/ 	.word	0x00000000


	//----- nvinfo : EIATTR_REGCOUNT
	.align		4
.L_38:
        /*00a8*/ 	.byte	0x04, 0x2f
        /*00aa*/ 	.short	(.L_40 - .L_39)
	.align		4
.L_39:
        /*00ac*/ 	.word	index@(_ZN7cutlass13device_kernelIN5flash22FlashAttnBwdPreprocessIN4cute5tupleIJNS3_1CILi64EEENS5_ILi192EEEEEENS_6half_tEfNS_4arch4Sm80ELb1ELb0EEEEEvNT_6ParamsE)
        /*00b0*/ 	.word	0x0000004c


	//----- nvinfo : EIATTR_FRAME_SIZE
	.align		4
.L_40:
        /*00b4*/ 	.byte	0x04, 0x11
        /*00b6*/ 	.short	(.L_42 - .L_41)
	.align		4
.L_41:
        /*00b8*/ 	.word	index@(_ZN7cutlass13device_kernelIN5flash22FlashAttnBwdPreprocessIN4cute5tupleIJNS3_1CILi64EEENS5_ILi192EEEEEENS_6half_tEfNS_4arch4Sm80ELb1ELb0EEEEEvNT_6ParamsE)
        /*00bc*/ 	.word	0x00000000


	//----- nvinfo : EIATTR_REGCOUNT
	.align		4
.L_42:
        /*00c0*/ 	.byte	0x04, 0x2f
        /*00c2*/ 	.short	(.L_44 - .L_43)
	.align		4
.L_43:
        /*00c4*/ 	.word	index@(_ZN7cutlass13device_kernelIN5flash19enable_sm80_to_sm89INS1_16FlashAttnBwdSm80INS1_25CollectiveMainloopBwdSm80ILi2ELi1EN4cute5tupleIJNS5_1CILi64EEENS7_ILi80EEENS7_ILi192EEEEEENS_6half_tEfNS_4arch4Sm80ELb1ELb0ELb0ELb0ELb1ELb0ELb1ELb0ELi2ELi4ELi2ELi2ELb0EEENS1_24CollectiveEpilogueBwdGQAISB_fSE_Li256ELb0ELb1EEENS1_25SingleTileBwdLPTSchedulerILb0ELi80ELb1EEEEEEEEEvNT_6ParamsE)
        /*00c8*/ 	.word	0x00000004


	//----- nvinfo : EIATTR_FRAME_SIZE
	.align		4
.L_44:
        /*00cc*/ 	.byte	0x04, 0x11
        /*00ce*/ 	.short	(.L_46 - .L_45)
	.align		4
.L_45:
        /*00d0*/ 	.word	index@(_ZN7cutlass13device_kernelIN5flash19enable_sm80_to_sm89INS1_16FlashAttnBwdSm80INS1_25CollectiveMainloopBwdSm80ILi2ELi1EN4cute5tupleIJNS5_1CILi64EEENS7_ILi80EEENS7_ILi192EEEEEENS_6half_tEfNS_4arch4Sm80ELb1ELb0ELb0ELb0ELb1ELb0ELb1ELb0ELi2ELi4ELi2ELi2ELb0EEENS1_24CollectiveEpilogueBwdGQAISB_fSE_Li256ELb0ELb1EEENS1_25SingleTileBwdLPTSchedulerILb0ELi80ELb1EEEEEEEEEvNT_6ParamsE)
        /*00d4*/ 	.word	0x00000000


	//----- nvinfo : EIATTR_REGCOUNT
	.align		4
.L_46:
        /*00d8*/ 	.byte	0x04, 0x2f
        /*00da*/ 	.short	(.L_48 - .L_47)
	.align		4
.L_47:
        /*00dc*/ 	.word	index@(_ZN7cutlass13device_kernelIN5flash19enable_sm80_to_sm89INS1_16FlashAttnBwdSm80INS1_25CollectiveMainloopBwdSm80ILi2ELi1EN4cute5tupleIJNS5_1CILi64EEENS7_ILi80EEENS7_ILi192EEEEEENS_6half_tEfNS_4arch4Sm80ELb1ELb0ELb0ELb0ELb0ELb0ELb1ELb0ELi2ELi4ELi2ELi2ELb0EEENS1_24CollectiveEpilogueBwdGQAISB_fSE_Li256ELb0ELb0EEENS1_25SingleTileBwdLPTSchedulerILb0ELi80ELb0EEEEEEEEEvNT_6ParamsE)
        /*00e0*/ 	.word	0x00000004


	//----- nvinfo : EIATTR_FRAME_SIZE
	.align		4
.L_48:
        /*00e4*/ 	.byte	0x04, 0x11
        /*00e6*/ 	.short	(.L_50 - .L_49)
	.align		4
.L_49:
        /*00e8*/ 	.word	index@(_ZN7cutlass13device_kernelIN5flash19enable_sm80_to_sm89INS1_16FlashAttnBwdSm80INS1_25CollectiveMainloopBwdSm80ILi2ELi1EN4cute5tupleIJNS5_1CILi64EEENS7_ILi80EEENS7_ILi192EEEEEENS_6half_tEfNS_4arch4Sm80ELb1ELb0ELb0ELb0ELb0ELb0ELb1ELb0ELi2ELi4ELi2ELi2ELb0EEENS1_24CollectiveEpilogueBwdGQAISB_fSE_Li256ELb0ELb0EEENS1_25SingleTileBwdLPTSchedulerILb0ELi80ELb0EEEEEEEEEvNT_6ParamsE)
        /*00ec*/ 	.word	0x00000000


	//----- nvinfo : EIATTR_REGCOUNT
	.align		4
.L_50:
        /*00f0*/ 	.byte	0x04, 0x2f
        /*00f2*/ 	.short	(.L_52 - .L_51)
	.align		4
.L_51:
        /*00f4*/ 	.word	index@(_ZN7cutlass13device_kernelIN5flash19enable_sm80_to_sm89INS1_16FlashAttnBwdSm80INS1_25CollectiveMainloopBwdSm80ILi2ELi1EN4cute5tupleIJNS5_1CILi64EEENS7_ILi80EEENS7_ILi192EEEEEENS_6half_tEfNS_4arch4Sm80ELb1ELb0ELb0ELb0ELb1ELb0ELb1ELb0ELi2ELi4ELi2ELi2ELb0EEENS1_21CollectiveEpilogueBwdISB_SC_SE_Li256ELb0ELb1ELi4EEENS1_25SingleTileBwdLPTSchedulerILb0ELi80ELb1EEEEEEEEEvNT_6ParamsE)
        /*00f8*/ 	.word	0x00000004


	//----- nvinfo : EIATTR_FRAME_SIZE
	.align		4
.L_52:
        /*00fc*/ 	.byte	0x04, 0x11
        /*00fe*/ 	.short	(.L_54 - .L_53)
	.align		4
.L_53:
        /*0100*/ 	.word	index@(_ZN7cutlass13device_kernelIN5flash19enable_sm80_to_sm89INS1_16FlashAttnBwdSm80INS1_25CollectiveMainloopBwdSm80ILi2ELi1EN4cute5tupleIJNS5_1CILi64EEENS7_ILi80EEENS7_ILi192EEEEEENS_6half_tEfNS_4arch4Sm80ELb1ELb0ELb0ELb0ELb1ELb0ELb1ELb0ELi2ELi4ELi2ELi2ELb0EEENS1_21CollectiveEpilogueBwdISB_SC_SE_Li256ELb0ELb1ELi4EEENS1_25SingleTileBwdLPTSchedulerILb0ELi80ELb1EEEEEEEEEvNT_6ParamsE)
        /*0104*/ 	.word	0x00000000


	//----- nvinfo : EIATTR_REGCOUNT
	.align		4
.L_54:
        /*0108*/ 	.byte	0x04, 0x2f
        /*010a*/ 	.short	(.L_56 - .L_55)
	.align		4
.L_55:
        /*010c*/ 	.word	index@(_ZN7cutlass13device_kernelIN5flash19enable_sm80_to_sm89INS1_16FlashAttnBwdSm80INS1_25CollectiveMainloopBwdSm80ILi2ELi1EN4cute5tupleIJNS5_1CILi64EEENS7_ILi80EEENS7_ILi192EEEEEENS_6half_tEfNS_4arch4Sm80ELb1ELb0ELb0ELb0ELb0ELb0ELb1ELb0ELi2ELi4ELi2ELi2ELb0EEENS1_21CollectiveEpilogueBwdISB_SC_SE_Li256ELb0ELb1ELi4EEENS1_25SingleTileBwdLPTSchedulerILb0ELi80ELb0EEEEEEEEEvNT_6ParamsE)
        /*0110*/ 	.word	0x00000004


	//----- nvinfo : EIATTR_FRAME_SIZE
	.align		4
.L_56:
        /*0114*/ 	.byte	0x04, 0x11
        /*0116*/ 	.short	(.L_58 - .L_57)
	.align		4
.L_57:
        /*0118*/ 	.word	index@(_ZN7cutlass13device_kernelIN5flash19enable_sm80_to_sm89INS1_16FlashAttnBwdSm80INS1_25CollectiveMainloopBwdSm80ILi2ELi1EN4cute5tupleIJNS5_1CILi64EEENS7_ILi80EEENS7_ILi192EEEEEENS_6half_tEfNS_4arch4Sm80ELb1ELb0ELb0ELb0ELb0ELb0ELb1ELb0ELi2ELi4ELi2ELi2ELb0EEENS1_21CollectiveEpilogueBwdISB_SC_SE_Li256ELb0ELb1ELi4EEENS1_25SingleTileBwdLPTSchedulerILb0ELi80ELb0EEEEEEEEEvNT_6ParamsE)
        /*011c*/ 	.word	0x00000000


	//----- nvinfo : EIATTR_REGCOUNT
	.align		4
.L_58:
        /*0120*/ 	.byte	0x04, 0x2f
        /*0122*/ 	.short	(.L_60 - .L_59)
	.align		4
.L_59:
        /*0124*/ 	.word	index@(_ZN7cutlass13device_kernelIN5flash19enable_sm80_to_sm89INS1_16FlashAttnBwdSm80INS1_25CollectiveMainloopBwdSm80ILi2ELi1EN4cute5tupleIJNS5_1CILi64EEENS7_ILi80EEENS7_ILi192EEEEEENS_6half_tEfNS_4arch4Sm80ELb0ELb1ELb0ELb1ELb1ELb0ELb1ELb0ELi2ELi4ELi2ELi2ELb0EEENS1_24CollectiveEpilogueBwdGQAISB_fSE_Li256ELb1ELb1EEENS1_19SingleTileSchedulerILb1ELb0ELb0ELi80EEEEEEEEEvNT_6ParamsE)
        /*0128*/ 	.word	0x00000004


	//----- nvinfo : EIATTR_FRAME_SIZE
	.align		4
.L_60:
        /*012c*/ 	.byte	0x04, 0x11
        /*012e*/ 	.short	(.L_62 - .L_61)
	.align		4
.L_61:
        /*0130*/ 	.word	index@(_ZN7cutlass13device_kernelIN5flash19enable_sm80_to_sm89INS1_16FlashAttnBwdSm80INS1_25CollectiveMainloopBwdSm80ILi2ELi1EN4cute5tupleIJNS5_1CILi64EEENS7_ILi80EEENS7_ILi192EEEEEENS_6half_tEfNS_4arch4Sm80ELb0ELb1ELb0ELb1ELb1ELb0ELb1ELb0ELi2ELi4ELi2ELi2ELb0EEENS1_24CollectiveEpilogueBwdGQAISB_fSE_Li256ELb1ELb1EEENS1_19SingleTileSchedulerILb1ELb0ELb0ELi80EEEEEEEEEvNT_6ParamsE)
        /*0134*/ 	.word	0x00000000


	//----- nvinfo : EIATTR_REGCOUNT
	.align		4
.L_62:
        /*0138*/ 	.byte	0x04, 0x2f
        /*013a*/ 	.short	(.L_64 - .L_63)
	.align		4
.L_63:
        /*013c*/ 	.word	index@(_ZN7cutlass13device_kernelIN5flash19enable_sm80_to_sm89INS1_16FlashAttnBwdSm80INS1_25CollectiveMainloopBwdSm80ILi2ELi1EN4cute5tupleIJNS5_1CILi64EEENS7_ILi80EEENS7_ILi192EEEEEENS_6half_tEfNS_4arch4Sm80ELb0ELb1ELb0ELb1ELb0ELb0ELb1ELb0ELi2ELi4ELi2ELi2ELb0EEENS1_24CollectiveEpilogueBwdGQAISB_fSE_Li256ELb1ELb0EEENS1_19SingleTileSchedulerILb1ELb0ELb0ELi80EEEEEEEEEvNT_6ParamsE)
        /*0140*/ 	.word	0x00000004


	//----- nvinfo : EIATTR_FRAME_SIZE
	.align		4
.L_64:
        /*0144*/ 	.byte	0x04, 0x11
        /*0146*/ 	.short	(.L_66 - .L_65)
	.align		4
.L_65:
        /*0148*/ 	.word	index@(_ZN7cutlass13device_kernelIN5flash19enable_sm80_to_sm89INS1_16FlashAttnBwdSm80INS1_25CollectiveMainloopBwdSm80ILi2ELi1EN4cute5tupleIJNS5_1CILi64EEENS7_ILi80EEENS7_ILi192EEEEEENS_6half_tEfNS_4arch4Sm80ELb0ELb1ELb0ELb1ELb0ELb0ELb1ELb0ELi2ELi4ELi2ELi2ELb0EEENS1_24CollectiveEpilogueBwdGQAISB_fSE_Li256ELb1ELb0EEENS1_19SingleTileSchedulerILb1ELb0ELb0ELi80EEEEEEEEEvNT_6ParamsE)
        /*014c*/ 	.word	0x00000000


	//----- nvinfo : EIATTR_REGCOUNT
	.align		4
.L_66:
        /*0150*/ 	.byte	0x04, 0x2f
        /*0152*/ 	.short	(.L_68 - .L_67)
	.align		4
.L_67:
        /*0154*/ 	.word	index@(_ZN7cutlass13device_kernelIN5flash19enable_sm80_to_sm89INS1_16FlashAttnBwdSm80INS1_25CollectiveMainloopBwdSm80ILi2ELi1EN4cute5tupleIJNS5_1CILi64EEENS7_ILi80EEENS7_ILi192EEEEEENS_6half_tEfNS_4arch4Sm80ELb0ELb1ELb0ELb1ELb1ELb0ELb1ELb0ELi2ELi4ELi2ELi2ELb0EEENS1_21CollectiveEpilogueBwdISB_SC_SE_Li256ELb1ELb1ELi4EEENS1_19SingleTileSchedulerILb1ELb0ELb0ELi80EEEEEEEEEvNT_6ParamsE)
        /*0158*/ 	.word	0x00000004


	//----- nvinfo : EIATTR_FRAME_SIZE
	.align		4
.L_68:
        /*015c*/ 	.byte	0x04, 0x11
        /*015e*/ 	.short	(.L_70 - .L_69)
	.align		4
.L_69:
        /*0160*/ 	.word	index@(_ZN7cutlass13device_kernelIN5flash19enable_sm80_to_sm89INS1_16FlashAttnBwdSm80INS1_25CollectiveMainloopBwdSm80ILi2ELi1EN4cute5tupleIJNS5_1CILi64EEENS7_ILi80EEENS7_ILi192EEEEEENS_6half_tEfNS_4arch4Sm80ELb0ELb1ELb0ELb1ELb1ELb0ELb1ELb0ELi2ELi4ELi2ELi2ELb0EEENS1_21CollectiveEpilogueBwdISB_SC_SE_Li256ELb1ELb1ELi4EEENS1_19SingleTileSchedulerILb1ELb0ELb0ELi80EEEEEEEEEvNT_6ParamsE)
        /*0164*/ 	.word	0x00000000


	//----- nvinfo : EIATTR_REGCOUNT
	.align		4
.L_70:
        /*0168*/ 	.byte	0x04, 0x2f
        /*016a*/ 	.short	(.L_72 - .L_71)
	.align		4
.L_71:
        /*016c*/ 	.word	index@(_ZN7cutlass13device_kernelIN5flash19enable_sm80_to_sm89INS1_16FlashAttnBwdSm80INS1_25CollectiveMainloopBwdSm80ILi2ELi1EN4cute5tupleIJNS5_1CILi64EEENS7_ILi80EEENS7_ILi192EEEEEENS_6half_tEfNS_4arch4Sm80ELb0ELb1ELb0ELb1ELb0ELb0ELb1ELb0ELi2ELi4ELi2ELi2ELb0EEENS1_21CollectiveEpilogueBwdISB_SC_SE_Li256ELb1ELb1ELi4EEENS1_19SingleTileSchedulerILb1ELb0ELb0ELi80EEEEEEEEEvNT_6ParamsE)
        /*0170*/ 	.word	0x00000004


	//----- nvinfo : EIATTR_FRAME_SIZE
	.align		4
.L_72:
        /*0174*/ 	.byte	0x04, 0x11
        /*0176*/ 	.short	(.L_74 - .L_73)
	.align		4
.L_73:
        /*0178*/ 	.word	index@(_ZN7cutlass13device_kernelIN5flash19enable_sm80_to_sm89INS1_16FlashAttnBwdSm80INS1_25CollectiveMainloopBwdSm80ILi2ELi1EN4cute5tupleIJNS5_1CILi64EEENS7_ILi80EEENS7_ILi192EEEEEENS_6half_tEfNS_4arch4Sm80ELb0ELb1ELb0ELb1ELb0ELb0ELb1ELb0ELi2ELi4ELi2ELi2ELb0EEENS1_21CollectiveEpilogueBwdISB_SC_SE_Li256ELb1ELb1ELi4EEENS1_19SingleTileSchedulerILb1ELb0ELb0ELi80EEEEEEEEEvNT_6ParamsE)
        /*017c*/ 	.word	0x00000000


	//----- nvinfo : EIATTR_REGCOUNT
	.align		4
.L_74:
        /*0180*/ 	.byte	0x04, 0x2f
        /*0182*/ 	.short	(.L_76 - .L_75)
	.align		4
.L_75:
        /*0184*/ 	.word	index@(_ZN7cutlass13device_kernelIN5flash19enable_sm80_to_sm89INS1_16FlashAttnBwdSm80INS1_25CollectiveMainloopBwdSm80ILi2ELi1EN4cute5tupleIJNS5_1CILi64EEENS7_ILi80EEENS7_ILi192EEEEEENS_6half_tEfNS_4arch4Sm80ELb0ELb1ELb0ELb0ELb1ELb0ELb1ELb0ELi2ELi4ELi2ELi2ELb0EEENS1_24CollectiveEpilogueBwdGQAISB_fSE_Li256ELb0ELb1EEENS1_19SingleTileSchedulerILb0ELb0ELb0ELi80EEEEEEEEEvNT_6ParamsE)
        /*0188*/ 	.word	0x00000004


	//----- nvinfo : EIATTR_FRAME_SIZE
	.align		4
.L_76:
        /*018c*/ 	.byte	0x04, 0x11
        /*018e*/ 	.short	(.L_78 - .L_77)
	.align		4
.L_77:
        /*0190*/ 	.word	index@(_ZN7cutlass13device_kernelIN5flash19enable_sm80_to_sm89INS1_16FlashAttnBwdSm80INS1_25CollectiveMainloopBwdSm80ILi2ELi1EN4cute5tupleIJNS5_1CILi64EEENS7_ILi80EEENS7_ILi192EEEEEENS_6half_tEfNS_4arch4Sm80ELb0ELb1ELb0ELb0ELb1ELb0ELb1ELb0ELi2ELi4ELi2ELi2ELb0EEENS1_24CollectiveEpilogueBwdGQAISB_fSE_Li256ELb0ELb1EEENS1_19SingleTileSchedulerILb0ELb0ELb0ELi80EEEEEEEEEvNT_6ParamsE)
        /*0194*/ 	.word	0x00000000


	//----- nvinfo : EIATTR_REGCOUNT
	.align		4
.L_78:
        /*0198*/ 	.byte	0x04, 0x2f
        /*019a*/ 	.short	(.L_80 - .L_79)
	.align		4
.L_79:
        /*019c*/ 	.word	index@(_ZN7cutlass13device_kernelIN5flash19enable_sm80_to_sm89INS1_16FlashAttnBwdSm80INS1_25CollectiveMainloopBwdSm80ILi2ELi1EN4cute5tupleIJNS5_1CILi64EEENS7_ILi80EEENS7_ILi192EEEEEENS_6half_tEfNS_4arch4Sm80ELb0ELb1ELb0ELb0ELb0ELb0ELb1ELb0ELi2ELi4ELi2ELi2ELb0EEENS1_24CollectiveEpilogueBwdGQAISB_fSE_Li256ELb0ELb0EEENS1_19SingleTileSchedulerILb0ELb0ELb0ELi80EEEEEEEEEvNT_6ParamsE)
        /*01a0*/ 	.word	0x00000004


	//----- nvinfo : EIATTR_FRAME_SIZE
	.align		4
.L_80:
        /*01a4*/ 	.byte	0x04, 0x11
        /*01a6*/ 	.short	(.L_82 - .L_81)
	.align		4
.L_81:
        /*01a8*/ 	.word	index@(_ZN7cutlass13device_kernelIN5flash19enable_sm80_to_sm89INS1_16FlashAttnBwdSm80INS1_25CollectiveMainloopBwdSm80ILi2ELi1EN4cute5tupleIJNS5_1CILi64EEENS7_ILi80EEENS7_ILi192EEEEEENS_6half_tEfNS_4arch4Sm80ELb0ELb1ELb0ELb0ELb0ELb0ELb1ELb0ELi2ELi4ELi2ELi2ELb0EEENS1_24CollectiveEpilogueBwdGQAISB_fSE_Li256ELb0ELb0EEENS1_19SingleTileSchedulerILb0ELb0ELb0ELi80EEEEEEEEEvNT_6ParamsE)
        /*01ac*/ 	.word	0x00000000


	//----- nvinfo : EIATTR_REGCOUNT
	.align		4
.L_82:
        /*01b0*/ 	.byte	0x04, 0x2f
        /*01b2*/ 	.short	(.L_84 - .L_83)
	.align		4
.L_83:
        /*01b4*/ 	.word	index@(_ZN7cutlass13device_kernelIN5flash19enable_sm80_to_sm89INS1_16FlashAttnBwdSm80INS1_25CollectiveMainloopBwdSm80ILi2ELi1EN4cute5tupleIJNS5_1CILi64EEENS7_ILi80EEENS7_ILi192EEEEEENS_6half_tEfNS_4arch4Sm80ELb0ELb1ELb0ELb0ELb1ELb0ELb1ELb0ELi2ELi4ELi2ELi2ELb0EEENS1_21CollectiveEpilogueBwdISB_SC_SE_Li256ELb0ELb1ELi4EEENS1_19SingleTileSchedulerILb0ELb0ELb0ELi80EEEEEEEEEvNT_6ParamsE)
        /*01b8*/ 	.word	0x00000004


	//----- nvinfo : EIATTR_FRAME_SIZE
	.align		4
.L_84:
        /*01bc*/ 	.byte	0x04, 0x11
        /*01be*/ 	.short	(.L_86 - .L_85)
	.align		4
.L_85:
        /*01c0*/ 	.word	index@(_ZN7cutlass13device_kernelIN5flash19enable_sm80_to_sm89INS1_16FlashAttnBwdSm80INS1_25CollectiveMainloopBwdSm80ILi2ELi1EN4cute5tupleIJNS5_1CILi64EEENS7_ILi80EEENS7_ILi192EEEEEENS_6half_tEfNS_4arch4Sm80ELb0ELb1ELb0ELb0ELb1ELb0ELb1ELb0ELi2ELi4ELi2ELi2ELb0EEENS1_21CollectiveEpilogueBwdISB_SC_SE_Li256ELb0ELb1ELi4EEENS1_19SingleTileSchedulerILb0ELb0ELb0ELi80EEEEEEEEEvNT_6ParamsE)
        /*01c4*/ 	.word	0x00000000


	//----- nvinfo : EIATTR_REGCOUNT
	.align		4
.L_86:
        /*01c8*/ 	.byte	0x04, 0x2f
        /*01ca*/ 	.short	(.L_88 - .L_87)
	.align		4
.L_87:
        /*01cc*/ 	.word	index@(_ZN7cutlass13device_kernelIN5flash19enable_sm80_to_sm89INS1_16FlashAttnBwdSm80INS1_25CollectiveMainloopBwdSm80ILi2ELi1EN4cute5tupleIJNS5_1CILi64EEENS7_ILi80EEENS7_ILi192EEEEEENS_6half_tEfNS_4arch4Sm80ELb0ELb1ELb0ELb0ELb0ELb0ELb1ELb0ELi2ELi4ELi2ELi2ELb0EEENS1_21CollectiveEpilogueBwdISB_SC_SE_Li256ELb0ELb1ELi4EEENS1_19SingleTileSchedulerILb0ELb0ELb0ELi80EEEEEEEEEvNT_6ParamsE)
        /*01d0*/ 	.word	0x00000004


	//----- nvinfo : EIATTR_FRAME_SIZE
	.align		4
.L_88:
        /*01d4*/ 	.byte	0x04, 0x11
        /*01d6*/ 	.short	(.L_90 - .L_89)
	.align		4
.L_89:
        /*01d8*/ 	.word	index@(_ZN7cutlass13device_kernelIN5flash19enable_sm80_to_sm89INS1_16FlashAttnBwdSm80INS1_25CollectiveMainloopBwdSm80ILi2ELi1EN4cute5tupleIJNS5_1CILi64EEENS7_ILi80EEENS7_ILi192EEEEEENS_6half_tEfNS_4arch4Sm80ELb0ELb1ELb0ELb0ELb0ELb0ELb1ELb0ELi2ELi4ELi2ELi2ELb0EEENS1_21CollectiveEpilogueBwdISB_SC_SE_Li256ELb0ELb1ELi4EEENS1_19SingleTileSchedulerILb0ELb0ELb0ELi80EEEEEEEEEvNT_6ParamsE)
        /*01dc*/ 	.word	0x00000000


	//----- nvinfo : EIATTR_REGCOUNT
	.align		4
.L_90:
        /*01e0*/ 	.byte	0x04, 0x2f
        /*01e2*/ 	.short	(.L_92 - .L_91)
	.align		4
.L_91:
        /*01e4*/ 	.word	index@(_ZN7cutlass13device_kernelIN5flash19enable_sm80_to_sm89INS1_16FlashAttnBwdSm80INS1_25CollectiveMainloopBwdSm80ILi2ELi1EN4cute5tupleIJNS5_1CILi64EEENS7_ILi80EEENS7_ILi192EEEEEENS_6half_tEfNS_4arch4Sm80ELb0ELb0ELb0ELb1ELb1ELb0ELb1ELb0ELi2ELi4ELi2ELi2ELb0EEENS1_24CollectiveEpilogueBwdGQAISB_fSE_Li256ELb1ELb1EEENS1_19SingleTileSchedulerILb1ELb0ELb0ELi80EEEEEEEEEvNT_6ParamsE)
        /*01e8*/ 	.word	0x00000004


	//----- nvinfo : EIATTR_FRAME_SIZE
	.align		4
.L_92:
        /*01ec*/ 	.byte	0x04, 0x11
        /*01ee*/ 	.short	(.L_94 - .L_93)
	.align		4
.L_93:
        /*01f0*/ 	.word	index@(_ZN7cutlass13device_kernelIN5flash19enable_sm80_to_sm89INS1_16FlashAttnBwdSm80INS1_25CollectiveMainloopBwdSm80ILi2ELi1EN4cute5tupleIJNS5_1CILi64EEENS7_ILi80EEENS7_ILi192EEEEEENS_6half_tEfNS_4arch4Sm80ELb0ELb0ELb0ELb1ELb1ELb0ELb1ELb0ELi2ELi4ELi2ELi2ELb0EEENS1_24CollectiveEpilogueBwdGQAISB_fSE_Li256ELb1ELb1EEENS1_19SingleTileSchedulerILb1ELb0ELb0ELi80EEEEEEEEEvNT_6ParamsE)
        /*01f4*/ 	.word	0x00000000


	//----- nvinfo : EIATTR_REGCOUNT
	.align		4
.L_94:
        /*01f8*/ 	.byte	0x04, 0x2f
        /*01fa*/ 	.short	(.L_96 - .L_95)
	.align		4
.L_95:
        /*01fc*/ 	.word	index@(_ZN7cutlass13device_kernelIN5flash19enable_sm80_to_sm89INS1_16FlashAttnBwdSm80INS1_25CollectiveMainloopBwdSm80ILi2ELi1EN4cute5tupleIJNS5_1CILi64EEENS7_ILi80EEENS7_ILi192EEEEEENS_6half_tEfNS_4arch4Sm80ELb0ELb0ELb0ELb1ELb0ELb0ELb1ELb0ELi2ELi4ELi2ELi2ELb0EEENS1_24CollectiveEpilogueBwdGQAISB_fSE_Li256ELb1ELb0EEENS1_19SingleTileSchedulerILb1ELb0ELb0ELi80EEEEEEEEEvNT_6ParamsE)
        /*0200*/ 	.word	0x00000004


	//----- nvinfo : EIATTR_FRAME_SIZE
	.align		4
.L_96:
        /*0204*/ 	.byte	0x04, 0x11
        /*0206*/ 	.short	(.L_98 - .L_97)
	.align		4
.L_97:
        /*0208*/ 	.word	index@(_ZN7cutlass13device_kernelIN5flash19enable_sm80_to_sm89INS1_16FlashAttnBwdSm80INS1_25CollectiveMainloopBwdSm80ILi2ELi1EN4cute5tupleIJNS5_1CILi64EEENS7_ILi80EEENS7_ILi192EEEEEENS_6half_tEfNS_4arch4Sm80ELb0ELb0ELb0ELb1ELb0ELb0ELb1ELb0ELi2ELi4ELi2ELi2ELb0EEENS1_24CollectiveEpilogueBwdGQAISB_fSE_Li256ELb1ELb0EEENS1_19SingleTileSchedulerILb1ELb0ELb0ELi80EEEEEEEEEvNT_6ParamsE)
        /*020c*/ 	.word	0x00000000


	//----- nvinfo : EIATTR_REGCOUNT
	.align		4
.L_98:
        /*0210*/ 	.byte	0x04, 0x2f
        /*0212*/ 	.short	(.L_100 - .L_99)
	.align		4
.L_99:
        /*0214*/ 	.word	index@(_ZN7cutlass13device_kernelIN5flash19enable_sm80_to_sm89INS1_16FlashAttnBwdSm80INS1_25CollectiveMainloopBwdSm80ILi2ELi1EN4cute5tupleIJNS5_1CILi64EEENS7_ILi80EEENS7_ILi192EEEEEENS_6half_tEfNS_4arch4Sm80ELb0ELb0ELb0ELb1ELb1ELb0ELb1ELb0ELi2ELi4ELi2ELi2ELb0EEENS1_21CollectiveEpilogueBwdISB_SC_SE_Li256ELb1ELb1ELi4EEENS1_19SingleTileSchedulerILb1ELb0ELb0ELi80EEEEEEEEEvNT_6ParamsE)
        /*0218*/ 	.word	0x00000004


	//----- nvinfo : EIATTR_FRAME_SIZE
	.align		4
.L_100:
        /*021c*/ 	.byte	0x04, 0x11
        /*021e*/ 	.short	(.L_102 - .L_101)
	.align		4
.L_101:
        /*0220*/ 	.word	index@(_ZN7cutlass13device_kernelIN5flash19enable_sm80_to_sm89INS1_16FlashAttnBwdSm80INS1_25CollectiveMainloopBwdSm80ILi2ELi1EN4cute5tupleIJNS5_1CILi64EEENS7_ILi80EEENS7_ILi192EEEEEENS_6half_tEfNS_4arch4Sm80ELb0ELb0ELb0ELb1ELb1ELb0ELb1ELb0ELi2ELi4ELi2ELi2ELb0EEENS1_21CollectiveEpilogueBwdISB_SC_SE_Li256ELb1ELb1ELi4EEENS1_19SingleTileSchedulerILb1ELb0ELb0ELi80EEEEEEEEEvNT_6ParamsE)
        /*0224*/ 	.word	0x00000000


	//----- nvinfo : EIATTR_REGCOUNT
	.align		4
.L_102:
        /*0228*/ 	.byte	0x04, 0x2f
        /*022a*/ 	.short	(.L_104 - .L_103)
	.align		4
.L_103:
        /*022c*/ 	.word	index@(_ZN7cutlass13device_kernelIN5flash19enable_sm80_to_sm89INS1_16FlashAttnBwdSm80INS1_25CollectiveMainloopBwdSm80ILi2ELi1EN4cute5tupleIJNS5_1CILi64EEENS7_ILi80EEENS7_ILi192EEEEEENS_6half_tEfNS_4arch4Sm80ELb0ELb0ELb0ELb1ELb0ELb0ELb1ELb0ELi2ELi4ELi2ELi2ELb0EEENS1_21CollectiveEpilogueBwdISB_SC_SE_Li256ELb1ELb1ELi4EEENS1_19SingleTileSchedulerILb1ELb0ELb0ELi80EEEEEEEEEvNT_6ParamsE)
        /*0230*/ 	.word	0x00000004


	//----- nvinfo : EIATTR_FRAME_SIZE
	.align		4
.L_104:
        /*0234*/ 	.byte	0x04, 0x11
        /*0236*/ 	.short	(.L_106 - .L_105)
	.align		4
.L_105:
        /*0238*/ 	.word	index@(_ZN7cutlass13device_kernelIN5flash19enable_sm80_to_sm89INS1_16FlashAttnBwdSm80INS1_25CollectiveMainloopBwdSm80ILi2ELi1EN4cute5tupleIJNS5_1CILi64EEENS7_ILi80EEENS7_ILi192EEEEEENS_6half_tEfNS_4arch4Sm80ELb0ELb0ELb0ELb1ELb0ELb0ELb1ELb0ELi2ELi4ELi2ELi2ELb0EEENS1_21CollectiveEpilogueBwdISB_SC_SE_Li256ELb1ELb1ELi4EEENS1_19SingleTileSchedulerILb1ELb0ELb0ELi80EEEEEEEEEvNT_6ParamsE)
        /*023c*/ 	.word	0x00000000


	//----- nvinfo : EIATTR_REGCOUNT
	.align		4
.L_106:
        /*0240*/ 	.byte	0x04, 0x2f
        /*0242*/ 	.short	(.L_108 - .L_107)
	.align		4
.L_107:
        /*0244*/ 	.word	index@(_ZN7cutlass13device_kernelIN5flash19enable_sm80_to_sm89INS1_16FlashAttnBwdSm80INS1_25CollectiveMainloopBwdSm80ILi2ELi1EN4cute5tupleIJNS5_1CILi64EEENS7_ILi80EEENS7_ILi192EEEEEENS_6half_tEfNS_4arch4Sm80ELb0ELb0ELb0ELb0ELb1ELb0ELb1ELb0ELi2ELi4ELi2ELi2ELb0EEENS1_24CollectiveEpilogueBwdGQAISB_fSE_Li256ELb0ELb1EEENS1_19SingleTileSchedulerILb0ELb0ELb0ELi80EEEEEEEEEvNT_6ParamsE)
        /*0248*/ 	.word	0x00000004


	//----- nvinfo : EIATTR_FRAME_SIZE
	.align		4
.L_108:
        /*024c*/ 	.byte	0x04, 0x11
        /*024e*/ 	.short	(.L_110 - .L_109)
	.align		4
.L_109:
        /*0250*/ 	.word	index@(_ZN7cutlass13device_kernelIN5flash19enable_sm80_to_sm89INS1_16FlashAttnBwdSm80INS1_25CollectiveMainloopBwdSm80ILi2ELi1EN4cute5tupleIJNS5_1CILi64EEENS7_ILi80EEENS7_ILi192EEEEEENS_6half_tEfNS_4arch4Sm80ELb0ELb0ELb0ELb0ELb1ELb0ELb1ELb0ELi2ELi4ELi2ELi2ELb0EEENS1_24CollectiveEpilogueBwdGQAISB_fSE_Li256ELb0ELb1EEENS1_19SingleTileSchedulerILb0ELb0ELb0ELi80EEEEEEEEEvNT_6ParamsE)
        /*0254*/ 	.word	0x00000000


	//----- nvinfo : EIATTR_REGCOUNT
	.align		4
.L_110:
        /*0258*/ 	.byte	0x04, 0x2f
        /*025a*/ 	.short	(.L_112 - .L_111)
	.align		4
.L_111:
        /*025c*/ 	.word	index@(_ZN7cutlass13device_kernelIN5flash19enable_sm80_to_sm89INS1_16FlashAttnBwdSm80INS1_25CollectiveMainloopBwdSm80ILi2ELi1EN4cute5tupleIJNS5_1CILi64EEENS7_ILi80EEENS7_ILi192EEEEEENS_6half_tEfNS_4arch4Sm80ELb0ELb0ELb0ELb0ELb0ELb0ELb1ELb0ELi2ELi4ELi2ELi2ELb0EEENS1_24CollectiveEpilogueBwdGQAISB_fSE_Li256ELb0ELb0EEENS1_19SingleTileSchedulerILb0ELb0ELb0ELi80EEEEEEEEEvNT_6ParamsE)
        /*0260*/ 	.word	0x00000004


	//----- nvinfo : EIATTR_FRAME_SIZE
	.align		4
.L_112:
        /*0264*/ 	.byte	0x04, 0x11
        /*0266*/ 	.short	(.L_114 - .L_113)
	.align		4
.L_113:
        /*0268*/ 	.word	index@(_ZN7cutlass13device_kernelIN5flash19enable_sm80_to_sm89INS1_16FlashAttnBwdSm80INS1_25CollectiveMainloopBwdSm80ILi2ELi1EN4cute5tupleIJNS5_1CILi64EEENS7_ILi80EEENS7_ILi192EEEEEENS_6half_tEfNS_4arch4Sm80ELb0ELb0ELb0ELb0ELb0ELb0ELb1ELb0ELi2ELi4ELi2ELi2ELb0EEENS1_24CollectiveEpilogueBwdGQAISB_fSE_Li256ELb0ELb0EEENS1_19SingleTileSchedulerILb0ELb0ELb0ELi80EEEEEEEEEvNT_6ParamsE)
        /*026c*/ 	.word	0x00000000


	//----- nvinfo : EIATTR_REGCOUNT
	.align		4
.L_114:
        /*0270*/ 	.byte	0x04, 0x2f
        /*0272*/ 	.short	(.L_116 - .L_115)
	.align		4
.L_115:
        /*0274*/ 	.word	index@(_ZN7cutlass13device_kernelIN5flash19enable_sm80_to_sm89INS1_16FlashAttnBwdSm80INS1_25CollectiveMainloopBwdSm80ILi2ELi1EN4cute5tupleIJNS5_1CILi64EEENS7_ILi80EEENS7_ILi192EEEEEENS_6half_tEfNS_4arch4Sm80ELb0ELb0ELb0ELb0ELb1ELb0ELb1ELb0ELi2ELi4ELi2ELi2ELb0EEENS1_21CollectiveEpilogueBwdISB_SC_SE_Li256ELb0ELb1ELi4EEENS1_19SingleTileSchedulerILb0ELb0ELb0ELi80EEEEEEEEEvNT_6ParamsE)
        /*0278*/ 	.word	0x00000004


	//----- nvinfo : EIATTR_FRAME_SIZE
	.align		4
.L_116:
        /*027c*/ 	.byte	0x04, 0x11
        /*027e*/ 	.short	(.L_118 - .L_117)
	.align		4
.L_117:
        /*0280*/ 	.word	index@(_ZN7cutlass13device_kernelIN5flash19enable_sm80_to_sm89INS1_16FlashAttnBwdSm80INS1_25CollectiveMainloopBwdSm80ILi2ELi1EN4cute5tupleIJNS5_1CILi64EEENS7_ILi80EEENS7_ILi192EEEEEENS_6half_tEfNS_4arch4Sm80ELb0ELb0ELb0ELb0ELb1ELb0ELb1ELb0ELi2ELi4ELi2ELi2ELb0EEENS1_21CollectiveEpilogueBwdISB_SC_SE_Li256ELb0ELb1ELi4EEENS1_19SingleTileSchedulerILb0ELb0ELb0ELi80EEEEEEEEEvNT_6ParamsE)
        /*0284*/ 	.word	0x00000000


	//----- nvinfo : EIATTR_REGCOUNT
	.align		4
.L_118:
        /*0288*/ 	.byte	0x04, 0x2f
        /*028a*/ 	.short	(.L_120 - .L_119)
	.align		4
.L_119:
        /*028c*/ 	.word	index@(_ZN7cutlass13device_kernelIN5flash19enable_sm80_to_sm89INS1_16FlashAttnBwdSm80INS1_25CollectiveMainloopBwdSm80ILi2ELi1EN4cute5tupleIJNS5_1CILi64EEENS7_ILi80EEENS7_ILi192EEEEEENS_6half_tEfNS_4arch4Sm80ELb0ELb0ELb0ELb0ELb0ELb0ELb1ELb0ELi2ELi4ELi2ELi2ELb0EEENS1_21CollectiveEpilogueBwdISB_SC_SE_Li256ELb0ELb1ELi4EEENS1_19SingleTileSchedulerILb0ELb0ELb0ELi80EEEEEEEEEvNT_6ParamsE)
        /*0290*/ 	.word	0x00000004


	//----- nvinfo : EIATTR_FRAME_SIZE
	.align		4
.L_120:
        /*0294*/ 	.byte	0x04, 0x11
        /*0296*/ 	.short	(.L_122 - .L_121)
	.align		4
.L_121:
        /*0298*/ 	.word	index@(_ZN7cutlass13device_kernelIN5flash19enable_sm80_to_sm89INS1_16FlashAttnBwdSm80INS1_25CollectiveMainloopBwdSm80ILi2ELi1EN4cute5tupleIJNS5_1CILi64EEENS7_ILi80EEENS7_ILi192EEEEEENS_6half_tEfNS_4arch4Sm80ELb0ELb0ELb0ELb0ELb0ELb0ELb1ELb0ELi2ELi4ELi2ELi2ELb0EEENS1_21CollectiveEpilogueBwdISB_SC_SE_Li256ELb0ELb1ELi4EEENS1_19SingleTileSchedulerILb0ELb0ELb0ELi80EEEEEEEEEvNT_6ParamsE)
        /*029c*/ 	.word	0x00000000


	//----- nvinfo : EIATTR_REGCOUNT
	.align		4
.L_122:
        /*02a0*/ 	.byte	0x04, 0x2f
        /*02a2*/ 	.short	(.L_124 - .L_123)
	.align		4
.L_123:
        /*02a4*/ 	.word	index@(_ZN7cutlass13device_kernelIN5flash19enable_sm80_to_sm89INS1_16FlashAttnBwdSm80INS1_25CollectiveMainloopBwdSm80ILi1ELi1EN4cute5tupleIJNS5_1CILi64EEES8_NS7_ILi192EEEEEENS_6half_tEfNS_4arch4Sm80ELb1ELb0ELb0ELb1ELb1ELb0ELb0ELb0ELi2ELi2ELi2ELi2ELb1EEENS1_24CollectiveEpilogueBwdGQAISA_fSD_Li256ELb1ELb1EEENS1_25SingleTileBwdLPTSchedulerILb1ELi64ELb1EEEEEEEEEvNT_6ParamsE)
        /*02a8*/ 	.word	0x00000004


	//----- nvinfo : EIATTR_FRAME_SIZE
	.align		4
.L_124:
        /*02ac*/ 	.byte	0x04, 0x11
        /*02ae*/ 	.short	(.L_126 - .L_125)
	.align		4
.L_125:
        /*02b0*/ 	.word	index@(_ZN7cutlass13device_kernelIN5flash19enable_sm80_to_sm89INS1_16FlashAttnBwdSm80INS1_25CollectiveMainloopBwdSm80ILi1ELi1EN4cute5tupleIJNS5_1CILi64EEES8_NS7_ILi192EEEEEENS_6half_tEfNS_4arch4Sm80ELb1ELb0ELb0ELb1ELb1ELb0ELb0ELb0ELi2ELi2ELi2ELi2ELb1EEENS1_24CollectiveEpilogueBwdGQAISA_fSD_Li256ELb1ELb1EEENS1_25SingleTileBwdLPTSchedulerILb1ELi64ELb1EEEEEEEEEvNT_6ParamsE)
        /*02b4*/ 	.word	0x00000000


	//----- nvinfo : EIATTR_REGCOUNT
	.align		4
.L_126:
        /*02b8*/ 	.byte	0x04, 0x2f
        /*02ba*/ 	.short	(.L_128 - .L_127)
	.align		4
.L_127:
        /*02bc*/ 	.word	index@(_ZN7cutlass13device_kernelIN5flash19enable_sm80_to_sm89INS1_16FlashAttnBwdSm80INS1_25CollectiveMainloopBwdSm80ILi1ELi1EN4cute5tupleIJNS5_1CILi64EEES8_NS7_ILi192EEEEEENS_6half_tEfNS_4arch4Sm80ELb1ELb0ELb0ELb1ELb0ELb0ELb0ELb0ELi2ELi2ELi2ELi2ELb1EEENS1_24CollectiveEpilogueBwdGQAISA_fSD_Li256ELb1ELb0EEENS1_25SingleTileBwdLPTSchedulerILb1ELi64ELb0EEEEEEEEEvNT_6ParamsE)
        /*02c0*/ 	.word	0x00000004


	//----- nvinfo : EIATTR_FRAME_SIZE
	.align		4
.L_128:
        /*02c4*/ 	.byte	0x04, 0x11
        /*02c6*/ 	.short	(.L_130 - .L_129)
	.align		4
.L_129:
        /*02c8*/ 	.word	index@(_ZN7cutlass13device_kernelIN5flash19enable_sm80_to_sm89INS1_16FlashAttnBwdSm80INS1_25CollectiveMainloopBwdSm80ILi1ELi1EN4cute5tupleIJNS5_1CILi64EEES8_NS7_ILi192EEEEEENS_6half_tEfNS_4arch4Sm80ELb1ELb0ELb0ELb1ELb0ELb0ELb0ELb0ELi2ELi2ELi2ELi2ELb1EEENS1_24CollectiveEpilogueBwdGQAISA_fSD_Li256ELb1ELb0EEENS1_25SingleTileBwdLPTSchedulerILb1ELi64ELb0EEEEEEEEEvNT_6ParamsE)
        /*02cc*/ 	.word	0x00000000


	//----- nvinfo : EIATTR_REGCOUNT
	.align		4
.L_130:
        /*02d0*/ 	.byte	0x04, 0x2f
        /*02d2*/ 	.short	(.L_132 - .L_131)
	.align		4
.L_131:
        /*02d4*/ 	.word	index@(_ZN7cutlass13device_kernelIN5flash19enable_sm80_to_sm89INS1_16FlashAttnBwdSm80INS1_25CollectiveMainloopBwdSm80ILi1ELi1EN4cute5tupleIJNS5_1CILi64EEES8_NS7_ILi192EEEEEENS_6half_tEfNS_4arch4Sm80ELb1ELb0ELb0ELb1ELb1ELb0ELb0ELb0ELi2ELi2ELi2ELi2ELb1EEENS1_21CollectiveEpilogueBwdISA_SB_SD_Li256ELb1ELb0ELi4EEENS1_25SingleTileBwdLPTSchedulerILb1ELi64ELb1EEEEEEEEEvNT_6ParamsE)
        /*02d8*/ 	.word	0x00000004


	//----- nvinfo : EIATTR_FRAME_SIZE
	.align		4
.L_132:
        /*02dc*/ 	.byte	0x04, 0x11
        /*02de*/ 	.short	(.L_134 - .L_133)
	.align		4
.L_133:
        /*02e0*/ 	.word	index@(_ZN7cutlass13device_kernelIN5flash19enable_sm80_to_sm89INS1_16FlashAttnBwdSm80INS1_25CollectiveMainloopBwdSm80ILi1ELi1EN4cute5tupleIJNS5_1CILi64EEES8_NS7_ILi192EEEEEENS_6half_tEfNS_4arch4Sm80ELb1ELb0ELb0ELb1ELb1ELb0ELb0ELb0ELi2ELi2ELi2ELi2ELb1EEENS1_21CollectiveEpilogueBwdISA_SB_SD_Li256ELb1ELb0ELi4EEENS1_25SingleTileBwdLPTSchedulerILb1ELi64ELb1EEEEEEEEEvNT_6ParamsE)
        /*02e4*/ 	.word	0x00000000


	//----- nvinfo : EIATTR_REGCOUNT
	.align		4
.L_134:
        /*02e8*/ 	.byte	0x04, 0x2f
        /*02ea*/ 	.short	(.L_136 - .L_135)
	.align		4
.L_135:
        /*02ec*/ 	.word	index@(_ZN7cutlass13device_kernelIN5flash19enable_sm80_to_sm89INS1_16FlashAttnBwdSm80INS1_25CollectiveMainloopBwdSm80ILi1ELi1EN4cute5tupleIJNS5_1CILi64EEES8_NS7_ILi192EEEEEENS_6half_tEfNS_4arch4Sm80ELb1ELb0ELb0ELb1ELb0ELb0ELb0ELb0ELi2ELi2ELi2ELi2ELb1EEENS1_21CollectiveEpilogueBwdISA_SB_SD_Li256ELb1ELb0ELi4EEENS1_25SingleTileBwdLPTSchedulerILb1ELi64ELb0EEEEEEEEEvNT_6ParamsE)
        /*02f0*/ 	.word	0x00000004


	//----- nvinfo : EIATTR_FRAME_SIZE
	.align		4
.L_136:
        /*02f4*/ 	.byte	0x04, 0x11
        /*02f6*/ 	.short	(.L_138 - .L_137)
	.align		4
.L_137:
        /*02f8*/ 	.word	index@(_ZN7cutlass13device_kernelIN5flash19enable_sm80_to_sm89INS1_16FlashAttnBwdSm80INS1_25CollectiveMainloopBwdSm80ILi1ELi1EN4cute5tupleIJNS5_1CILi64EEES8_NS7_ILi192EEEEEENS_6half_tEfNS_4arch4Sm80ELb1ELb0ELb0ELb1ELb0ELb0ELb0ELb0ELi2ELi2ELi2ELi2ELb1EEENS1_21CollectiveEpilogueBwdISA_SB_SD_Li256ELb1ELb0ELi4EEENS1_25SingleTileBwdLPTSchedulerILb1ELi64ELb0EEEEEEEEEvNT_6ParamsE)
        /*02fc*/ 	.word	0x00000000


	//----- nvinfo : EIATTR_REGCOUNT
	.align		4
.L_138:
        /*0300*/ 	.byte	0x04, 0x2f
        /*0302*/ 	.short	(.L_140 - .L_139)
	.align		4
.L_139:
        /*0304*/ 	.word	index@(_ZN7cutlass13device_kernelIN5flash19enable_sm80_to_sm89INS1_16FlashAttnBwdSm80INS1_25CollectiveMainloopBwdSm80ILi1ELi1EN4cute5tupleIJNS5_1CILi64EEES8_NS7_ILi192EEEEEENS_6half_tEfNS_4arch4Sm80ELb1ELb0ELb0ELb0ELb1ELb0ELb0ELb0ELi2ELi2ELi2ELi2ELb1EEENS1_24CollectiveEpilogueBwdGQAISA_fSD_Li256ELb0ELb1EEENS1_25SingleTileBwdLPTSchedulerILb0ELi64ELb1EEEEEEEEEvNT_6ParamsE)
        /*0308*/ 	.word	0x00000004


	//----- nvinfo : EIATTR_FRAME_SIZE
	.align		4
.L_140:
        /*030c*/ 	.byte	0x04, 0x11
        /*030e*/ 	.short	(.L_142 - .L_141)
	.align		4
.L_141:
        /*0310*/ 	.word	index@(_ZN7cutlass13device_kernelIN5flash19enable_sm80_to_sm89INS1_16FlashAttnBwdSm80INS1_25CollectiveMainloopBwdSm80ILi1ELi1EN4cute5tupleIJNS5_1CILi64EEES8_NS7_ILi192EEEEEENS_6half_tEfNS_4arch4Sm80ELb1ELb0ELb0ELb0ELb1ELb0ELb0ELb0ELi2ELi2ELi2ELi2ELb1EEENS1_24CollectiveEpilogueBwdGQAISA_fSD_Li256ELb0ELb1EEENS1_25SingleTileBwdLPTSchedulerILb0ELi64ELb1EEEEEEEEEvNT_6ParamsE)
        /*0314*/ 	.word	0x00000000


	//----- nvinfo : EIATTR_REGCOUNT
	.align		4
.L_142:
        /*0318*/ 	.byte	0x04, 0x2f
        /*031a*/ 	.short	(.L_144 - .L_143)
	.align		4
.L_143:
        /*031c*/ 	.word	index@(_ZN7cutlass13device_kernelIN5flash19enable_sm80_to_sm89INS1_16FlashAttnBwdSm80INS1_25CollectiveMainloopBwdSm80ILi1ELi1EN4cute5tupleIJNS5_1CILi64EEES8_NS7_ILi192EEEEEENS_6half_tEfNS_4arch4Sm80ELb1ELb0ELb0ELb0ELb0ELb0ELb0ELb0ELi2ELi2ELi2ELi2ELb1EEENS1_24CollectiveEpilogueBwdGQAISA_fSD_Li256ELb0ELb0EEENS1_25SingleTileBwdLPTSchedulerILb0ELi64ELb0EEEEEEEEEvNT_6ParamsE)
        /*0320*/ 	.word	0x00000004


	//----- nvinfo : EIATTR_FRAME_SIZE
	.align		4
.L_144:
        /*0324*/ 	.byte	0x04, 0x11
        /*0326*/ 	.short	(.L_146 - .L_145)
	.align		4
.L_145:
        /*0328*/ 	.word	index@(_ZN7cutlass13device_kernelIN5flash19enable_sm80_to_sm89INS1_16FlashAttnBwdSm80INS1_25CollectiveMainloopBwdSm80ILi1ELi1EN4cute5tupleIJNS5_1CILi64EEES8_NS7_ILi192EEEEEENS_6half_tEfNS_4arch4Sm80ELb1ELb0ELb0ELb0ELb0ELb0ELb0ELb0ELi2ELi2ELi2ELi2ELb1EEENS1_24CollectiveEpilogueBwdGQAISA_fSD_Li256ELb0ELb0EEENS1_25SingleTileBwdLPTSchedulerILb0ELi64ELb0EEEEEEEEEvNT_6ParamsE)
        /*032c*/ 	.word	0x00000000


	//----- nvinfo : EIATTR_REGCOUNT
	.align		4
.L_146:
        /*0330*/ 	.byte	0x04, 0x2f
        /*0332*/ 	.short	(.L_148 - .L_147)
	.align		4
.L_147:
        /*0334*/ 	.word	index@(_ZN7cutlass13device_kernelIN5flash19enable_sm80_to_sm89INS1_16FlashAttnBwdSm80INS1_25CollectiveMainloopBwdSm80ILi1ELi1EN4cute5tupleIJNS5_1CILi64EEES8_NS7_ILi192EEEEEENS_6half_tEfNS_4arch4Sm80ELb1ELb0ELb0ELb0ELb1ELb0ELb0ELb0ELi2ELi2ELi2ELi2ELb1EEENS1_21CollectiveEpilogueBwdISA_SB_SD_Li256ELb0ELb0ELi4EEENS1_25SingleTileBwdLPTSchedulerILb0ELi64ELb1EEEEEEEEEvNT_6ParamsE)
        /*0338*/ 	.word	0x00000004


	//----- nvinfo : EIATTR_FRAME_SIZE
	.align		4
.L_148:
        /*033c*/ 	.byte	0x04, 0x11
        /*033e*/ 	.short	(.L_150 - .L_149)
	.align		4
.L_149:
        /*0340*/ 	.word	index@(_ZN7cutlass13device_kernelIN5flash19enable_sm80_to_sm89INS1_16FlashAttnBwdSm80INS1_25CollectiveMainloopBwdSm80ILi1ELi1EN4cute5tupleIJNS5_1CILi64EEES8_NS7_ILi192EEEEEENS_6half_tEfNS_4arch4Sm80ELb1ELb0ELb0ELb0ELb1ELb0ELb0ELb0ELi2ELi2ELi2ELi2ELb1EEENS1_21CollectiveEpilogueBwdISA_SB_SD_Li256ELb0ELb0ELi4EEENS1_25SingleTileBwdLPTSchedulerILb0ELi64ELb1EEEEEEEEEvNT_6ParamsE)
        /*0344*/ 	.word	0x00000000


	//----- nvinfo : EIATTR_REGCOUNT
	.align		4
.L_150:
        /*0348*/ 	.byte	0x04, 0x2f
        /*034a*/ 	.short	(.L_152 - .L_151)
	.align		4
.L_151:
        /*034c*/ 	.word	index@(_ZN7cutlass13device_kernelIN5flash19enable_sm80_to_sm89INS1_16FlashAttnBwdSm80INS1_25CollectiveMainloopBwdSm80ILi1ELi1EN4cute5tupleIJNS5_1CILi64EEES8_NS7_ILi192EEEEEENS_6half_tEfNS_4arch4Sm80ELb1ELb0ELb0ELb0ELb0ELb0ELb0ELb0ELi2ELi2ELi2ELi2ELb1EEENS1_21CollectiveEpilogueBwdISA_SB_SD_Li256ELb0ELb0ELi4EEENS1_25SingleTileBwdLPTSchedulerILb0ELi64ELb0EEEEEEEEEvNT_6ParamsE)
        /*0350*/ 	.word	0x00000004


	//----- nvinfo : EIATTR_FRAME_SIZE
	.align		4
.L_152:
        /*0354*/ 	.byte	0x04, 0x11
        /*0356*/ 	.short	(.L_154 - .L_153)
	.align		4
.L_153:
        /*0358*/ 	.word	index@(_ZN7cutlass13device_kernelIN5flash19enable_sm80_to_sm89INS1_16FlashAttnBwdSm80INS1_25CollectiveMainloopBwdSm80ILi1ELi1EN4cute5tupleIJNS5_1CILi64EEES8_NS7_ILi192EEEEEENS_6half_tEfNS_4arch4Sm80ELb1ELb0ELb0ELb0ELb0ELb0ELb0ELb0ELi2ELi2ELi2ELi2ELb1EEENS1_21CollectiveEpilogueBwdISA_SB_SD_Li256ELb0ELb0ELi4EEENS1_25SingleTileBwdLPTSchedulerILb0ELi64ELb0EEEEEEEEEvNT_6ParamsE)
        /*035c*/ 	.word	0x00000000


	//----- nvinfo : EIATTR_REGCOUNT
	.align		4
.L_154:
        /*0360*/ 	.byte	0x04, 0x2f
        /*0362*/ 	.short	(.L_156 - .L_155)
	.align		4
.L_155:
        /*0364*/ 	.word	index@(_ZN7cutlass13device_kernelIN5flash19enable_sm80_to_sm89INS1_16FlashAttnBwdSm80INS1_25CollectiveMainloopBwdSm80ILi1ELi1EN4cute5tupleIJNS5_1CILi64EEES8_NS7_ILi192EEEEEENS_6half_tEfNS_4arch4Sm80ELb0ELb1ELb0ELb1ELb1ELb0ELb0ELb0ELi2ELi2ELi2ELi2ELb1EEENS1_24CollectiveEpilogueBwdGQAISA_fSD_Li256ELb1ELb1EEENS1_19SingleTileSchedulerILb1ELb0ELb0ELi64EEEEEEEEEvNT_6ParamsE)
        /*0368*/ 	.word	0x00000004


	//----- nvinfo : EIATTR_FRAME_SIZE
	.align		4
.L_156:
        /*036c*/ 	.byte	0x04, 0x11
        /*036e*/ 	.short	(.L_158 - .L_157)
	.align		4
.L_157:
        /*0370*/ 	.word	index@(_ZN7cutlass13device_kernelIN5flash19enable_sm80_to_sm89INS1_16FlashAttnBwdSm80INS1_25CollectiveMainloopBwdSm80ILi1ELi1EN4cute5tupleIJNS5_1CILi64EEES8_NS7_ILi192EEEEEENS_6half_tEfNS_4arch4Sm80ELb0ELb1ELb0ELb1ELb1ELb0ELb0ELb0ELi2ELi2ELi2ELi2ELb1EEENS1_24CollectiveEpilogueBwdGQAISA_fSD_Li256ELb1ELb1EEENS1_19SingleTileSchedulerILb1ELb0ELb0ELi64EEEEEEEEEvNT_6ParamsE)
        /*0374*/ 	.word	0x00000000


	//----- nvinfo : EIATTR_REGCOUNT
	.align		4
.L_158:
        /*0378*/ 	.byte	0x04, 0x2f
        /*037a*/ 	.short	(.L_160 - .L_159)
	.align		4
.L_159:
        /*037c*/ 	.word	index@(_ZN7cutlass13device_kernelIN5flash19enable_sm80_to_sm89INS1_16FlashAttnBwdSm80INS1_25CollectiveMainloopBwdSm80ILi1ELi1EN4cute5tupleIJNS5_1CILi64EEES8_NS7_ILi192EEEEEENS_6half_tEfNS_4arch4Sm80ELb0ELb1ELb0ELb1ELb0ELb0ELb0ELb0ELi2ELi2ELi2ELi2ELb1EEENS1_24CollectiveEpilogueBwdGQAISA_fSD_Li256ELb1ELb0EEENS1_19SingleTileSchedulerILb1ELb0ELb0ELi64EEEEEEEEEvNT_6ParamsE)
        /*0380*/ 	.word	0x00000004


	//----- nvinfo : EIATTR_FRAME_SIZE
	.align		4
.L_160:
        /*0384*/ 	.byte	0x04, 0x11
        /*0386*/ 	.short	(.L_162 - .L_161)
	.align		4
.L_161:
        /*0388*/ 	.word	index@(_ZN7cutlass13device_kernelIN5flash19enable_sm80_to_sm89INS1_16FlashAttnBwdSm80INS1_25CollectiveMainloopBwdSm80ILi1ELi1EN4cute5tupleIJNS5_1CILi64EEES8_NS7_ILi192EEEEEENS_6half_tEfNS_4arch4Sm80ELb0ELb1ELb0ELb1ELb0ELb0ELb0ELb0ELi2ELi2ELi2ELi2ELb1EEENS1_24CollectiveEpilogueBwdGQAISA_fSD_Li256ELb1ELb0EEENS1_19SingleTileSchedulerILb1ELb0ELb0ELi64EEEEEEEEEvNT_6ParamsE)
        /*038c*/ 	.word	0x00000000


	//----- nvinfo : EIATTR_REGCOUNT
	.align		4
.L_162:
        /*0390*/ 	.byte	0x04, 0x2f
        /*0392*/ 	.short	(.L_164 - .L_163)
	.align		4
.L_163:
        /*0394*/ 	.word	index@(_ZN7cutlass13device_kernelIN5flash19enable_sm80_to_sm89INS1_16FlashAttnBwdSm80INS1_25CollectiveMainloopBwdSm80ILi1ELi1EN4cute5tupleIJNS5_1CILi64EEES8_NS7_ILi192EEEEEENS_6half_tEfNS_4arch4Sm80ELb0ELb1ELb0ELb1ELb1ELb0ELb0ELb0ELi2ELi2ELi2ELi2ELb1EEENS1_21CollectiveEpilogueBwdISA_SB_SD_Li256ELb1ELb0ELi4EEENS1_19SingleTileSchedulerILb1ELb0ELb0ELi64EEEEEEEEEvNT_6ParamsE)
        /*0398*/ 	.word	0x00000004


	//----- nvinfo : EIATTR_FRAME_SIZE
	.align		4
.L_164:
        /*039c*/ 	.byte	0x04, 0x11
        /*039e*/ 	.short	(.L_166 - .L_165)
	.align		4
.L_165:
        /*03a0*/ 	.word	index@(_ZN7cutlass13device_kernelIN5flash19enable_sm80_to_sm89INS1_16FlashAttnBwdSm80INS1_25CollectiveMainloopBwdSm80ILi1ELi1EN4cute5tupleIJNS5_1CILi64EEES8_NS7_ILi192EEEEEENS_6half_tEfNS_4arch4Sm80ELb0ELb1ELb0ELb1ELb1ELb0ELb0ELb0ELi2ELi2ELi2ELi2ELb1EEENS1_21CollectiveEpilogueBwdISA_SB_SD_Li256ELb1ELb0ELi4EEENS1_19SingleTileSchedulerILb1ELb0ELb0ELi64EEEEEEEEEvNT_6ParamsE)
        /*03a4*/ 	.word	0x00000000


	//----- nvinfo : EIATTR_REGCOUNT
	.align		4
.L_166:
        /*03a8*/ 	.byte	0x04, 0x2f
        /*03aa*/ 	.short	(.L_168 - .L_167)
	.align		4
.L_167:
        /*03ac*/ 	.word	index@(_ZN7cutlass13device_kernelIN5flash19enable_sm80_to_sm89INS1_16FlashAttnBwdSm80INS1_25CollectiveMainloopBwdSm80ILi1ELi1EN4cute5tupleIJNS5_1CILi64EEES8_NS7_ILi192EEEEEENS_6half_tEfNS_4arch4Sm80ELb0ELb1ELb0ELb1ELb0ELb0ELb0ELb0ELi2ELi2ELi2ELi2ELb1EEENS1_21CollectiveEpilogueBwdISA_SB_SD_Li256ELb1ELb0ELi4EEENS1_19SingleTileSchedulerILb1ELb0ELb0ELi64EEEEEEEEEvNT_6ParamsE)
        /*03b0*/ 	.word	0x00000004


	//----- nvinfo : EIATTR_FRAME_SIZE
	.align		4
.L_168:
        /*03b4*/ 	.byte	0x04, 0x11
        /*03b6*/ 	.short	(.L_170 - .L_169)
	.align		4
.L_169:
        /*03b8*/ 	.word	index@(_ZN7cutlass13device_kernelIN5flash19enable_sm80_to_sm89INS1_16FlashAttnBwdSm80INS1_25CollectiveMainloopBwdSm80ILi1ELi1EN4cute5tupleIJNS5_1CILi64EEES8_NS7_ILi192EEEEEENS_6half_tEfNS_4arch4Sm80ELb0ELb1ELb0ELb1ELb0ELb0ELb0ELb0ELi2ELi2ELi2ELi2ELb1EEENS1_21CollectiveEpilogueBwdISA_SB_SD_Li256ELb1ELb0ELi4EEENS1_19SingleTileSchedulerILb1ELb0ELb0ELi64EEEEEEEEEvNT_6ParamsE)
        /*03bc*/ 	.word	0x00000000


	//----- nvinfo : EIATTR_REGCOUNT
	.align		4
.L_170:
        /*03c0*/ 	.byte	0x04, 0x2f
        /*03c2*/ 	.short	(.L_172 - .L_171)
	.align		4
.L_171:
        /*03c4*/ 	.word	index@(_ZN7cutlass13device_kernelIN5flash19enable_sm80_to_sm89INS1_16FlashAttnBwdSm80INS1_25CollectiveMainloopBwdSm80ILi1ELi1EN4cute5tupleIJNS5_1CILi64EEES8_NS7_ILi192EEEEEENS_6half_tEfNS_4arch4Sm80ELb0ELb1ELb0ELb0ELb1ELb0ELb0ELb0ELi2ELi2ELi2ELi2ELb1EEENS1_24CollectiveEpilogueBwdGQAISA_fSD_Li256ELb0ELb1EEENS1_19SingleTileSchedulerILb0ELb0ELb0ELi64EEEEEEEEEvNT_6ParamsE)
        /*03c8*/ 	.word	0x00000004


	//----- nvinfo : EIATTR_FRAME_SIZE
	.align		4
.L_172:
        /*03cc*/ 	.byte	0x04, 0x11
        /*03ce*/ 	.short	(.L_174 - .L_173)
	.align		4
.L_173:
        /*03d0*/ 	.word	index@(_ZN7cutlass13device_kernelIN5flash19enable_sm80_to_sm89INS1_16FlashAttnBwdSm80INS1_25CollectiveMainloopBwdSm80ILi1ELi1EN4cute5tupleIJNS5_1CILi64EEES8_NS7_ILi192EEEEEENS_6half_tEfNS_4arch4Sm80ELb0ELb1ELb0ELb0ELb1ELb0ELb0ELb0ELi2ELi2ELi2ELi2ELb1EEENS1_24CollectiveEpilogueBwdGQAISA_fSD_Li256ELb0ELb1EEENS1_19SingleTileSchedulerILb0ELb0ELb0ELi64EEEEEEEEEvNT_6ParamsE)
        /*03d4*/ 	.word	0x00000000


	//----- nvinfo : EIATTR_REGCOUNT
	.align		4
.L_174:
        /*03d8*/ 	.byte	0x04, 0x2f
        /*03da*/ 	.short	(.L_176 - .L_175)
	.align		4
.L_175:
        /*03dc*/ 	.word	index@(_ZN7cutlass13device_kernelIN5flash19enable_sm80_to_sm89INS1_16FlashAttnBwdSm80INS1_25CollectiveMainloopBwdSm80ILi1ELi1EN4cute5tupleIJNS5_1CILi64EEES8_NS7_ILi192EEEEEENS_6half_tEfNS_4arch4Sm80ELb0ELb1ELb0ELb0ELb0ELb0ELb0ELb0ELi2ELi2ELi2ELi2ELb1EEENS1_24CollectiveEpilogueBwdGQAISA_fSD_Li256ELb0ELb0EEENS1_19SingleTileSchedulerILb0ELb0ELb0ELi64EEEEEEEEEvNT_6ParamsE)
        /*03e0*/ 	.word	0x00000004


	//----- nvinfo : EIATTR_FRAME_SIZE
	.align		4
.L_176:
        /*03e4*/ 	.byte	0x04, 0x11
        /*03e6*/ 	.short	(.L_178 - .L_177)
	.align		4
.L_177:
        /*03e8*/ 	.word	index@(_ZN7cutlass13device_kernelIN5flash19enable_sm80_to_sm89INS1_16FlashAttnBwdSm80INS1_25CollectiveMainloopBwdSm80ILi1ELi1EN4cute5tupleIJNS5_1CILi64EEES8_NS7_ILi192EEEEEENS_6half_tEfNS_4arch4Sm80ELb0ELb1ELb0ELb0ELb0ELb0ELb0ELb0ELi2ELi2ELi2ELi2ELb1EEENS1_24CollectiveEpilogueBwdGQAISA_fSD_Li256ELb0ELb0EEENS1_19SingleTileSchedulerILb0ELb0ELb0ELi64EEEEEEEEEvNT_6ParamsE)
        /*03ec*/ 	.word	0x00000000


	//----- nvinfo : EIATTR_REGCOUNT
	.align		4
.L_178:
        /*03f0*/ 	.byte	0x04, 0x2f
        /*03f2*/ 	.short	(.L_180 - .L_179)
	.align		4
.L_179:
        /*03f4*/ 	.word	index@(_ZN7cutlass13device_kernelIN5flash19enable_sm80_to_sm89INS1_16FlashAttnBwdSm80INS1_25CollectiveMainloopBwdSm80ILi1ELi1EN4cute5tupleIJNS5_1CILi64EEES8_NS7_ILi192EEEEEENS_6half_tEfNS_4arch4Sm80ELb0ELb1ELb0ELb0ELb1ELb0ELb0ELb0ELi2ELi2ELi2ELi2ELb1EEENS1_21CollectiveEpilogueBwdISA_SB_SD_Li256ELb0ELb0ELi4EEENS1_19SingleTileSchedulerILb0ELb0ELb0ELi64EEEEEEEEEvNT_6ParamsE)
        /*03f8*/ 	.word	0x00000004


	//----- nvinfo : EIATTR_FRAME_SIZE
	.align		4
.L_180:
        /*03fc*/ 	.byte	0x04, 0x11
        /*03fe*/ 	.short	(.L_182 - .L_181)
	.align		4
.L_181:
        /*0400*/ 	.word	index@(_ZN7cutlass13device_kernelIN5flash19enable_sm80_to_sm89INS1_16FlashAttnBwdSm80INS1_25CollectiveMainloopBwdSm80ILi1ELi1EN4cute5tupleIJNS5_1CILi64EEES8_NS7_ILi192EEEEEENS_6half_tEfNS_4arch4Sm80ELb0ELb1ELb0ELb0ELb1ELb0ELb0ELb0ELi2ELi2ELi2ELi2ELb1EEENS1_21CollectiveEpilogueBwdISA_SB_SD_Li256ELb0ELb0ELi4EEENS1_19SingleTileSchedulerILb0ELb0ELb0ELi64EEEEEEEEEvNT_6ParamsE)
        /*0404*/ 	.word	0x00000000


	//----- nvinfo : EIATTR_REGCOUNT
	.align		4
.L_182:
        /*0408*/ 	.byte	0x04, 0x2f
        /*040a*/ 	.short	(.L_184 - .L_183)
	.align		4
.L_183:
        /*040c*/ 	.word	index@(_ZN7cutlass13device_kernelIN5flash19enable_sm80_to_sm89INS1_16FlashAttnBwdSm80INS1_25CollectiveMainloopBwdSm80ILi1ELi1EN4cute5tupleIJNS5_1CILi64EEES8_NS7_ILi192EEEEEENS_6half_tEfNS_4arch4Sm80ELb0ELb1ELb0ELb0ELb0ELb0ELb0ELb0ELi2ELi2ELi2ELi2ELb1EEENS1_21CollectiveEpilogueBwdISA_SB_SD_Li256ELb0ELb0ELi4EEENS1_19SingleTileSchedulerILb0ELb0ELb0ELi64EEEEEEEEEvNT_6ParamsE)
        /*0410*/ 	.word	0x00000004


	//----- nvinfo : EIATTR_FRAME_SIZE
	.align		4
.L_184:
        /*0414*/ 	.byte	0x04, 0x11
        /*0416*/ 	.short	(.L_186 - .L_185)
	.align		4
.L_185:
        /*0418*/ 	.word	index@(_ZN7cutlass13device_kernelIN5flash19enable_sm80_to_sm89INS1_16FlashAttnBwdSm80INS1_25CollectiveMainloopBwdSm80ILi1ELi1EN4cute5tupleIJNS5_1CILi64EEES8_NS7_ILi192EEEEEENS_6half_tEfNS_4arch4Sm80ELb0ELb1ELb0ELb0ELb0ELb0ELb0ELb0ELi2ELi2ELi2ELi2ELb1EEENS1_21CollectiveEpilogueBwdISA_SB_SD_Li256ELb0ELb0ELi4EEENS1_19SingleTileSchedulerILb0ELb0ELb0ELi64EEEEEEEEEvNT_6ParamsE)
        /*041c*/ 	.word	0x00000000


	//----- nvinfo : EIATTR_REGCOUNT
	.align		4
.L_186:
        /*0420*/ 	.byte	0x04, 0x2f
        /*0422*/ 	.short	(.L_188 - .L_187)
	.align		4
.L_187:
        /*0424*/ 	.word	index@(_ZN7cutlass13device_kernelIN5flash19enable_sm80_to_sm89INS1_16FlashAttnBwdSm80INS1_25CollectiveMainloopBwdSm80ILi1ELi1EN4cute5tupleIJNS5_1CILi64EEES8_NS7_ILi192EEEEEENS_6half_tEfNS_4arch4Sm80ELb0ELb0ELb0ELb1ELb1ELb0ELb0ELb0ELi2ELi2ELi2ELi2ELb1EEENS1_24CollectiveEpilogueBwdGQAISA_fSD_Li256ELb1ELb1EEENS1_19SingleTileSchedulerILb1ELb0ELb0ELi64EEEEEEEEEvNT_6ParamsE)
        /*0428*/ 	.word	0x00000004


	//----- nvinfo : EIATTR_FRAME_SIZE
	.align		4
.L_188:
        /*042c*/ 	.byte	0x04, 0x11
        /*042e*/ 	.short	(.L_190 - .L_189)
	.align		4
.L_189:
        /*0430*/ 	.word	index@(_ZN7cutlass13device_kernelIN5flash19enable_sm80_to_sm89INS1_16FlashAttnBwdSm80INS1_25CollectiveMainloopBwdSm80ILi1ELi1EN4cute5tupleIJNS5_1CILi64EEES8_NS7_ILi192EEEEEENS_6half_tEfNS_4arch4Sm80ELb0ELb0ELb0ELb1ELb1ELb0ELb0ELb0ELi2ELi2ELi2ELi2ELb1EEENS1_24CollectiveEpilogueBwdGQAISA_fSD_Li256ELb1ELb1EEENS1_19SingleTileSchedulerILb1ELb0ELb0ELi64EEEEEEEEEvNT_6ParamsE)
        /*0434*/ 	.word	0x00000000


	//----- nvinfo : EIATTR_REGCOUNT
	.align		4
.L_190:
        /*0438*/ 	.byte	0x04, 0x2f
        /*043a*/ 	.short	(.L_192 - .L_191)
	.align		4
.L_191:
        /*043c*/ 	.word	index@(_ZN7cutlass13device_kernelIN5flash19enable_sm80_to_sm89INS1_16FlashAttnBwdSm80INS1_25CollectiveMainloopBwdSm80ILi1ELi1EN4cute5tupleIJNS5_1CILi64EEES8_NS7_ILi192EEEEEENS_6half_tEfNS_4arch4Sm80ELb0ELb0ELb0ELb1ELb0ELb0ELb0ELb0ELi2ELi2ELi2ELi2ELb1EEENS1_24CollectiveEpilogueBwdGQAISA_fSD_Li256ELb1ELb0EEENS1_19SingleTileSchedulerILb1ELb0ELb0ELi64EEEEEEEEEvNT_6ParamsE)
        /*0440*/ 	.word	0x00000004


	//----- nvinfo : EIATTR_FRAME_SIZE
	.align		4
.L_192:
        /*0444*/ 	.byte	0x04, 0x11
        /*0446*/ 	.short	(.L_194 - .L_193)
	.align		4
.L_193:
        /*0448*/ 	.word	index@(_ZN7cutlass13device_kernelIN5flash19enable_sm80_to_sm89INS1_16FlashAttnBwdSm80INS1_25CollectiveMainloopBwdSm80ILi1ELi1EN4cute5tupleIJNS5_1CILi64EEES8_NS7_ILi192EEEEEENS_6half_tEfNS_4arch4Sm80ELb0ELb0ELb0ELb1ELb0ELb0ELb0ELb0ELi2ELi2ELi2ELi2ELb1EEENS1_24CollectiveEpilogueBwdGQAISA_fSD_Li256ELb1ELb0EEENS1_19SingleTileSchedulerILb1ELb0ELb0ELi64EEEEEEEEEvNT_6ParamsE)
        /*044c*/ 	.word	0x00000000


	//----- nvinfo : EIATTR_REGCOUNT
	.align		4
.L_194:
        /*0450*/ 	.byte	0x04, 0x2f
        /*0452*/ 	.short	(.L_196 - .L_195)
	.align		4
.L_195:
        /*0454*/ 	.word	index@(_ZN7cutlass13device_kernelIN5flash19enable_sm80_to_sm89INS1_16FlashAttnBwdSm80INS1_25CollectiveMainloopBwdSm80ILi1ELi1EN4cute5tupleIJNS5_1CILi64EEES8_NS7_ILi192EEEEEENS_6half_tEfNS_4arch4Sm80ELb0ELb0ELb0ELb1ELb1ELb0ELb0ELb0ELi2ELi2ELi2ELi2ELb1EEENS1_21CollectiveEpilogueBwdISA_SB_SD_Li256ELb1ELb0ELi4EEENS1_19SingleTileSchedulerILb1ELb0ELb0ELi64EEEEEEEEEvNT_6ParamsE)
        /*0458*/ 	.word	0x00000004


	//----- nvinfo : EIATTR_FRAME_SIZE
	.align		4
.L_196:
        /*045c*/ 	.byte	0x04, 0x11
        /*045e*/ 	.short	(.L_198 - .L_197)
	.align		4
.L_197:
        /*0460*/ 	.word	index@(_ZN7cutlass13device_kernelIN5flash19enable_sm80_to_sm89INS1_16FlashAttnBwdSm80INS1_25CollectiveMainloopBwdSm80ILi1ELi1EN4cute5tupleIJNS5_1CILi64EEES8_NS7_ILi192EEEEEENS_6half_tEfNS_4arch4Sm80ELb0ELb0ELb0ELb1ELb1ELb0ELb0ELb0ELi2ELi2ELi2ELi2ELb1EEENS1_21CollectiveEpilogueBwdISA_SB_SD_Li256ELb1ELb0ELi4EEENS1_19SingleTileSchedulerILb1ELb0ELb0ELi64EEEEEEEEEvNT_6ParamsE)
        /*0464*/ 	.word	0x00000000


	//----- nvinfo : EIATTR_REGCOUNT
	.align		4
.L_198:
        /*0468*/ 	.byte	0x04, 0x2f
        /*046a*/ 	.short	(.L_200 - .L_199)
	.align		4
.L_199:
        /*046c*/ 	.word	index@(_ZN7cutlass13device_kernelIN5flash19enable_sm80_to_sm89INS1_16FlashAttnBwdSm80INS1_25CollectiveMainloopBwdSm80ILi1ELi1EN4cute5tupleIJNS5_1CILi64EEES8_NS7_ILi192EEEEEENS_6half_tEfNS_4arch4Sm80ELb0ELb0ELb0ELb1ELb0ELb0ELb0ELb0ELi2ELi2ELi2ELi2ELb1EEENS1_21CollectiveEpilogueBwdISA_SB_SD_Li256ELb1ELb0ELi4EEENS1_19SingleTileSchedulerILb1ELb0ELb0ELi64EEEEEEEEEvNT_6ParamsE)
        /*0470*/ 	.word	0x00000004


	//----- nvinfo : EIATTR_FRAME_SIZE
	.align		4
.L_200:
        /*0474*/ 	.byte	0x04, 0x11
        /*0476*/ 	.short	(.L_202 - .L_201)
	.align		4
.L_201:
        /*0478*/ 	.word	index@(_ZN7cutlass13device_kernelIN5flash19enable_sm80_to_sm89INS1_16FlashAttnBwdSm80INS1_25CollectiveMainloopBwdSm80ILi1ELi1EN4cute5tupleIJNS5_1CILi64EEES8_NS7_ILi192EEEEEENS_6half_tEfNS_4arch4Sm80ELb0ELb0ELb0ELb1ELb0ELb0ELb0ELb0ELi2ELi2ELi2ELi2ELb1EEENS1_21CollectiveEpilogueBwdISA_SB_SD_Li256ELb1ELb0ELi4EEENS1_19SingleTileSchedulerILb1ELb0ELb0ELi64EEEEEEEEEvNT_6ParamsE)
        /*047c*/ 	.word	0x00000000


	//----- nvinfo : EIATTR_REGCOUNT
	.align		4
.L_202:
        /*0480*/ 	.byte	0x04, 0x2f
        /*0482*/ 	.short	(.L_204 - .L_203)
	.align		4
.L_203:
        /*0484*/ 	.word	index@(_ZN7cutlass13device_kernelIN5flash19enable_sm80_to_sm89INS1_16FlashAttnBwdSm80INS1_25CollectiveMainloopBwdSm80ILi1ELi1EN4cute5tupleIJNS5_1CILi64EEES8_NS7_ILi192EEEEEENS_6half_tEfNS_4arch4Sm80ELb0ELb0ELb0ELb0ELb1ELb0ELb0ELb0ELi2ELi2ELi2ELi2ELb1EEENS1_24CollectiveEpilogueBwdGQAISA_fSD_Li256ELb0ELb1EEENS1_19SingleTileSchedulerILb0ELb0ELb0ELi64EEEEEEEEEvNT_6ParamsE)
        /*0488*/ 	.word	0x00000004


	//----- nvinfo : EIATTR_FRAME_SIZE
	.align		4
.L_204:
        /*048c*/ 	.byte	0x04, 0x11
        /*048e*/ 	.short	(.L_206 - .L_205)
	.align		4
.L_205:
        /*0490*/ 	.word	index@(_ZN7cutlass13device_kernelIN5flash19enable_sm80_to_sm89INS1_16FlashAttnBwdSm80INS1_25CollectiveMainloopBwdSm80ILi1ELi1EN4cute5tupleIJNS5_1CILi64EEES8_NS7_ILi192EEEEEENS_6half_tEfNS_4arch4Sm80ELb0ELb0ELb0ELb0ELb1ELb0ELb0ELb0ELi2ELi2ELi2ELi2ELb1EEENS1_24CollectiveEpilogueBwdGQAISA_fSD_Li256ELb0ELb1EEENS1_19SingleTileSchedulerILb0ELb0ELb0ELi64EEEEEEEEEvNT_6ParamsE)
        /*0494*/ 	.word	0x00000000


	//----- nvinfo : EIATTR_REGCOUNT
	.align		4
.L_206:
        /*0498*/ 	.byte	0x04, 0x2f
        /*049a*/ 	.short	(.L_208 - .L_207)
	.align		4
.L_207:
        /*049c*/ 	.word	index@(_ZN7cutlass13device_kernelIN5flash19enable_sm80_to_sm89INS1_16FlashAttnBwdSm80INS1_25CollectiveMainloopBwdSm80ILi1ELi1EN4cute5tupleIJNS5_1CILi64EEES8_NS7_ILi192EEEEEENS_6half_tEfNS_4arch4Sm80ELb0ELb0ELb0ELb0ELb0ELb0ELb0ELb0ELi2ELi2ELi2ELi2ELb1EEENS1_24CollectiveEpilogueBwdGQAISA_fSD_Li256ELb0ELb0EEENS1_19SingleTileSchedulerILb0ELb0ELb0ELi64EEEEEEEEEvNT_6ParamsE)
        /*04a0*/ 	.word	0x00000004


	//----- nvinfo : EIATTR_FRAME_SIZE
	.align		4
.L_208:
        /*04a4*/ 	.byte	0x04, 0x11
        /*04a6*/ 	.short	(.L_210 - .L_209)
	.align		4
.L_209:
        /*04a8*/ 	.word	index@(_ZN7cutlass13device_kernelIN5flash19enable_sm80_to_sm89INS1_16FlashAttnBwdSm80INS1_25CollectiveMainloopBwdSm80ILi1ELi1EN4cute5tupleIJNS5_1CILi64EEES8_NS7_ILi192EEEEEENS_6half_tEfNS_4arch4Sm80ELb0ELb0ELb0ELb0ELb0ELb0ELb0ELb0ELi2ELi2ELi2ELi2ELb1EEENS1_24CollectiveEpilogueBwdGQAISA_fSD_Li256ELb0ELb0EEENS1_19SingleTileSchedulerILb0ELb0ELb0ELi64EEEEEEEEEvNT_6ParamsE)
        /*04ac*/ 	.word	0x00000000


	//----- nvinfo : EIATTR_REGCOUNT
	.align		4
.L_210:
        /*04b0*/ 	.byte	0x04, 0x2f
        /*04b2*/ 	.short	(.L_212 - .L_211)
	.align		4
.L_211:
        /*04b4*/ 	.word	index@(_ZN7cutlass13device_kernelIN5flash19enable_sm80_to_sm89INS1_16FlashAttnBwdSm80INS1_25CollectiveMainloopBwdSm80ILi1ELi1EN4cute5tupleIJNS5_1CILi64EEES8_NS7_ILi192EEEEEENS_6half_tEfNS_4arch4Sm80ELb0ELb0ELb0ELb0ELb1ELb0ELb0ELb0ELi2ELi2ELi2ELi2ELb1EEENS1_21CollectiveEpilogueBwdISA_SB_SD_Li256ELb0ELb0ELi4EEENS1_19SingleTileSchedulerILb0ELb0ELb0ELi64EEEEEEEEEvNT_6ParamsE)
        /*04b8*/ 	.word	0x00000004


	//----- nvinfo : EIATTR_FRAME_SIZE
	.align		4
.L_212:
        /*04bc*/ 	.byte	0x04, 0x11
        /*04be*/ 	.short	(.L_214 - .L_213)
	.align		4
.L_213:
        /*04c0*/ 	.word	index@(_ZN7cutlass13device_kernelIN5flash19enable_sm80_to_sm89INS1_16FlashAttnBwdSm80INS1_25CollectiveMainloopBwdSm80ILi1ELi1EN4cute5tupleIJNS5_1CILi64EEES8_NS7_ILi192EEEEEENS_6half_tEfNS_4arch4Sm80ELb0ELb0ELb0ELb0ELb1ELb0ELb0ELb0ELi2ELi2ELi2ELi2ELb1EEENS1_21CollectiveEpilogueBwdISA_SB_SD_Li256ELb0ELb0ELi4EEENS1_19SingleTileSchedulerILb0ELb0ELb0ELi64EEEEEEEEEvNT_6ParamsE)
        /*04c4*/ 	.word	0x00000000


	//----- nvinfo : EIATTR_REGCOUNT
	.align		4
.L_214:
        /*04c8*/ 	.byte	0x04, 0x2f
        /*04ca*/ 	.short	(.L_216 - .L_215)
	.align		4
.L_215:
        /*04cc*/ 	.word	index@(_ZN7cutlass13device_kernelIN5flash19enable_sm80_to_sm89INS1_16FlashAttnBwdSm80INS1_25CollectiveMainloopBwdSm80ILi1ELi1EN4cute5tupleIJNS5_1CILi64EEES8_NS7_ILi192EEEEEENS_6half_tEfNS_4arch4Sm80ELb0ELb0ELb0ELb0ELb0ELb0ELb0ELb0ELi2ELi2ELi2ELi2ELb1EEENS1_21CollectiveEpilogueBwdISA_SB_SD_Li256ELb0ELb0ELi4EEENS1_19SingleTileSchedulerILb0ELb0ELb0ELi64EEEEEEEEEvNT_6ParamsE)
        /*04d0*/ 	.word	0x00000004


	//----- nvinfo : EIATTR_FRAME_SIZE
	.align		4
.L_216:
        /*04d4*/ 	.byte	0x04, 0x11
        /*04d6*/ 	.short	(.L_218 - .L_217)
	.align		4
.L_217:
        /*04d8*/ 	.word	index@(_ZN7cutlass13device_kernelIN5flash19enable_sm80_to_sm89INS1_16FlashAttnBwdSm80INS1_25CollectiveMainloopBwdSm80ILi1ELi1EN4cute5tupleIJNS5_1CILi64EEES8_NS7_ILi192EEEEEENS_6half_tEfNS_4arch4Sm80ELb0ELb0ELb0ELb0ELb0ELb0ELb0ELb0ELi2ELi2ELi2ELi2ELb1EEENS1_21CollectiveEpilogueBwdISA_SB_SD_Li256ELb0ELb0ELi4EEENS1_19SingleTileSchedulerILb0ELb0ELb0ELi64EEEEEEEEEvNT_6ParamsE)
        /*04dc*/ 	.word	0x00000000


	//----- nvinfo : EIATTR_MIN_STACK_SIZE
	.align		4
.L_218:
        /*04e0*/ 	.byte	0x04, 0x12
        /*04e2*/ 	.short	(.L_220 - .L_219)
	.align		4
.L_219:
        /*04e4*/ 	.word	index@(_ZN7cutlass13device_kernelIN5flash19enable_sm80_to_sm89INS1_16FlashAttnBwdSm80INS1_25CollectiveMainloopBwdSm80ILi1ELi1EN4cute5tupleIJNS5_1CILi64EEES8_NS7_ILi192EEEEEENS_6half_tEfNS_4arch4Sm80ELb0ELb0ELb0ELb0ELb0ELb0ELb0ELb0ELi2ELi2ELi2ELi2ELb1EEENS1_21CollectiveEpilogueBwdISA_SB_SD_Li256ELb0ELb0ELi4EEENS1_19SingleTileSchedulerILb0ELb0ELb0ELi64EEEEEEEEEvNT_6ParamsE)
        /*04e8*/ 	.word	0x00000000


	//----- nvinfo : EIATTR_MIN_STACK_SIZE
	.align		4
.L_220:
        /*04ec*/ 	.byte	0x04, 0x12
        /*04ee*/ 	.short	(.L_222 - .L_221)
	.align		4
.L_221:
        /*04f0*/ 	.word	index@(_ZN7cutlass13device_kernelIN5flash19enable_sm80_to_sm89INS1_16FlashAttnBwdSm80INS1_25CollectiveMainloopBwdSm80ILi1ELi1EN4cute5tupleIJNS5_1CILi64EEES8_NS7_ILi192EEEEEENS_6half_tEfNS_4arch4Sm80ELb0ELb0ELb0ELb0ELb1ELb0ELb0ELb0ELi2ELi2ELi2ELi2ELb1EEENS1_21CollectiveEpilogueBwdISA_SB_SD_Li256ELb0ELb0ELi4EEENS1_19SingleTileSchedulerILb0ELb0ELb0ELi64EEEEEEEEEvNT_6ParamsE)
        /*04f4*/ 	.word	0x00000000


	//----- nvinfo : EIATTR_MIN_STACK_SIZE
	.align		4
.L_222:
        /*04f8*/ 	.byte	0x04, 0x12
        /*04fa*/ 	.short	(.L_224 - .L_223)
	.align		4
.L_223:
        /*04fc*/ 	.word	index@(_ZN7cutlass13device_kernelIN5flash19enable_sm80_to_sm89INS1_16FlashAttnBwdSm80INS1_25CollectiveMainloopBwdSm80ILi1ELi1EN4cute5tupleIJNS5_1CILi64EEES8_NS7_ILi192EEEEEENS_6half_tEfNS_4arch4Sm80ELb0ELb0ELb0ELb0ELb0ELb0ELb0ELb0ELi2ELi2ELi2ELi2ELb1EEENS1_24CollectiveEpilogueBwdGQAISA_fSD_Li256ELb0ELb0EEENS1_19SingleTileSchedulerILb0ELb0ELb0ELi64EEEEEEEEEvNT_6ParamsE)
        /*0500*/ 	.word	0x00000000


	//----- nvinfo : EIATTR_MIN_STACK_SIZE
	.align		4
.L_224:
        /*0504*/ 	.byte	0x04, 0x12
        /*0506*/ 	.short	(.L_226 - .L_225)
	.align		4
.L_225:
        /*0508*/ 	.word	index@(_ZN7cutlass13device_kernelIN5flash19enable_sm80_to_sm89INS1_16FlashAttnBwdSm80INS1_25CollectiveMainloopBwdSm80ILi1ELi1EN4cute5tupleIJNS5_1CILi64EEES8_NS7_ILi192EEEEEENS_6half_tEfNS_4arch4Sm80ELb0ELb0ELb0ELb0ELb1ELb0ELb0ELb0ELi2ELi2ELi2ELi2ELb1EEENS1_24CollectiveEpilogueBwdGQAISA_fSD_Li256ELb0ELb1EEENS1_19SingleTileSchedulerILb0ELb0ELb0ELi64EEEEEEEEEvNT_6ParamsE)
        /*050c*/ 	.word	0x00000000


	//----- nvinfo : EIATTR_MIN_STACK_SIZE
	.align		4
.L_226:
        /*0510*/ 	.byte	0x04, 0x12
        /*0512*/ 	.short	(.L_228 - .L_227)
	.align		4
.L_227:
        /*0514*/ 	.word	index@(_ZN7cutlass13device_kernelIN5flash19enable_sm80_to_sm89INS1_16FlashAttnBwdSm80INS1_25CollectiveMainloopBwdSm80ILi1ELi1EN4cute5tupleIJNS5_1CILi64EEES8_NS7_ILi192EEEEEENS_6half_tEfNS_4arch4Sm80ELb0ELb0ELb0ELb1ELb0ELb0ELb0ELb0ELi2ELi2ELi2ELi2ELb1EEENS1_21CollectiveEpilogueBwdISA_SB_SD_Li256ELb1ELb0ELi4EEENS1_19SingleTileSchedulerILb1ELb0ELb0ELi64EEEEEEEEEvNT_6ParamsE)
        /*0518*/ 	.word	0x00000000


	//----- nvinfo : EIATTR_MIN_STACK_SIZE
	.align		4
.L_228:
        /*051c*/ 	.byte	0x04, 0x12
        /*051e*/ 	.short	(.L_230 - .L_229)
	.align		4
.L_229:
        /*0520*/ 	.word	index@(_ZN7cutlass13device_kernelIN5flash19enable_sm80_to_sm89INS1_16FlashAttnBwdSm80INS1_25CollectiveMainloopBwdSm80ILi1ELi1EN4cute5tupleIJNS5_1CILi64EEES8_NS7_ILi192EEEEEENS_6half_tEfNS_4arch4Sm80ELb0ELb0ELb0ELb1ELb1ELb0ELb0ELb0ELi2ELi2ELi2ELi2ELb1EEENS1_21CollectiveEpilogueBwdISA_SB_SD_Li256ELb1ELb0ELi4EEENS1_19SingleTileSchedulerILb1ELb0ELb0ELi64EEEEEEEEEvNT_6ParamsE)
        /*0524*/ 	.word	0x00000000


	//----- nvinfo : EIATTR_MIN_STACK_SIZE
	.align		4
.L_230:
        /*0528*/ 	.byte	0x04, 0x12
        /*052a*/ 	.short	(.L_232 - .L_231)
	.align		4
.L_231:
        /*052c*/ 	.word	index@(_ZN7cutlass13device_kernelIN5flash19enable_sm80_to_sm89INS1_16FlashAttnBwdSm80INS1_25CollectiveMainloopBwdSm80ILi1ELi1EN4cute5tupleIJNS5_1CILi64EEES8_NS7_ILi192EEEEEENS_6half_tEfNS_4arch4Sm80ELb0ELb0ELb0ELb1ELb0ELb0ELb0ELb0ELi2ELi2ELi2ELi2ELb1EEENS1_24CollectiveEpilogueBwdGQAISA_fSD_Li256ELb1ELb0EEENS1_19SingleTileSchedulerILb1ELb0ELb0ELi64EEEEEEEEEvNT_6ParamsE)
        /*0530*/ 	.word	0x00000000


	//----- nvinfo : EIATTR_MIN_STACK_SIZE
	.align		4
.L_232:
        /*0534*/ 	.byte	0x04, 0x12
        /*0536*/ 	.short	(.L_234 - .L_233)
	.align		4
.L_233:
        /*0538*/ 	.word	index@(_ZN7cutlass13device_kernelIN5flash19enable_sm80_to_sm89INS1_16FlashAttnBwdSm80INS1_25CollectiveMainloopBwdSm80ILi1ELi1EN4cute5tupleIJNS5_1CILi64EEES8_NS7_ILi192EEEEEENS_6half_tEfNS_4arch4Sm80ELb0ELb0ELb0ELb1ELb1ELb0ELb0ELb0ELi2ELi2ELi2ELi2ELb1EEENS1_24CollectiveEpilogueBwdGQAISA_fSD_Li256ELb1ELb1EEENS1_19SingleTileSchedulerILb1ELb0ELb0ELi64EEEEEEEEEvNT_6ParamsE)
        /*053c*/ 	.word	0x00000000


	//----- nvinfo : EIATTR_MIN_STACK_SIZE
	.align		4
.L_234:
        /*0540*/ 	.byte	0x04, 0x12
        /*0542*/ 	.short	(.L_236 - .L_235)
	.align		4
.L_235:
        /*0544*/ 	.word	index@(_ZN7cutlass13device_kernelIN5flash19enable_sm80_to_sm89INS1_16FlashAttnBwdSm80INS1_25CollectiveMainloopBwdSm80ILi1ELi1EN4cute5tupleIJNS5_1CILi64EEES8_NS7_ILi192EEEEEENS_6half_tEfNS_4arch4Sm80ELb0ELb1ELb0ELb0ELb0ELb0ELb0ELb0ELi2ELi2ELi2ELi2ELb1EEENS1_21CollectiveEpilogueBwdISA_SB_SD_Li256ELb0ELb0ELi4EEENS1_19SingleTileSchedulerILb0ELb0ELb0ELi64EEEEEEEEEvNT_6ParamsE)
        /*0548*/ 	.word	0x00000000


	//----- nvinfo : EIATTR_MIN_STACK_SIZE
	.align		4
.L_236:
        /*054c*/ 	.byte	0x04, 0x12
        /*054e*/ 	.short	(.L_238 - .L_237)
	.align		4
.L_237:
        /*0550*/ 	.word	index@(_ZN7cutlass13device_kernelIN5flash19enable_sm80_to_sm89INS1_16FlashAttnBwdSm80INS1_25CollectiveMainloopBwdSm80ILi1ELi1EN4cute5tupleIJNS5_1CILi64EEES8_NS7_ILi192EEEEEENS_6half_tEfNS_4arch4Sm80ELb0ELb1ELb0ELb0ELb1ELb0ELb0ELb0ELi2ELi2ELi2ELi2ELb1EEENS1_21CollectiveEpilogueBwdISA_SB_SD_Li256ELb0ELb0ELi4EEENS1_19SingleTileSchedulerILb0ELb0ELb0ELi64EEEEEEEEEvNT_6ParamsE)
        /*0554*/ 	.word	0x00000000


	//----- nvinfo : EIATTR_MIN_STACK_SIZE
	.align		4
.L_238:
        /*0558*/ 	.byte	0x04, 0x12
        /*055a*/ 	.short	(.L_240 - .L_239)
	.align		4
.L_239:
        /*055c*/ 	.word	index@(_ZN7cutlass13device_kernelIN5flash19enable_sm80_to_sm89INS1_16FlashAttnBwdSm80INS1_25CollectiveMainloopBwdSm80ILi1ELi1EN4cute5tupleIJNS5_1CILi64EEES8_NS7_ILi192EEEEEENS_6half_tEfNS_4arch4Sm80ELb0ELb1ELb0ELb0ELb0ELb0ELb0ELb0ELi2ELi2ELi2ELi2ELb1EEENS1_24CollectiveEpilogueBwdGQAISA_fSD_Li256ELb0ELb0EEENS1_19SingleTileSchedulerILb0ELb0ELb0ELi64EEEEEEEEEvNT_6ParamsE)
        /*0560*/ 	.word	0x00000000


	//----- nvinfo : EIATTR_MIN_STACK_SIZE
	.align		4
.L_240:
        /*0564*/ 	.byte	0x04, 0x12
        /*0566*/ 	.short	(.L_242 - .L_241)
	.align		4
.L_241:
        /*0568*/ 	.word	index@(_ZN7cutlass13device_kernelIN5flash19enable_sm80_to_sm89INS1_16FlashAttnBwdSm80INS1_25CollectiveMainloopBwdSm80ILi1ELi1EN4cute5tupleIJNS5_1CILi64EEES8_NS7_ILi192EEEEEENS_6half_tEfNS_4arch4Sm80ELb0ELb1ELb0ELb0ELb1ELb0ELb0ELb0ELi2ELi2ELi2ELi2ELb1EEENS1_24CollectiveEpilogueBwdGQAISA_fSD_Li256ELb0ELb1EEENS1_19SingleTileSchedulerILb0ELb0ELb0ELi64EEEEEEEEEvNT_6ParamsE)
        /*056c*/ 	.word	0x00000000


	//----- nvinfo : EIATTR_MIN_STACK_SIZE
	.align		4
.L_242:
        /*0570*/ 	.byte	0x04, 0x12
        /*0572*/ 	.short	(.L_244 - .L_243)
	.align		4
.L_243:
        /*0574*/ 	.word	index@(_ZN7cutlass13device_kernelIN5flash19enable_sm80_to_sm89INS1_16FlashAttnBwdSm80INS1_25CollectiveMainloopBwdSm80ILi1ELi1EN4cute5tupleIJNS5_1CILi64EEES8_NS7_ILi192EEEEEENS_6half_tEfNS_4arch4Sm80ELb0ELb1ELb0ELb1ELb0ELb0ELb0ELb0ELi2ELi2ELi2ELi2ELb1EEENS1_21CollectiveEpilogueBwdISA_SB_SD_Li256ELb1ELb0ELi4EEENS1_19SingleTileSchedulerILb1ELb0ELb0ELi64EEEEEEEEEvNT_6ParamsE)
        /*0578*/ 	.word	0x00000000


	//----- nvinfo : EIATTR_MIN_STACK_SIZE
	.align		4
.L_244:
        /*057c*/ 	.byte	0x04, 0x12
        /*057e*/ 	.short	(.L_246 - .L_245)
	.align		4
.L_245:
        /*0580*/ 	.word	index@(_ZN7cutlass13device_kernelIN5flash19enable_sm80_to_sm89INS1_16FlashAttnBwdSm80INS1_25CollectiveMainloopBwdSm80ILi1ELi1EN4cute5tupleIJNS5_1CILi64EEES8_NS7_ILi192EEEEEENS_6half_tEfNS_4arch4Sm80ELb0ELb1ELb0ELb1ELb1ELb0ELb0ELb0ELi2ELi2ELi2ELi2ELb1EEENS1_21CollectiveEpilogueBwdISA_SB_SD_Li256ELb1ELb0ELi4EEENS1_19SingleTileSchedulerILb1ELb0ELb0ELi64EEEEEEEEEvNT_6ParamsE)
        /*0584*/ 	.word	0x00000000


	//----- nvinfo : EIATTR_MIN_STACK_SIZE
	.align		4
.L_246:
        /*0588*/ 	.byte	0x04, 0x12
        /*058a*/ 	.short	(.L_248 - .L_247)
	.align		4
.L_247:
        /*058c*/ 	.word	index@(_ZN7cutlass13device_kernelIN5flash19enable_sm80_to_sm89INS1_16FlashAttnBwdSm80INS1_25CollectiveMainloopBwdSm80ILi1ELi1EN4cute5tupleIJNS5_1CILi64EEES8_NS7_ILi192EEEEEENS_6half_tEfNS_4arch4Sm80ELb0ELb1ELb0ELb1ELb0ELb0ELb0ELb0ELi2ELi2ELi2ELi2ELb1EEENS1_24CollectiveEpilogueBwdGQAISA_fSD_Li256ELb1ELb0EEENS1_19SingleTileSchedulerILb1ELb0ELb0ELi64EEEEEEEEEvNT_6ParamsE)
        /*0590*/ 	.word	0x00000000


	//----- nvinfo : EIATTR_MIN_STACK_SIZE
	.align		4
.L_248:
        /*0594*/ 	.byte	0x04, 0x12
        /*0596*/ 	.short	(.L_250 - .L_249)
	.align		4
.L_249:
        /*0598*/ 	.word	index@(_ZN7cutlass13device_kernelIN5flash19enable_sm80_to_sm89INS1_16FlashAttnBwdSm80INS1_25CollectiveMainloopBwdSm80ILi1ELi1EN4cute5tupleIJNS5_1CILi64EEES8_NS7_ILi192EEEEEENS_6half_tEfNS_4arch4Sm80ELb0ELb1ELb0ELb1ELb1ELb0ELb0ELb0ELi2ELi2ELi2ELi2ELb1EEENS1_24CollectiveEpilogueBwdGQAISA_fSD_Li256ELb1ELb1EEENS1_19SingleTileSchedulerILb1ELb0ELb0ELi64EEEEEEEEEvNT_6ParamsE)
        /*059c*/ 	.word	0x00000000


	//----- nvinfo : EIATTR_MIN_STACK_SIZE
	.align		4
.L_250:
        /*05a0*/ 	.byte	0x04, 0x12
        /*05a2*/ 	.short	(.L_252 - .L_251)
	.align		4
.L_251:
        /*05a4*/ 	.word	index@(_ZN7cutlass13device_kernelIN5flash19enable_sm80_to_sm89INS1_16FlashAttnBwdSm80INS1_25CollectiveMainloopBwdSm80ILi1ELi1EN4cute5tupleIJNS5_1CILi64EEES8_NS7_ILi192EEEEEENS_6half_tEfNS_4arch4Sm80ELb1ELb0ELb0ELb0ELb0ELb0ELb0ELb0ELi2ELi2ELi2ELi2ELb1EEENS1_21CollectiveEpilogueBwdISA_SB_SD_Li256ELb0ELb0ELi4EEENS1_25SingleTileBwdLPTSchedulerILb0ELi64ELb0EEEEEEEEEvNT_6ParamsE)
        /*05a8*/ 	.word	0x00000000


	//----- nvinfo : EIATTR_MIN_STACK_SIZE
	.align		4
.L_252:
        /*05ac*/ 	.byte	0x04, 0x12
        /*05ae*/ 	.short	(.L_254 - .L_253)
	.align		4
.L_253:
        /*05b0*/ 	.word	index@(_ZN7cutlass13device_kernelIN5flash19enable_sm80_to_sm89INS1_16FlashAttnBwdSm80INS1_25CollectiveMainloopBwdSm80ILi1ELi1EN4cute5tupleIJNS5_1CILi64EEES8_NS7_ILi192EEEEEENS_6half_tEfNS_4arch4Sm80ELb1ELb0ELb0ELb0ELb1ELb0ELb0ELb0ELi2ELi2ELi2ELi2ELb1EEENS1_21CollectiveEpilogueBwdISA_SB_SD_Li256ELb0ELb0ELi4EEENS1_25SingleTileBwdLPTSchedulerILb0ELi64ELb1EEEEEEEEEvNT_6ParamsE)
        /*05b4*/ 	.word	0x00000000


	//----- nvinfo : EIATTR_MIN_STACK_SIZE
	.align		4
.L_254:
        /*05b8*/ 	.byte	0x04, 0x12
        /*05ba*/ 	.short	(.L_256 - .L_255)
	.align		4
.L_255:
        /*05bc*/ 	.word	index@(_ZN7cutlass13device_kernelIN5flash19enable_sm80_to_sm89INS1_16FlashAttnBwdSm80INS1_25CollectiveMainloopBwdSm80ILi1ELi1EN4cute5tupleIJNS5_1CILi64EEES8_NS7_ILi192EEEEEENS_6half_tEfNS_4arch4Sm80ELb1ELb0ELb0ELb0ELb0ELb0ELb0ELb0ELi2ELi2ELi2ELi2ELb1EEENS1_24CollectiveEpilogueBwdGQAISA_fSD_Li256ELb0ELb0EEENS1_25SingleTileBwdLPTSchedulerILb0ELi64ELb0EEEEEEEEEvNT_6ParamsE)
        /*05c0*/ 	.word	0x00000000


	//----- nvinfo : EIATTR_MIN_STACK_SIZE
	.align		4
.L_256:
        /*05c4*/ 	.byte	0x04, 0x12
        /*05c6*/ 	.short	(.L_258 - .L_257)
	.align		4
.L_257:
        /*05c8*/ 	.word	index@(_ZN7cutlass13device_kernelIN5flash19enable_sm80_to_sm89INS1_16FlashAttnBwdSm80INS1_25CollectiveMainloopBwdSm80ILi1ELi1EN4cute5tupleIJNS5_1CILi64EEES8_NS7_ILi192EEEEEENS_6half_tEfNS_4arch4Sm80ELb1ELb0ELb0ELb0ELb1ELb0ELb0ELb0ELi2ELi2ELi2ELi2ELb1EEENS1_24CollectiveEpilogueBwdGQAISA_fSD_Li256ELb0ELb1EEENS1_25SingleTileBwdLPTSchedulerILb0ELi64ELb1EEEEEEEEEvNT_6ParamsE)
        /*05cc*/ 	.word	0x00000000


	//----- nvinfo : EIATTR_MIN_STACK_SIZE
	.align		4
.L_258:
        /*05d0*/ 	.byte	0x04, 0x12
        /*05d2*/ 	.short	(.L_260 - .L_259)
	.align		4
.L_259:
        /*05d4*/ 	.word	index@(_ZN7cutlass13device_kernelIN5flash19enable_sm80_to_sm89INS1_16FlashAttnBwdSm80INS1_25CollectiveMainloopBwdSm80ILi1ELi1EN4cute5tupleIJNS5_1CILi64EEES8_NS7_ILi192EEEEEENS_6half_tEfNS_4arch4Sm80ELb1ELb0ELb0ELb1ELb0ELb0ELb0ELb0ELi2ELi2ELi2ELi2ELb1EEENS1_21CollectiveEpilogueBwdISA_SB_SD_Li256ELb1ELb0ELi4EEENS1_25SingleTileBwdLPTSchedulerILb1ELi64ELb0EEEEEEEEEvNT_6ParamsE)
        /*05d8*/ 	.word	0x00000000


	//----- nvinfo : EIATTR_MIN_STACK_SIZE
	.align		4
.L_260:
        /*05dc*/ 	.byte	0x04, 0x12
        /*05de*/ 	.short	(.L_262 - .L_261)
	.align		4
.L_261:
        /*05e0*/ 	.word	index@(_ZN7cutlass13device_kernelIN5flash19enable_sm80_to_sm89INS1_16FlashAttnBwdSm80INS1_25CollectiveMainloopBwdSm80ILi1ELi1EN4cute5tupleIJNS5_1CILi64EEES8_NS7_ILi192EEEEEENS_6half_tEfNS_4arch4Sm80ELb1ELb0ELb0ELb1ELb1ELb0ELb0ELb0ELi2ELi2ELi2ELi2ELb1EEENS1_21CollectiveEpilogueBwdISA_SB_SD_Li256ELb1ELb0ELi4EEENS1_25SingleTileBwdLPTSchedulerILb1ELi64ELb1EEEEEEEEEvNT_6ParamsE)
        /*05e4*/ 	.word	0x00000000


	//----- nvinfo : EIATTR_MIN_STACK_SIZE
	.align		4
.L_262:
        /*05e8*/ 	.byte	0x04, 0x12
        /*05ea*/ 	.short	(.L_264 - .L_263)
	.align		4
.L_263:
        /*05ec*/ 	.word	index@(_ZN7cutlass13device_kernelIN5flash19enable_sm80_to_sm89INS1_16FlashAttnBwdSm80INS1_25CollectiveMainloopBwdSm80ILi1ELi1EN4cute5tupleIJNS5_1CILi64EEES8_NS7_ILi192EEEEEENS_6half_tEfNS_4arch4Sm80ELb1ELb0ELb0ELb1ELb0ELb0ELb0ELb0ELi2ELi2ELi2ELi2ELb1EEENS1_24CollectiveEpilogueBwdGQAISA_fSD_Li256ELb1ELb0EEENS1_25SingleTileBwdLPTSchedulerILb1ELi64ELb0EEEEEEEEEvNT_6ParamsE)
        /*05f0*/ 	.word	0x00000000


	//----- nvinfo : EIATTR_MIN_STACK_SIZE
	.align		4
.L_264:
        /*05f4*/ 	.byte	0x04, 0x12
        /*05f6*/ 	.short	(.L_266 - .L_265)
	.align		4
.L_265:
        /*05f8*/ 	.word	index@(_ZN7cutlass13device_kernelIN5flash19enable_sm80_to_sm89INS1_16FlashAttnBwdSm80INS1_25CollectiveMainloopBwdSm80ILi1ELi1EN4cute5tupleIJNS5_1CILi64EEES8_NS7_ILi192EEEEEENS_6half_tEfNS_4arch4Sm80ELb1ELb0ELb0ELb1ELb1ELb0ELb0ELb0ELi2ELi2ELi2ELi2ELb1EEENS1_24CollectiveEpilogueBwdGQAISA_fSD_Li256ELb1ELb1EEENS1_25SingleTileBwdLPTSchedulerILb1ELi64ELb1EEEEEEEEEvNT_6ParamsE)
        /*05fc*/ 	.word	0x00000000


	//----- nvinfo : EIATTR_MIN_STACK_SIZE
	.align		4
.L_266:
        /*0600*/ 	.byte	0x04, 0x12
        /*0602*/ 	.short	(.L_268 - .L_267)
	.align		4
.L_267:
        /*0604*/ 	.word	index@(_ZN7cutlass13device_kernelIN5flash19enable_sm80_to_sm89INS1_16FlashAttnBwdSm80INS1_25CollectiveMainloopBwdSm80ILi2ELi1EN4cute5tupleIJNS5_1CILi64EEENS7_ILi80EEENS7_ILi192EEEEEENS_6half_tEfNS_4arch4Sm80ELb0ELb0ELb0ELb0ELb0ELb0ELb1ELb0ELi2ELi4ELi2ELi2ELb0EEENS1_21CollectiveEpilogueBwdISB_SC_SE_Li256ELb0ELb1ELi4EEENS1_19SingleTileSchedulerILb0ELb0ELb0ELi80EEEEEEEEEvNT_6ParamsE)
        /*0608*/ 	.word	0x00000000


	//----- nvinfo : EIATTR_MIN_STACK_SIZE
	.align		4
.L_268:
        /*060c*/ 	.byte	0x04, 0x12
        /*060e*/ 	.short	(.L_270 - .L_269)
	.align		4
.L_269:
        /*0610*/ 	.word	index@(_ZN7cutlass13device_kernelIN5flash19enable_sm80_to_sm89INS1_16FlashAttnBwdSm80INS1_25CollectiveMainloopBwdSm80ILi2ELi1EN4cute5tupleIJNS5_1CILi64EEENS7_ILi80EEENS7_ILi192EEEEEENS_6half_tEfNS_4arch4Sm80ELb0ELb0ELb0ELb0ELb1ELb0ELb1ELb0ELi2ELi4ELi2ELi2ELb0EEENS1_21CollectiveEpilogueBwdISB_SC_SE_Li256ELb0ELb1ELi4EEENS1_19SingleTileSchedulerILb0ELb0ELb0ELi80EEEEEEEEEvNT_6ParamsE)
        /*0614*/ 	.word	0x00000000


	//----- nvinfo : EIATTR_MIN_STACK_SIZE
	.align		4
.L_270:
        /*0618*/ 	.byte	0x04, 0x12
        /*061a*/ 	.short	(.L_272 - .L_271)
	.align		4
.L_271:
        /*061c*/ 	.word	index@(_ZN7cutlass13device_kernelIN5flash19enable_sm80_to_sm89INS1_16FlashAttnBwdSm80INS1_25CollectiveMainloopBwdSm80ILi2ELi1EN4cute5tupleIJNS5_1CILi64EEENS7_ILi80EEENS7_ILi192EEEEEENS_6half_tEfNS_4arch4Sm80ELb0ELb0ELb0ELb0ELb0ELb0ELb1ELb0ELi2ELi4ELi2ELi2ELb0EEENS1_24CollectiveEpilogueBwdGQAISB_fSE_Li256ELb0ELb0EEENS1_19SingleTileSchedulerILb0ELb0ELb0ELi80EEEEEEEEEvNT_6ParamsE)
        /*0620*/ 	.word	0x00000000


	//----- nvinfo : EIATTR_MIN_STACK_SIZE
	.align		4
.L_272:
        /*0624*/ 	.byte	0x04, 0x12
        /*0626*/ 	.short	(.L_274 - .L_273)
	.align		4
.L_273:
        /*0628*/ 	.word	index@(_ZN7cutlass13device_kernelIN5flash19enable_sm80_to_sm89INS1_16FlashAttnBwdSm80INS1_25CollectiveMainloopBwdSm80ILi2ELi1EN4cute5tupleIJNS5_1CILi64EEENS7_ILi80EEENS7_ILi192EEEEEENS_6half_tEfNS_4arch4Sm80ELb0ELb0ELb0ELb0ELb1ELb0ELb1ELb0ELi2ELi4ELi2ELi2ELb0EEENS1_24CollectiveEpilogueBwdGQAISB_fSE_Li256ELb0ELb1EEENS1_19SingleTileSchedulerILb0ELb0ELb0ELi80EEEEEEEEEvNT_6ParamsE)
        /*062c*/ 	.word	0x00000000


	//----- nvinfo : EIATTR_MIN_STACK_SIZE
	.align		4
.L_274:
        /*0630*/ 	.byte	0x04, 0x12
        /*0632*/ 	.short	(.L_276 - .L_275)
	.align		4
.L_275:
        /*0634*/ 	.word	index@(_ZN7cutlass13device_kernelIN5flash19enable_sm80_to_sm89INS1_16FlashAttnBwdSm80INS1_25CollectiveMainloopBwdSm80ILi2ELi1EN4cute5tupleIJNS5_1CILi64EEENS7_ILi80EEENS7_ILi192EEEEEENS_6half_tEfNS_4arch4Sm80ELb0ELb0ELb0ELb1ELb0ELb0ELb1ELb0ELi2ELi4ELi2ELi2ELb0EEENS1_21CollectiveEpilogueBwdISB_SC_SE_Li256ELb1ELb1ELi4EEENS1_19SingleTileSchedulerILb1ELb0ELb0ELi80EEEEEEEEEvNT_6ParamsE)
        /*0638*/ 	.word	0x00000000


	//----- nvinfo : EIATTR_MIN_STACK_SIZE
	.align		4
.L_276:
        /*063c*/ 	.byte	0x04, 0x12
        /*063e*/ 	.short	(.L_278 - .L_277)
	.align		4
.L_277:
        /*0640*/ 	.word	index@(_ZN7cutlass13device_kernelIN5flash19enable_sm80_to_sm89INS1_16FlashAttnBwdSm80INS1_25CollectiveMainloopBwdSm80ILi2ELi1EN4cute5tupleIJNS5_1CILi64EEENS7_ILi80EEENS7_ILi192EEEEEENS_6half_tEfNS_4arch4Sm80ELb0ELb0ELb0ELb1ELb1ELb0ELb1ELb0ELi2ELi4ELi2ELi2ELb0EEENS1_21CollectiveEpilogueBwdISB_SC_SE_Li256ELb1ELb1ELi4EEENS1_19SingleTileSchedulerILb1ELb0ELb0ELi80EEEEEEEEEvNT_6ParamsE)
        /*0644*/ 	.word	0x00000000


	//----- nvinfo : EIATTR_MIN_STACK_SIZE
	.align		4
.L_278:
        /*0648*/ 	.byte	0x04, 0x12
        /*064a*/ 	.short	(.L_280 - .L_279)
	.align		4
.L_279:
        /*064c*/ 	.word	index@(_ZN7cutlass13device_kernelIN5flash19enable_sm80_to_sm89INS1_16FlashAttnBwdSm80INS1_25CollectiveMainloopBwdSm80ILi2ELi1EN4cute5tupleIJNS5_1CILi64EEENS7_ILi80EEENS7_ILi192EEEEEENS_6half_tEfNS_4arch4Sm80ELb0ELb0ELb0ELb1ELb0ELb0ELb1ELb0ELi2ELi4ELi2ELi2ELb0EEENS1_24CollectiveEpilogueBwdGQAISB_fSE_Li256ELb1ELb0EEENS1_19SingleTileSchedulerILb1ELb0ELb0ELi80EEEEEEEEEvNT_6ParamsE)
        /*0650*/ 	.word	0x00000000


	//----- nvinfo : EIATTR_MIN_STACK_SIZE
	.align		4
.L_280:
        /*0654*/ 	.byte	0x04, 0x12
        /*0656*/ 	.short	(.L_282 - .L_281)
	.align		4
.L_281:
        /*0658*/ 	.word	index@(_ZN7cutlass13device_kernelIN5flash19enable_sm80_to_sm89INS1_16FlashAttnBwdSm80INS1_25CollectiveMainloopBwdSm80ILi2ELi1EN4cute5tupleIJNS5_1CILi64EEENS7_ILi80EEENS7_ILi192EEEEEENS_6half_tEfNS_4arch4Sm80ELb0ELb0ELb0ELb1ELb1ELb0ELb1ELb0ELi2ELi4ELi2ELi2ELb0EEENS1_24CollectiveEpilogueBwdGQAISB_fSE_Li256ELb1ELb1EEENS1_19SingleTileSchedulerILb1ELb0ELb0ELi80EEEEEEEEEvNT_6ParamsE)
        /*065c*/ 	.word	0x00000000


	//----- nvinfo : EIATTR_MIN_STACK_SIZE
	.align		4
.L_282:
        /*0660*/ 	.byte	0x04, 0x12
        /*0662*/ 	.short	(.L_284 - .L_283)
	.align		4
.L_283:
        /*0664*/ 	.word	index@(_ZN7cutlass13device_kernelIN5flash19enable_sm80_to_sm89INS1_16FlashAttnBwdSm80INS1_25CollectiveMainloopBwdSm80ILi2ELi1EN4cute5tupleIJNS5_1CILi64EEENS7_ILi80EEENS7_ILi192EEEEEENS_6half_tEfNS_4arch4Sm80ELb0ELb1ELb0ELb0ELb0ELb0ELb1ELb0ELi2ELi4ELi2ELi2ELb0EEENS1_21CollectiveEpilogueBwdISB_SC_SE_Li256ELb0ELb1ELi4EEENS1_19SingleTileSchedulerILb0ELb0ELb0ELi80EEEEEEEEEvNT_6ParamsE)
        /*0668*/ 	.word	0x00000000


	//----- nvinfo : EIATTR_MIN_STACK_SIZE
	.align		4
.L_284:
        /*066c*/ 	.byte	0x04, 0x12
        /*066e*/ 	.short	(.L_286 - .L_285)
	.align		4
.L_285:
        /*0670*/ 	.word	index@(_ZN7cutlass13device_kernelIN5flash19enable_sm80_to_sm89INS1_16FlashAttnBwdSm80INS1_25CollectiveMainloopBwdSm80ILi2ELi1EN4cute5tupleIJNS5_1CILi64EEENS7_ILi80EEENS7_ILi192EEEEEENS_6half_tEfNS_4arch4Sm80ELb0ELb1ELb0ELb0ELb1ELb0ELb1ELb0ELi2ELi4ELi2ELi2ELb0EEENS1_21CollectiveEpilogueBwdISB_SC_SE_Li256ELb0ELb1ELi4EEENS1_19SingleTileSchedulerILb0ELb0ELb0ELi80EEEEEEEEEvNT_6ParamsE)
        /*0674*/ 	.word	0x00000000


	//----- nvinfo : EIATTR_MIN_STACK_SIZE
	.align		4
.L_286:
        /*0678*/ 	.byte	0x04, 0x12
        /*067a*/ 	.short	(.L_288 - .L_287)
	.align		4
.L_287:
        /*067c*/ 	.word	index@(_ZN7cutlass13device_kernelIN5flash19enable_sm80_to_sm89INS1_16FlashAttnBwdSm80INS1_25CollectiveMainloopBwdSm80ILi2ELi1EN4cute5tupleIJNS5_1CILi64EEENS7_ILi80EEENS7_ILi192EEEEEENS_6half_tEfNS_4arch4Sm80ELb0ELb1ELb0ELb0ELb0ELb0ELb1ELb0ELi2ELi4ELi2ELi2ELb0EEENS1_24CollectiveEpilogueBwdGQAISB_fSE_Li256ELb0ELb0EEENS1_19SingleTileSchedulerILb0ELb0ELb0ELi80EEEEEEEEEvNT_6ParamsE)
        /*0680*/ 	.word	0x00000000


	//----- nvinfo : EIATTR_MIN_STACK_SIZE
	.align		4
.L_288:
        /*0684*/ 	.byte	0x04, 0x12
        /*0686*/ 	.short	(.L_290 - .L_289)
	.align		4
.L_289:
        /*0688*/ 	.word	index@(_ZN7cutlass13device_kernelIN5flash19enable_sm80_to_sm89INS1_16FlashAttnBwdSm80INS1_25CollectiveMainloopBwdSm80ILi2ELi1EN4cute5tupleIJNS5_1CILi64EEENS7_ILi80EEENS7_ILi192EEEEEENS_6half_tEfNS_4arch4Sm80ELb0ELb1ELb0ELb0ELb1ELb0ELb1ELb0ELi2ELi4ELi2ELi2ELb0EEENS1_24CollectiveEpilogueBwdGQAISB_fSE_Li256ELb0ELb1EEENS1_19SingleTileSchedulerILb0ELb0ELb0ELi80EEEEEEEEEvNT_6ParamsE)
        /*068c*/ 	.word	0x00000000


	//----- nvinfo : EIATTR_MIN_STACK_SIZE
	.align		4
.L_290:
        /*0690*/ 	.byte	0x04, 0x12
        /*0692*/ 	.short	(.L_292 - .L_291)
	.align		4
.L_291:
        /*0694*/ 	.word	index@(_ZN7cutlass13device_kernelIN5flash19enable_sm80_to_sm89INS1_16FlashAttnBwdSm80INS1_25CollectiveMainloopBwdSm80ILi2ELi1EN4cute5tupleIJNS5_1CILi64EEENS7_ILi80EEENS7_ILi192EEEEEENS_6half_tEfNS_4arch4Sm80ELb0ELb1ELb0ELb1ELb0ELb0ELb1ELb0ELi2ELi4ELi2ELi2ELb0EEENS1_21CollectiveEpilogueBwdISB_SC_SE_Li256ELb1ELb1ELi4EEENS1_19SingleTileSchedulerILb1ELb0ELb0ELi80EEEEEEEEEvNT_6ParamsE)
        /*0698*/ 	.word	0x00000000


	//----- nvinfo : EIATTR_MIN_STACK_SIZE
	.align		4
.L_292:
        /*069c*/ 	.byte	0x04, 0x12
        /*069e*/ 	.short	(.L_294 - .L_293)
	.align		4
.L_293:
        /*06a0*/ 	.word	index@(_ZN7cutlass13device_kernelIN5flash19enable_sm80_to_sm89INS1_16FlashAttnBwdSm80INS1_25CollectiveMainloopBwdSm80ILi2ELi1EN4cute5tupleIJNS5_1CILi64EEENS7_ILi80EEENS7_ILi192EEEEEENS_6half_tEfNS_4arch4Sm80ELb0ELb1ELb0ELb1ELb1ELb0ELb1ELb0ELi2ELi4ELi2ELi2ELb0EEENS1_21CollectiveEpilogueBwdISB_SC_SE_Li256ELb1ELb1ELi4EEENS1_19SingleTileSchedulerILb1ELb0ELb0ELi80EEEEEEEEEvNT_6ParamsE)
        /*06a4*/ 	.word	0x00000000


	//----- nvinfo : EIATTR_MIN_STACK_SIZE
	.align		4
.L_294:
        /*06a8*/ 	.byte	0x04, 0x12
        /*06aa*/ 	.short	(.L_296 - .L_295)
	.align		4
.L_295:
        /*06ac*/ 	.word	index@(_ZN7cutlass13device_kernelIN5flash19enable_sm80_to_sm89INS1_16FlashAttnBwdSm80INS1_25CollectiveMainloopBwdSm80ILi2ELi1EN4cute5tupleIJNS5_1CILi64EEENS7_ILi80EEENS7_ILi192EEEEEENS_6half_tEfNS_4arch4Sm80ELb0ELb1ELb0ELb1ELb0ELb0ELb1ELb0ELi2ELi4ELi2ELi2ELb0EEENS1_24CollectiveEpilogueBwdGQAISB_fSE_Li256ELb1ELb0EEENS1_19SingleTileSchedulerILb1ELb0ELb0ELi80EEEEEEEEEvNT_6ParamsE)
        /*06b0*/ 	.word	0x00000000


	//----- nvinfo : EIATTR_MIN_STACK_SIZE
	.align		4
.L_296:
        /*06b4*/ 	.byte	0x04, 0x12
        /*06b6*/ 	.short	(.L_298 - .L_297)
	.align		4
.L_297:
        /*06b8*/ 	.word	index@(_ZN7cutlass13device_kernelIN5flash19enable_sm80_to_sm89INS1_16FlashAttnBwdSm80INS1_25CollectiveMainloopBwdSm80ILi2ELi1EN4cute5tupleIJNS5_1CILi64EEENS7_ILi80EEENS7_ILi192EEEEEENS_6half_tEfNS_4arch4Sm80ELb0ELb1ELb0ELb1ELb1ELb0ELb1ELb0ELi2ELi4ELi2ELi2ELb0EEENS1_24CollectiveEpilogueBwdGQAISB_fSE_Li256ELb1ELb1EEENS1_19SingleTileSchedulerILb1ELb0ELb0ELi80EEEEEEEEEvNT_6ParamsE)
        /*06bc*/ 	.word	0x00000000


	//----- nvinfo : EIATTR_MIN_STACK_SIZE
	.align		4
.L_298:
        /*06c0*/ 	.byte	0x04, 0x12
        /*06c2*/ 	.short	(.L_300 - .L_299)
	.align		4
.L_299:
        /*06c4*/ 	.word	index@(_ZN7cutlass13device_kernelIN5flash19enable_sm80_to_sm89INS1_16FlashAttnBwdSm80INS1_25CollectiveMainloopBwdSm80ILi2ELi1EN4cute5tupleIJNS5_1CILi64EEENS7_ILi80EEENS7_ILi192EEEEEENS_6half_tEfNS_4arch4Sm80ELb1ELb0ELb0ELb0ELb0ELb0ELb1ELb0ELi2ELi4ELi2ELi2ELb0EEENS1_21CollectiveEpilogueBwdISB_SC_SE_Li256ELb0ELb1ELi4EEENS1_25SingleTileBwdLPTSchedulerILb0ELi80ELb0EEEEEEEEEvNT_6ParamsE)
        /*06c8*/ 	.word	0x00000000


	//----- nvinfo : EIATTR_MIN_STACK_SIZE
	.align		4
.L_300:
        /*06cc*/ 	.byte	0x04, 0x12
        /*06ce*/ 	.short	(.L_302 - .L_301)
	.align		4
.L_301:
        /*06d0*/ 	.word	index@(_ZN7cutlass13device_kernelIN5flash19enable_sm80_to_sm89INS1_16FlashAttnBwdSm80INS1_25CollectiveMainloopBwdSm80ILi2ELi1EN4cute5tupleIJNS5_1CILi64EEENS7_ILi80EEENS7_ILi192EEEEEENS_6half_tEfNS_4arch4Sm80ELb1ELb0ELb0ELb0ELb1ELb0ELb1ELb0ELi2ELi4ELi2ELi2ELb0EEENS1_21CollectiveEpilogueBwdISB_SC_SE_Li256ELb0ELb1ELi4EEENS1_25SingleTileBwdLPTSchedulerILb0ELi80ELb1EEEEEEEEEvNT_6ParamsE)
        /*06d4*/ 	.word	0x00000000


	//----- nvinfo : EIATTR_MIN_STACK_SIZE
	.align		4
.L_302:
        /*06d8*/ 	.byte	0x04, 0x12
        /*06da*/ 	.short	(.L_304 - .L_303)
	.align		4
.L_303:
        /*06dc*/ 	.word	index@(_ZN7cutlass13device_kernelIN5flash19enable_sm80_to_sm89INS1_16FlashAttnBwdSm80INS1_25CollectiveMainloopBwdSm80ILi2ELi1EN4cute5tupleIJNS5_1CILi64EEENS7_ILi80EEENS7_ILi192EEEEEENS_6half_tEfNS_4arch4Sm80ELb1ELb0ELb0ELb0ELb0ELb0ELb1ELb0ELi2ELi4ELi2ELi2ELb0EEENS1_24CollectiveEpilogueBwdGQAISB_fSE_Li256ELb0ELb0EEENS1_25SingleTileBwdLPTSchedulerILb0ELi80ELb0EEEEEEEEEvNT_6ParamsE)
        /*06e0*/ 	.word	0x00000000


	//----- nvinfo : EIATTR_MIN_STACK_SIZE
	.align		4
.L_304:
        /*06e4*/ 	.byte	0x04, 0x12
        /*06e6*/ 	.short	(.L_306 - .L_305)
	.align		4
.L_305:
        /*06e8*/ 	.word	index@(_ZN7cutlass13device_kernelIN5flash19enable_sm80_to_sm89INS1_16FlashAttnBwdSm80INS1_25CollectiveMainloopBwdSm80ILi2ELi1EN4cute5tupleIJNS5_1CILi64EEENS7_ILi80EEENS7_ILi192EEEEEENS_6half_tEfNS_4arch4Sm80ELb1ELb0ELb0ELb0ELb1ELb0ELb1ELb0ELi2ELi4ELi2ELi2ELb0EEENS1_24CollectiveEpilogueBwdGQAISB_fSE_Li256ELb0ELb1EEENS1_25SingleTileBwdLPTSchedulerILb0ELi80ELb1EEEEEEEEEvNT_6ParamsE)
        /*06ec*/ 	.word	0x00000000


	//----- nvinfo : EIATTR_MIN_STACK_SIZE
	.align		4
.L_306:
        /*06f0*/ 	.byte	0x04, 0x12
        /*06f2*/ 	.short	(.L_308 - .L_307)
	.align		4
.L_307:
        /*06f4*/ 	.word	index@(_ZN7cutlass13device_kernelIN5flash22FlashAttnBwdPreprocessIN4cute5tupleIJNS3_1CILi64EEENS5_ILi192EEEEEENS_6half_tEfNS_4arch4Sm80ELb1ELb0EEEEEvNT_6ParamsE)
        /*06f8*/ 	.word	0x00000000


	//----- nvinfo : EIATTR_MIN_STACK_SIZE
	.align		4
.L_308:
        /*06fc*/ 	.byte	0x04, 0x12
        /*06fe*/ 	.short	(.L_310 - .L_309)
	.align		4
.L_309:
        /*0700*/ 	.word	index@(_ZN7cutlass13device_kernelIN5flash19enable_sm80_to_sm89INS1_16FlashAttnBwdSm80INS1_25CollectiveMainloopBwdSm80ILi2ELi1EN4cute5tupleIJNS5_1CILi64EEENS7_ILi80EEENS7_ILi192EEEEEENS_6half_tEfNS_4arch4Sm80ELb1ELb0ELb0ELb1ELb0ELb0ELb1ELb0ELi2ELi4ELi2ELi2ELb0EEENS1_21CollectiveEpilogueBwdISB_SC_SE_Li256ELb1ELb1ELi4EEENS1_25SingleTileBwdLPTSchedulerILb1ELi80ELb0EEEEEEEEEvNT_6ParamsE)
        /*0704*/ 	.word	0x00000000


	//----- nvinfo : EIATTR_MIN_STACK_SIZE
	.align		4
.L_310:
        /*0708*/ 	.byte	0x04, 0x12
        /*070a*/ 	.short	(.L_312 - .L_311)
	.align		4
.L_311:
        /*070c*/ 	.word	index@(_ZN7cutlass13device_kernelIN5flash19enable_sm80_to_sm89INS1_16FlashAttnBwdSm80INS1_25CollectiveMainloopBwdSm80ILi2ELi1EN4cute5tupleIJNS5_1CILi64EEENS7_ILi80EEENS7_ILi192EEEEEENS_6half_tEfNS_4arch4Sm80ELb1ELb0ELb0ELb1ELb1ELb0ELb1ELb0ELi2ELi4ELi2ELi2ELb0EEENS1_21CollectiveEpilogueBwdISB_SC_SE_Li256ELb1ELb1ELi4EEENS1_25SingleTileBwdLPTSchedulerILb1ELi80ELb1EEEEEEEEEvNT_6ParamsE)
        /*0710*/ 	.word	0x00000000


	//----- nvinfo : EIATTR_MIN_STACK_SIZE
	.align		4
.L_312:
        /*0714*/ 	.byte	0x04, 0x12
        /*0716*/ 	.short	(.L_314 - .L_313)
	.align		4
.L_313:
        /*0718*/ 	.word	index@(_ZN7cutlass13device_kernelIN5flash19enable_sm80_to_sm89INS1_16FlashAttnBwdSm80INS1_25CollectiveMainloopBwdSm80ILi2ELi1EN4cute5tupleIJNS5_1CILi64EEENS7_ILi80EEENS7_ILi192EEEEEENS_6half_tEfNS_4arch4Sm80ELb1ELb0ELb0ELb1ELb0ELb0ELb1ELb0ELi2ELi4ELi2ELi2ELb0EEENS1_24CollectiveEpilogueBwdGQAISB_fSE_Li256ELb1ELb0EEENS1_25SingleTileBwdLPTSchedulerILb1ELi80ELb0EEEEEEEEEvNT_6ParamsE)
        /*071c*/ 	.word	0x00000000


	//----- nvinfo : EIATTR_MIN_STACK_SIZE
	.align		4
.L_314:
        /*0720*/ 	.byte	0x04, 0x12
        /*0722*/ 	.short	(.L_316 - .L_315)
	.align		4
.L_315:
        /*0724*/ 	.word	index@(_ZN7cutlass13device_kernelIN5flash32FlashAttnBwdPostprocessConvertdQIN4cute5tupleIJNS3_1CILi80EEENS5_ILi192EEEEEENS_6half_tEfNS_4arch4Sm80ELi256ENS3_8TiledMMAINS3_8MMA_AtomIJNS3_28SM80_16x8x16_F32F16F16F32_TNEEEENS3_6LayoutINS4_IJNS5_ILi4EEENS5_ILi2EEENS5_ILi1EEEEEENS4_IJSJ_SH_NS5_ILi0EEEEEEEENS4_IJNS5_ILi64EEENS5_ILi16EEESP_EEEEELb1EEEEEvNT_6ParamsE)
        /*0728*/ 	.word	0x00000000


	//----- nvinfo : EIATTR_MIN_STACK_SIZE
	.align		4
.L_316:
        /*072c*/ 	.byte	0x04, 0x12
        /*072e*/ 	.short	(.L_318 - .L_317)
	.align		4
.L_317:
        /*0730*/ 	.word	index@(_ZN7cutlass13device_kernelIN5flash32FlashAttnBwdPostprocessConvertdQIN4cute5tupleIJNS3_1CILi64EEENS5_ILi192EEEEEENS_6half_tEfNS_4arch4Sm80ELi256ENS3_8TiledMMAINS3_8MMA_AtomIJNS3_28SM80_16x8x16_F32F16F16F32_TNEEEENS3_6LayoutINS4_IJNS5_ILi2EEENS5_ILi4EEENS5_ILi1EEEEEENS4_IJSJ_SH_NS5_ILi0EEEEEEEENS4_IJNS5_ILi32EEES6_NS5_ILi16EEEEEEEELb0EEEEEvNT_6ParamsE)
        /*0734*/ 	.word	0x00000000


	//----- nvinfo : EIATTR_MIN_STACK_SIZE
	.align		4
.L_318:
        /*0738*/ 	.byte	0x04, 0x12
        /*073a*/ 	.short	(.L_320 - .L_319)
	.align		4
.L_319:
        /*073c*/ 	.word	index@(_ZN7cutlass13device_kernelIN5flash19enable_sm80_to_sm89INS1_16FlashAttnBwdSm80INS1_25CollectiveMainloopBwdSm80ILi2ELi1EN4cute5tupleIJNS5_1CILi64EEENS7_ILi80EEENS7_ILi192EEEEEENS_6half_tEfNS_4arch4Sm80ELb1ELb0ELb0ELb1ELb1ELb0ELb1ELb0ELi2ELi4ELi2ELi2ELb0EEENS1_24CollectiveEpilogueBwdGQAISB_fSE_Li256ELb1ELb1EEENS1_25SingleTileBwdLPTSchedulerILb1ELi80ELb1EEEEEEEEEvNT_6ParamsE)
        /*0740*/ 	.word	0x00000000


	//----- nvinfo : EIATTR_MIN_STACK_SIZE
	.align		4
.L_320:
        /*0744*/ 	.byte	0x04, 0x12
        /*0746*/ 	.short	(.L_322 - .L_321)
	.align		4
.L_321:
        /*0748*/ 	.word	index@(_ZN7cutlass13device_kernelIN5flash22FlashAttnBwdPreprocessIN4cute5tupleIJNS3_1CILi64EEENS5_ILi192EEEEEENS_6half_tEfNS_4arch4Sm80ELb1ELb1EEEEEvNT_6ParamsE)
        /*074c*/ 	.word	0x00000000
.L_322:


//--------------------- .nv.compat                --------------------------
	.section	.nv.compat,"",@"SHT_CUDA_COMPAT_INFO"
	.align	4
        /*0000*/ 	.byte	0x02, 0x09, 0x01, 0x00, 0x02, 0x02, 0x01, 0x00, 0x02, 0x05, 0x05, 0x00, 0x03, 0x07, 0x01, 0x01
        /*0010*/ 	.byte	0x02, 0x03, 0x00, 0x00, 0x02, 0x06, 0x01, 0x00, 0x04, 0x0b, 0x08, 0x00, 0x00, 0x00, 0x00, 0x00
        /*0020*/ 	.byte	0x00, 0x00, 0x00, 0x00


//--------------------- .nv.info._ZN7cutlass13device_kernelIN5flash19enable_sm80_to_sm89INS1_16FlashAttnBwdSm80INS1_25CollectiveMainloopBwdSm80ILi1ELi1EN4cute5tupleIJNS5_1CILi64EEES8_NS7_ILi192EEEEEENS_6half_tEfNS_4arch4Sm80ELb0ELb0ELb0ELb0ELb0ELb0ELb0ELb0ELi2ELi2ELi2ELi2ELb1EEENS1_21CollectiveEpilogueBwdISA_SB_SD_Li256ELb0ELb0ELi4EEENS1_19SingleTileSchedulerILb0ELb0ELb0ELi64EEEEEEEEEvNT_6ParamsE --------------------------
	.section	.nv.info._ZN7cutlass13device_kernelIN5flash19enable_sm80_to_sm89INS1_16FlashAttnBwdSm80INS1_25CollectiveMainloopBwdSm80ILi1ELi1EN4cute5tupleIJNS5_1CILi64EEES8_NS7_ILi192EEEEEENS_6half_tEfNS_4arch4Sm80ELb0ELb0ELb0ELb0ELb0ELb0ELb0ELb0ELi2ELi2ELi2ELi2ELb1EEENS1_21CollectiveEpilogueBwdISA_SB_SD_Li256ELb0ELb0ELi4EEENS1_19SingleTileSchedulerILb0ELb0ELb0ELi64EEEEEEEEEvNT_6ParamsE,"",@"SHT_CUDA_INFO"
	.sectionflags	@""
	.align	4


	//----- nvinfo : EIATTR_CUDA_API_VERSION
	.align		4
        /*0000*/ 	.byte	0x04, 0x37
        /*0002*/ 	.short	(.L_324 - .L_323)
.L_323:
        /*0004*/ 	.word	0x00000082


	//----- nvinfo : EIATTR_KPARAM_INFO
	.align		4
.L_324:
        /*0008*/ 	.byte	0x04, 0x17
        /*000a*/ 	.short	(.L_326 - .L_325)
.L_325:
        /*000c*/ 	.word	0x00000000
        /*0010*/ 	.short	0x0000
        /*0012*/ 	.short	0x0000
        /*0014*/ 	.byte	0x00, 0xf0, 0xc1, 0x09


	//----- nvinfo : EIATTR_SPARSE_MMA_MASK
	.align		4
.L_326:
        /*0018*/ 	.byte	0x03, 0x50
        /*001a*/ 	.short	0x0000


	//----- nvinfo : EIATTR_MAXREG_COUNT
	.align		4
        /*001c*/ 	.byte	0x03, 0x1b
        /*001e*/ 	.short	0x00ff


	//----- nvinfo : EIATTR_MERCURY_ISA_VERSION
	.align		4
        /*0020*/ 	.byte	0x03, 0x5f
        /*0022*/ 	.short	0x0101


	//----- nvinfo : EIATTR_EXIT_INSTR_OFFSETS
	.align		4
        /*0024*/ 	.byte	0x04, 0x1c
        /*0026*/ 	.short	(.L_328 - .L_327)


	//   ....[0]....
.L_327:
        /*0028*/ 	.word	0x00000010


	//----- nvinfo : EIATTR_MAX_THREADS
	.align		4
.L_328:
        /*002c*/ 	.byte	0x04, 0x05
        /*002e*/ 	.short	(.L_330 - .L_329)
.L_329:
        /*0030*/ 	.word	0x00000100
        /*0034*/ 	.word	0x00000001
        /*0038*/ 	.word	0x00000001


	//----- nvinfo : EIATTR_CBANK_PARAM_SIZE
	.align		4
.L_330:
        /*003c*/ 	.byte	0x03, 0x19
        /*003e*/ 	.short	0x0270


	//----- nvinfo : EIATTR_PARAM_CBANK
	.align		4
        /*0040*/ 	.byte	0x04, 0x0a
        /*0042*/ 	.short	(.L_332 - .L_331)
	.align		4
.L_331:
        /*0044*/ 	.word	index@(.nv.constant0._ZN7cutlass13device_kernelIN5flash19enable_sm80_to_sm89INS1_16FlashAttnBwdSm80INS1_25CollectiveMainloopBwdSm80ILi1ELi1EN4cute5tupleIJNS5_1CILi64EEES8_NS7_ILi192EEEEEENS_6half_tEfNS_4arch4Sm80ELb0ELb0ELb0ELb0ELb0ELb0ELb0ELb0ELi2ELi2ELi2ELi2ELb1EEENS1_21CollectiveEpilogueBwdISA_SB_SD_Li256ELb0ELb0ELi4EEENS1_19SingleTileSchedulerILb0ELb0ELb0ELi64EEEEEEEEEvNT_6ParamsE)
        /*0048*/ 	.short	0x0210
        /*004a*/ 	.short	0x0270


	//----- nvinfo : EIATTR_SW_WAR
	.align		4
.L_332:
        /*004c*/ 	.byte	0x04, 0x36
        /*004e*/ 	.short	(.L_334 - .L_333)
.L_333:
        /*0050*/ 	.word	0x00000008
.L_334:


//--------------------- .nv.info._ZN7cutlass13device_kernelIN5flash19enable_sm80_to_sm89INS1_16FlashAttnBwdSm80INS1_25CollectiveMainloopBwdSm80ILi1ELi1EN4cute5tupleIJNS5_1CILi64EEES8_NS7_ILi192EEEEEENS_6half_tEfNS_4arch4Sm80ELb0ELb0ELb0ELb0ELb1ELb0ELb0ELb0ELi2ELi2ELi2ELi2ELb1EEENS1_21CollectiveEpilogueBwdISA_SB_SD_Li256ELb0ELb0ELi4EEENS1_19SingleTileSchedulerILb0ELb0ELb0ELi64EEEEEEEEEvNT_6ParamsE --------------------------
	.section	.nv.info._ZN7cutlass13device_kernelIN5flash19enable_sm80_to_sm89INS1_16FlashAttnBwdSm80INS1_25CollectiveMainloopBwdSm80ILi1ELi1EN4cute5tupleIJNS5_1CILi64EEES8_NS7_ILi192EEEEEENS_6half_tEfNS_4arch4Sm80ELb0ELb0ELb0ELb0ELb1ELb0ELb0ELb0ELi2ELi2ELi2ELi2ELb1EEENS1_21CollectiveEpilogueBwdISA_SB_SD_Li256ELb0ELb0ELi4EEENS1_19SingleTileSchedulerILb0ELb0ELb0ELi64EEEEEEEEEvNT_6ParamsE,"",@"SHT_CUDA_INFO"
	.sectionflags	@""
	.align	4


	//----- nvinfo : EIATTR_CUDA_API_VERSION
	.align		4
        /*0000*/ 	.byte	0x04, 0x37
        /*0002*/ 	.short	(.L_336 - .L_335)
.L_335:
        /*0004*/ 	.word	0x00000082


	//----- nvinfo : EIATTR_KPARAM_INFO
	.align		4
.L_336:
        /*0008*/ 	.byte	0x04, 0x17
        /*000a*/ 	.short	(.L_338 - .L_337)
.L_337:
        /*000c*/ 	.word	0x00000000
        /*0010*/ 	.short	0x0000
        /*0012*/ 	.short	0x0000
        /*0014*/ 	.byte	0x00, 0xf0, 0xc1, 0x09


	//----- nvinfo : EIATTR_SPARSE_MMA_MASK
	.align		4
.L_338:
        /*0018*/ 	.byte	0x03, 0x50
        /*001a*/ 	.short	0x0000


	//----- nvinfo : EIATTR_MAXREG_COUNT
	.align		4
        /*001c*/ 	.byte	0x03, 0x1b
        /*001e*/ 	.short	0x00ff


	//----- nvinfo : EIATTR_MERCURY_ISA_VERSION
	.align		4
        /*0020*/ 	.byte	0x03, 0x5f
        /*0022*/ 	.short	0x0101


	//----- nvinfo : EIATTR_EXIT_INSTR_OFFSETS
	.align		4
        /*0024*/ 	.byte	0x04, 0x1c
        /*0026*/ 	.short	(.L_340 - .L_339)


	//   ....[0]....
.L_339:
        /*0028*/ 	.word	0x00000010


	//----- nvinfo : EIATTR_MAX_THREADS
	.align		4
.L_340:
        /*002c*/ 	.byte	0x04, 0x05
        /*002e*/ 	.short	(.L_342 - .L_341)
.L_341:
        /*0030*/ 	.word	0x00000100
        /*0034*/ 	.word	0x00000001
        /*0038*/ 	.word	0x00000001


	//----- nvinfo : EIATTR_CBANK_PARAM_SIZE
	.align		4
.L_342:
        /*003c*/ 	.byte	0x03, 0x19
        /*003e*/ 	.short	0x0270


	//----- nvinfo : EIATTR_PARAM_CBANK
	.align		4
        /*0040*/ 	.byte	0x04, 0x0a
        /*0042*/ 	.short	(.L_344 - .L_343)
	.align		4
.L_343:
        /*0044*/ 	.word	index@(.nv.constant0._ZN7cutlass13device_kernelIN5flash19enable_sm80_to_sm89INS1_16FlashAttnBwdSm80INS1_25CollectiveMainloopBwdSm80ILi1ELi1EN4cute5tupleIJNS5_1CILi64EEES8_NS7_ILi192EEEEEENS_6half_tEfNS_4arch4Sm80ELb0ELb0ELb0ELb0ELb1ELb0ELb0ELb0ELi2ELi2ELi2ELi2ELb1EEENS1_21CollectiveEpilogueBwdISA_SB_SD_Li256ELb0ELb0ELi4EEENS1_19SingleTileSchedulerILb0ELb0ELb0ELi64EEEEEEEEEvNT_6ParamsE)
        /*0048*/ 	.short	0x0210
        /*004a*/ 	.short	0x0270


	//----- nvinfo : EIATTR_SW_WAR
	.align		4
.L_344:
        /*004c*/ 	.byte	0x04, 0x36
        /*004e*/ 	.short	(.L_346 - .L_345)
.L_345:
        /*0050*/ 	.word	0x00000008
.L_346:


//--------------------- .nv.info._ZN7cutlass13device_kernelIN5flash19enable_sm80_to_sm89INS1_16FlashAttnBwdSm80INS1_25CollectiveMainloopBwdSm80ILi1ELi1EN4cute5tupleIJNS5_1CILi64EEES8_NS7_ILi192EEEEEENS_6half_tEfNS_4arch4Sm80ELb0ELb0ELb0ELb0ELb0ELb0ELb0ELb0ELi2ELi2ELi2ELi2ELb1EEENS1_24CollectiveEpilogueBwdGQAISA_fSD_Li256ELb0ELb0EEENS1_19SingleTileSchedulerILb0ELb0ELb0ELi64EEEEEEEEEvNT_6ParamsE --------------------------
	.section	.nv.info._ZN7cutlass13device_kernelIN5flash19enable_sm80_to_sm89INS1_16FlashAttnBwdSm80INS1_25CollectiveMainloopBwdSm80ILi1ELi1EN4cute5tupleIJNS5_1CILi64EEES8_NS7_ILi192EEEEEENS_6half_tEfNS_4arch4Sm80ELb0ELb0ELb0ELb0ELb0ELb0ELb0ELb0ELi2ELi2ELi2ELi2ELb1EEENS1_24CollectiveEpilogueBwdGQAISA_fSD_Li256ELb0ELb0EEENS1_19SingleTileSchedulerILb0ELb0ELb0ELi64EEEEEEEEEvNT_6ParamsE,"",@"SHT_CUDA_INFO"
	.sectionflags	@""
	.align	4


	//----- nvinfo : EIATTR_CUDA_API_VERSION
	.align		4
        /*0000*/ 	.byte	0x04, 0x37
        /*0002*/ 	.short	(.L_348 - .L_347)
.L_347:
        /*0004*/ 	.word	0x00000082


	//----- nvinfo : EIATTR_KPARAM_INFO
	.align		4
.L_348:
        /*0008*/ 	.byte	0x04, 0x17
        /*000a*/ 	.short	(.L_350 - .L_349)
.L_349:
        /*000c*/ 	.word	0x00000000
        /*0010*/ 	.short	0x0000
        /*0012*/ 	.short	0x0000
        /*0014*/ 	.byte	0x00, 0xf0, 0xe1, 0x09


	//----- nvinfo : EIATTR_SPARSE_MMA_MASK
	.align		4
.L_350:
        /*0018*/ 	.byte	0x03, 0x50
        /*001a*/ 	.short	0x0000


	//----- nvinfo : EIATTR_MAXREG_COUNT
	.align		4
        /*001c*/ 	.byte	0x03, 0x1b
        /*001e*/ 	.short	0x00ff


	//----- nvinfo : EIATTR_MERCURY_ISA_VERSION
	.align		4
        /*0020*/ 	.byte	0x03, 0x5f
        /*0022*/ 	.short	0x0101


	//----- nvinfo : EIATTR_EXIT_INSTR_OFFSETS
	.align		4
        /*0024*/ 	.byte	0x04, 0x1c
        /*0026*/ 	.short	(.L_352 - .L_351)


	//   ....[0]....
.L_351:
        /*0028*/ 	.word	0x00000010


	//----- nvinfo : EIATTR_MAX_THREADS
	.align		4
.L_352:
        /*002c*/ 	.byte	0x04, 0x05
        /*002e*/ 	.short	(.L_354 - .L_353)
.L_353:
        /*0030*/ 	.word	0x00000100
        /*0034*/ 	.word	0x00000001
        /*0038*/ 	.word	0x00000001


	//----- nvinfo : EIATTR_CBANK_PARAM_SIZE
	.align		4
.L_354:
        /*003c*/ 	.byte	0x03, 0x19
        /*003e*/ 	.short	0x0278


	//----- nvinfo : EIATTR_PARAM_CBANK
	.align		4
        /*0040*/ 	.byte	0x04, 0x0a
        /*0042*/ 	.short	(.L_356 - .L_355)
	.align		4
.L_355:
        /*0044*/ 	.word	index@(.nv.constant0._ZN7cutlass13device_kernelIN5flash19enable_sm80_to_sm89INS1_16FlashAttnBwdSm80INS1_25CollectiveMainloopBwdSm80ILi1ELi1EN4cute5tupleIJNS5_1CILi64EEES8_NS7_ILi192EEEEEENS_6half_tEfNS_4arch4Sm80ELb0ELb0ELb0ELb0ELb0ELb0ELb0ELb0ELi2ELi2ELi2ELi2ELb1EEENS1_24CollectiveEpilogueBwdGQAISA_fSD_Li256ELb0ELb0EEENS1_19SingleTileSchedulerILb0ELb0ELb0ELi64EEEEEEEEEvNT_6ParamsE)
        /*0048*/ 	.short	0x0210
        /*004a*/ 	.short	0x0278


	//----- nvinfo : EIATTR_SW_WAR
	.align		4
.L_356:
        /*004c*/ 	.byte	0x04, 0x36
        /*004e*/ 	.short	(.L_358 - .L_357)
.L_357:
        /*0050*/ 	.word	0x00000008
.L_358:


//--------------------- .nv.info._ZN7cutlass13device_kernelIN5flash19enable_sm80_to_sm89INS1_16FlashAttnBwdSm80INS1_25CollectiveMainloopBwdSm80ILi1ELi1EN4cute5tupleIJNS5_1CILi64EEES8_NS7_ILi192EEEEEENS_6half_tEfNS_4arch4Sm80ELb0ELb0ELb0ELb0ELb1ELb0ELb0ELb0ELi2ELi2ELi2ELi2ELb1EEENS1_24CollectiveEpilogueBwdGQAISA_fSD_Li256ELb0ELb1EEENS1_19SingleTileSchedulerILb0ELb0ELb0ELi64EEEEEEEEEvNT_6ParamsE --------------------------
	.section	.nv.info._ZN7cutlass13device_kernelIN5flash19enable_sm80_to_sm89INS1_16FlashAttnBwdSm80INS1_25CollectiveMainloopBwdSm80ILi1ELi1EN4cute5tupleIJNS5_1CILi64EEES8_NS7_ILi192EEEEEENS_6half_tEfNS_4arch4Sm80ELb0ELb0ELb0ELb0ELb1ELb0ELb0ELb0ELi2ELi2ELi2ELi2ELb1EEENS1_24CollectiveEpilogueBwdGQAISA_fSD_Li256ELb0ELb1EEENS1_19SingleTileSchedulerILb0ELb0ELb0ELi64EEEEEEEEEvNT_6ParamsE,"",@"SHT_CUDA_INFO"
	.sectionflags	@""
	.align	4


	//----- nvinfo : EIATTR_CUDA_API_VERSION
	.align		4
        /*0000*/ 	.byte	0x04, 0x37
        /*0002*/ 	.short	(.L_360 - .L_359)
.L_359:
        /*0004*/ 	.word	0x00000082


	//----- nvinfo : EIATTR_KPARAM_INFO
	.align		4
.L_360:
        /*0008*/ 	.byte	0x04, 0x17
        /*000a*/ 	.short	(.L_362 - .L_361)
.L_361:
        /*000c*/ 	.word	0x00000000
        /*0010*/ 	.short	0x0000
        /*0012*/ 	.short	0x0000
        /*0014*/ 	.byte	0x00, 0xf0, 0xe1, 0x09


	//----- nvinfo : EIATTR_SPARSE_MMA_MASK
	.align		4
.L_362:
        /*0018*/ 	.byte	0x03, 0x50
        /*001a*/ 	.short	0x0000


	//----- nvinfo : EIATTR_MAXREG_COUNT
	.align		4
        /*001c*/ 	.byte	0x03, 0x1b
        /*001e*/ 	.short	0x00ff


	//----- nvinfo : EIATTR_MERCURY_ISA_VERSION
	.align		4
        /*0020*/ 	.byte	0x03, 0x5f
        /*0022*/ 	.short	0x0101


	//----- nvinfo : EIATTR_EXIT_INSTR_OFFSETS
	.align		4
        /*0024*/ 	.byte	0x04, 0x1c
        /*0026*/ 	.short	(.L_364 - .L_363)


	//   ....[0]....
.L_363:
        /*0028*/ 	.word	0x00000010


	//----- nvinfo : EIATTR_MAX_THREADS
	.align		4
.L_364:
        /*002c*/ 	.byte	0x04, 0x05
        /*002e*/ 	.short	(.L_366 - .L_365)
.L_365:
        /*0030*/ 	.word	0x00000100
        /*0034*/ 	.word	0x00000001
        /*0038*/ 	.word	0x00000001


	//----- nvinfo : EIATTR_CBANK_PARAM_SIZE
	.align		4
.L_366:
        /*003c*/ 	.byte	0x03, 0x19
        /*003e*/ 	.short	0x0278


	//----- nvinfo : EIATTR_PARAM_CBANK
	.align		4
        /*0040*/ 	.byte	0x04, 0x0a
        /*0042*/ 	.short	(.L_368 - .L_367)
	.align		4
.L_367:
        /*0044*/ 	.word	index@(.nv.constant0._ZN7cutlass13device_kernelIN5flash19enable_sm80_to_sm89INS1_16FlashAttnBwdSm80INS1_25CollectiveMainloopBwdSm80ILi1ELi1EN4cute5tupleIJNS5_1CILi64EEES8_NS7_ILi192EEEEEENS_6half_tEfNS_4arch4Sm80ELb0ELb0ELb0ELb0ELb1ELb0ELb0ELb0ELi2ELi2ELi2ELi2ELb1EEENS1_24CollectiveEpilogueBwdGQAISA_fSD_Li256ELb0ELb1EEENS1_19SingleTileSchedulerILb0ELb0ELb0ELi64EEEEEEEEEvNT_6ParamsE)
        /*0048*/ 	.short	0x0210
        /*004a*/ 	.short	0x0278


	//----- nvinfo : EIATTR_SW_WAR
	.align		4
.L_368:
        /*004c*/ 	.byte	0x04, 0x36
        /*004e*/ 	.short	(.L_370 - .L_369)
.L_369:
        /*0050*/ 	.word	0x00000008
.L_370:


//--------------------- .nv.info._ZN7cutlass13device_kernelIN5flash19enable_sm80_to_sm89INS1_16FlashAttnBwdSm80INS1_25CollectiveMainloopBwdSm80ILi1ELi1EN4cute5tupleIJNS5_1CILi64EEES8_NS7_ILi192EEEEEENS_6half_tEfNS_4arch4Sm80ELb0ELb0ELb0ELb1ELb0ELb0ELb0ELb0ELi2ELi2ELi2ELi2ELb1EEENS1_21CollectiveEpilogueBwdISA_SB_SD_Li256ELb1ELb0ELi4EEENS1_19SingleTileSchedulerILb1ELb0ELb0ELi64EEEEEEEEEvNT_6ParamsE --------------------------
	.section	.nv.info._ZN7cutlass13device_kernelIN5flash19enable_sm80_to_sm89INS1_16FlashAttnBwdSm80INS1_25CollectiveMainloopBwdSm80ILi1ELi1EN4cute5tupleIJNS5_1CILi64EEES8_NS7_ILi192EEEEEENS_6half_tEfNS_4arch4Sm80ELb0ELb0ELb0ELb1ELb0ELb0ELb0ELb0ELi2ELi2ELi2ELi2ELb1EEENS1_21CollectiveEpilogueBwdISA_SB_SD_Li256ELb1ELb0ELi4EEENS1_19SingleTileSchedulerILb1ELb0ELb0ELi64EEEEEEEEEvNT_6ParamsE,"",@"SHT_CUDA_INFO"
	.sectionflags	@""
	.align	4


	//----- nvinfo : EIATTR_CUDA_API_VERSION
	.align		4
        /*0000*/ 	.byte	0x04, 0x37
        /*0002*/ 	.short	(.L_372 - .L_371)
.L_371:
        /*0004*/ 	.word	0x00000082


	//----- nvinfo : EIATTR_KPARAM_INFO
	.align		4
.L_372:
        /*0008*/ 	.byte	0x04, 0x17
        /*000a*/ 	.short	(.L_374 - .L_373)
.L_373:
        /*000c*/ 	.word	0x00000000
        /*0010*/ 	.short	0x0000
        /*0012*/ 	.short	0x0000
        /*0014*/ 	.byte	0x00, 0xf0, 0xc1, 0x09


	//----- nvinfo : EIATTR_SPARSE_MMA_MASK
	.align		4
.L_374:
        /*0018*/ 	.byte	0x03, 0x50
        /*001a*/ 	.short	0x0000


	//----- nvinfo : EIATTR_MAXREG_COUNT
	.align		4
        /*001c*/ 	.byte	0x03, 0x1b
        /*001e*/ 	.short	0x00ff


	//----- nvinfo : EIATTR_MERCURY_ISA_VERSION
	.align		4
        /*0020*/ 	.byte	0x03, 0x5f
        /*0022*/ 	.short	0x0101


	//----- nvinfo : EIATTR_EXIT_INSTR_OFFSETS
	.align		4
        /*0024*/ 	.byte	0x04, 0x1c
        /*0026*/ 	.short	(.L_376 - .L_375)


	//   ....[0]....
.L_375:
        /*0028*/ 	.word	0x00000010


	//----- nvinfo : EIATTR_MAX_THREADS
	.align		4
.L_376:
        /*002c*/ 	.byte	0x04, 0x05
        /*002e*/ 	.short	(.L_378 - .L_377)
.L_377:
        /*0030*/ 	.word	0x00000100
        /*0034*/ 	.word	0x00000001
        /*0038*/ 	.word	0x00000001


	//----- nvinfo : EIATTR_CBANK_PARAM_SIZE
	.align		4
.L_378:
        /*003c*/ 	.byte	0x03, 0x19
        /*003e*/ 	.short	0x0270


	//----- nvinfo : EIATTR_PARAM_CBANK
	.align		4
        /*0040*/ 	.byte	0x04, 0x0a
        /*0042*/ 	.short	(.L_380 - .L_379)
	.align		4
.L_379:
        /*0044*/ 	.word	index@(.nv.constant0._ZN7cutlass13device_kernelIN5flash19enable_sm80_to_sm89INS1_16FlashAttnBwdSm80INS1_25CollectiveMainloopBwdSm80ILi1ELi1EN4cute5tupleIJNS5_1CILi64EEES8_NS7_ILi192EEEEEENS_6half_tEfNS_4arch4Sm80ELb0ELb0ELb0ELb1ELb0ELb0ELb0ELb0ELi2ELi2ELi2ELi2ELb1EEENS1_21CollectiveEpilogueBwdISA_SB_SD_Li256ELb1ELb0ELi4EEENS1_19SingleTileSchedulerILb1ELb0ELb0ELi64EEEEEEEEEvNT_6ParamsE)
        /*0048*/ 	.short	0x0210
        /*004a*/ 	.short	0x0270


	//----- nvinfo : EIATTR_SW_WAR
	.align		4
.L_380:
        /*004c*/ 	.byte	0x04, 0x36
        /*004e*/ 	.short	(.L_382 - .L_381)
.L_381:
        /*0050*/ 	.word	0x00000008
.L_382:


//--------------------- .nv.info._ZN7cutlass13device_kernelIN5flash19enable_sm80_to_sm89INS1_16FlashAttnBwdSm80INS1_25CollectiveMainloopBwdSm80ILi1ELi1EN4cute5tupleIJNS5_1CILi64EEES8_NS7_ILi192EEEEEENS_6half_tEfNS_4arch4Sm80ELb0ELb0ELb0ELb1ELb1ELb0ELb0ELb0ELi2ELi2ELi2ELi2ELb1EEENS1_21CollectiveEpilogueBwdISA_SB_SD_Li256ELb1ELb0ELi4EEENS1_19SingleTileSchedulerILb1ELb0ELb0ELi64EEEEEEEEEvNT_6ParamsE --------------------------
	.section	.nv.info._ZN7cutlass13device_kernelIN5flash19enable_sm80_to_sm89INS1_16FlashAttnBwdSm80INS1_25CollectiveMainloopBwdSm80ILi1ELi1EN4cute5tupleIJNS5_1CILi64EEES8_NS7_ILi192EEEEEENS_6half_tEfNS_4arch4Sm80ELb0ELb0ELb0ELb1ELb1ELb0ELb0ELb0ELi2ELi2ELi2ELi2ELb1EEENS1_21CollectiveEpilogueBwdISA_SB_SD_Li256ELb1ELb0ELi4EEENS1_19SingleTileSchedulerILb1ELb0ELb0ELi64EEEEEEEEEvNT_6ParamsE,"",@"SHT_CUDA_INFO"
	.sectionflags	@""
	.align	4


	//----- nvinfo : EIATTR_CUDA_API_VERSION
	.align		4
        /*0000*/ 	.byte	0x04, 0x37
        /*0002*/ 	.short	(.L_384 - .L_383)
.L_383:
        /*0004*/ 	.word	0x00000082


	//----- nvinfo : EIATTR_KPARAM_INFO
	.align		4
.L_384:
        /*0008*/ 	.byte	0x04, 0x17
        /*000a*/ 	.short	(.L_386 - .L_385)
.L_385:
        /*000c*/ 	.word	0x00000000
        /*0010*/ 	.short	0x0000
        /*0012*/ 	.short	0x0000
        /*0014*/ 	.byte	0x00, 0xf0, 0xc1, 0x09


	//----- nvinfo : EIATTR_SPARSE_MMA_MASK
	.align		4
.L_386:
        /*0018*/ 	.byte	0x03, 0x50
        /*001a*/ 	.short	0x0000


	//----- nvinfo : EIATTR_MAXREG_COUNT
	.align		4
        /*001c*/ 	.byte	0x03, 0x1b
        /*001e*/ 	.short	0x00ff


	//----- nvinfo : EIATTR_MERCURY_ISA_VERSION
	.align		4
        /*0020*/ 	.byte	0x03, 0x5f
        /*0022*/ 	.short	0x0101


	//----- nvinfo : EIATTR_EXIT_INSTR_OFFSETS
	.align		4
        /*0024*/ 	.byte	0x04, 0x1c
        /*0026*/ 	.short	(.L_388 - .L_387)


	//   ....[0]....
.L_387:
        /*0028*/ 	.word	0x00000010


	//----- nvinfo : EIATTR_MAX_THREADS
	.align		4
.L_388:
        /*002c*/ 	.byte	0x04, 0x05
        /*002e*/ 	.short	(.L_390 - .L_389)
.L_389:
        /*0030*/ 	.word	0x00000100
        /*0034*/ 	.word	0x00000001
        /*0038*/ 	.word	0x00000001


	//----- nvinfo : EIATTR_CBANK_PARAM_SIZE
	.align		4
.L_390:
        /*003c*/ 	.byte	0x03, 0x19
        /*003e*/ 	.short	0x0270


	//----- nvinfo : EIATTR_PARAM_CBANK
	.align		4
        /*0040*/ 	.byte	0x04, 0x0a
        /*0042*/ 	.short	(.L_392 - .L_391)
	.align		4
.L_391:
        /*0044*/ 	.word	index@(.nv.constant0._ZN7cutlass13device_kernelIN5flash19enable_sm80_to_sm89INS1_16FlashAttnBwdSm80INS1_25CollectiveMainloopBwdSm80ILi1ELi1EN4cute5tupleIJNS5_1CILi64EEES8_NS7_ILi192EEEEEENS_6half_tEfNS_4arch4Sm80ELb0ELb0ELb0ELb1ELb1ELb0ELb0ELb0ELi2ELi2ELi2ELi2ELb1EEENS1_21CollectiveEpilogueBwdISA_SB_SD_Li256ELb1ELb0ELi4EEENS1_19SingleTileSchedulerILb1ELb0ELb0ELi64EEEEEEEEEvNT_6ParamsE)
        /*0048*/ 	.short	0x0210
        /*004a*/ 	.short	0x0270


	//----- nvinfo : EIATTR_SW_WAR
	.align		4
.L_392:
        /*004c*/ 	.byte	0x04, 0x36
        /*004e*/ 	.short	(.L_394 - .L_393)
.L_393:
        /*0050*/ 	.word	0x00000008
.L_394:


//--------------------- .nv.info._ZN7cutlass13device_kernelIN5flash19enable_sm80_to_sm89INS1_16FlashAttnBwdSm80INS1_25CollectiveMainloopBwdSm80ILi1ELi1EN4cute5tupleIJNS5_1CILi64EEES8_NS7_ILi192EEEEEENS_6half_tEfNS_4arch4Sm80ELb0ELb0ELb0ELb1ELb0ELb0ELb0ELb0ELi2ELi2ELi2ELi2ELb1EEENS1_24CollectiveEpilogueBwdGQAISA_fSD_Li256ELb1ELb0EEENS1_19SingleTileSchedulerILb1ELb0ELb0ELi64EEEEEEEEEvNT_6ParamsE --------------------------
	.section	.nv.info._ZN7cutlass13device_kernelIN5flash19enable_sm80_to_sm89INS1_16FlashAttnBwdSm80INS1_25CollectiveMainloopBwdSm80ILi1ELi1EN4cute5tupleIJNS5_1CILi64EEES8_NS7_ILi192EEEEEENS_6half_tEfNS_4arch4Sm80ELb0ELb0ELb0ELb1ELb0ELb0ELb0ELb0ELi2ELi2ELi2ELi2ELb1EEENS1_24CollectiveEpilogueBwdGQAISA_fSD_Li256ELb1ELb0EEENS1_19SingleTileSchedulerILb1ELb0ELb0ELi64EEEEEEEEEvNT_6ParamsE,"",@"SHT_CUDA_INFO"
	.sectionflags	@""
	.align	4


	//----- nvinfo : EIATTR_CUDA_API_VERSION
	.align		4
        /*0000*/ 	.byte	0x04, 0x37
        /*0002*/ 	.short	(.L_396 - .L_395)
.L_395:
        /*0004*/ 	.word	0x00000082


	//----- nvinfo : EIATTR_KPARAM_INFO
	.align		4
.L_396:
        /*0008*/ 	.byte	0x04, 0x17
        /*000a*/ 	.short	(.L_398 - .L_397)
.L_397:
        /*000c*/ 	.word	0x00000000
        /*0010*/ 	.short	0x0000
        /*0012*/ 	.short	0x0000
        /*0014*/ 	.byte	0x00, 0xf0, 0xe1, 0x09


	//----- nvinfo : EIATTR_SPARSE_MMA_MASK
	.align		4
.L_398:
        /*0018*/ 	.byte	0x03, 0x50
        /*001a*/ 	.short	0x0000


	//----- nvinfo : EIATTR_MAXREG_COUNT
	.align		4
        /*001c*/ 	.byte	0x03, 0x1b
        /*001e*/ 	.short	0x00ff


	//----- nvinfo : EIATTR_MERCURY_ISA_VERSION
	.align		4
        /*0020*/ 	.byte	0x03, 0x5f
        /*0022*/ 	.short	0x0101


	//----- nvinfo : EIATTR_EXIT_INSTR_OFFSETS
	.align		4
        /*0024*/ 	.byte	0x04, 0x1c
        /*0026*/ 	.short	(.L_400 - .L_399)


	//   ....[0]....
.L_399:
        /*0028*/ 	.word	0x00000010


	//----- nvinfo : EIATTR_MAX_THREADS
	.align		4
.L_400:
        /*002c*/ 	.byte	0x04, 0x05
        /*002e*/ 	.short	(.L_402 - .L_401)
.L_401:
        /*0030*/ 	.word	0x00000100
        /*0034*/ 	.word	0x00000001
        /*0038*/ 	.word	0x00000001


	//----- nvinfo : EIATTR_CBANK_PARAM_SIZE
	.align		4
.L_402:
        /*003c*/ 	.byte	0x03, 0x19
        /*003e*/ 	.short	0x0278


	//----- nvinfo : EIATTR_PARAM_CBANK
	.align		4
        /*0040*/ 	.byte	0x04, 0x0a
        /*0042*/ 	.short	(.L_404 - .L_403)
	.align		4
.L_403:
        /*0044*/ 	.word	index@(.nv.constant0._ZN7cutlass13device_kernelIN5flash19enable_sm80_to_sm89INS1_16FlashAttnBwdSm80INS1_25CollectiveMainloopBwdSm80ILi1ELi1EN4cute5tupleIJNS5_1CILi64EEES8_NS7_ILi192EEEEEENS_6half_tEfNS_4arch4Sm80ELb0ELb0ELb0ELb1ELb0ELb0ELb0ELb0ELi2ELi2ELi2ELi2ELb1EEENS1_24CollectiveEpilogueBwdGQAISA_fSD_Li256ELb1ELb0EEENS1_19SingleTileSchedulerILb1ELb0ELb0ELi64EEEEEEEEEvNT_6ParamsE)
        /*0048*/ 	.short	0x0210
        /*004a*/ 	.short	0x0278


	//----- nvinfo : EIATTR_SW_WAR
	.align		4
.L_404:
        /*004c*/ 	.byte	0x04, 0x36
        /*004e*/ 	.short	(.L_406 - .L_405)
.L_405:
        /*0050*/ 	.word	0x00000008
.L_406:


//--------------------- .nv.info._ZN7cutlass13device_kernelIN5flash19enable_sm80_to_sm89INS1_16FlashAttnBwdSm80INS1_25CollectiveMainloopBwdSm80ILi1ELi1EN4cute5tupleIJNS5_1CILi64EEES8_NS7_ILi192EEEEEENS_6half_tEfNS_4arch4Sm80ELb0ELb0ELb0ELb1ELb1ELb0ELb0ELb0ELi2ELi2ELi2ELi2ELb1EEENS1_24CollectiveEpilogueBwdGQAISA_fSD_Li256ELb1ELb1EEENS1_19SingleTileSchedulerILb1ELb0ELb0ELi64EEEEEEEEEvNT_6ParamsE --------------------------
	.section	.nv.info._ZN7cutlass13device_kernelIN5flash19enable_sm80_to_sm89INS1_16FlashAttnBwdSm80INS1_25CollectiveMainloopBwdSm80ILi1ELi1EN4cute5tupleIJNS5_1CILi64EEES8_NS7_ILi192EEEEEENS_6half_tEfNS_4arch4Sm80ELb0ELb0ELb0ELb1ELb1ELb0ELb0ELb0ELi2ELi2ELi2ELi2ELb1EEENS1_24CollectiveEpilogueBwdGQAISA_fSD_Li256ELb1ELb1EEENS1_19SingleTileSchedulerILb1ELb0ELb0ELi64EEEEEEEEEvNT_6ParamsE,"",@"SHT_CUDA_INFO"
	.sectionflags	@""
	.align	4


	//----- nvinfo : EIATTR_CUDA_API_VERSION
	.align		4
        /*0000*/ 	.byte	0x04, 0x37
        /*0002*/ 	.short	(.L_408 - .L_407)
.L_407:
        /*0004*/ 	.word	0x00000082


	//----- nvinfo : EIATTR_KPARAM_INFO
	.align		4
.L_408:
        /*0008*/ 	.byte	0x04, 0x17
        /*000a*/ 	.short	(.L_410 - .L_409)
.L_409:
        /*000c*/ 	.word	0x00000000
        /*0010*/ 	.short	0x0000
        /*0012*/ 	.short	0x0000
        /*0014*/ 	.byte	0x00, 0xf0, 0xe1, 0x09


	//----- nvinfo : EIATTR_SPARSE_MMA_MASK
	.align		4
.L_410:
        /*0018*/ 	.byte	0x03, 0x50
        /*001a*/ 	.short	0x0000


	//----- nvinfo : EIATTR_MAXREG_COUNT
	.align		4
        /*001c*/ 	.byte	0x03, 0x1b
        /*001e*/ 	.short	0x00ff


	//----- nvinfo : EIATTR_MERCURY_ISA_VERSION
	.align		4
        /*0020*/ 	.byte	0x03, 0x5f
        /*0022*/ 	.short	0x0101


	//----- nvinfo : EIATTR_EXIT_INSTR_OFFSETS
	.align		4
        /*0024*/ 	.byte	0x04, 0x1c
        /*0026*/ 	.short	(.L_412 - .L_411)


	//   ....[0]....
.L_411:
        /*0028*/ 	.word	0x00000010


	//----- nvinfo : EIATTR_MAX_THREADS
	.align		4
.L_412:
        /*002c*/ 	.byte	0x04, 0x05
        /*002e*/ 	.short	(.L_414 - .L_413)
.L_413:
        /*0030*/ 	.word	0x00000100
        /*0034*/ 	.word	0x00000001
        /*0038*/ 	.word	0x00000001


	//----- nvinfo : EIATTR_CBANK_PARAM_SIZE
	.align		4
.L_414:
        /*003c*/ 	.byte	0x03, 0x19
        /*003e*/ 	.short	0x0278


	//----- nvinfo : EIATTR_PARAM_CBANK
	.align		4
        /*0040*/ 	.byte	0x04, 0x0a
        /*0042*/ 	.short	(.L_416 - .L_415)
	.align		4
.L_415:
        /*0044*/ 	.word	index@(.nv.constant0._ZN7cutlass13device_kernelIN5flash19enable_sm80_to_sm89INS1_16FlashAttnBwdSm80INS1_25CollectiveMainloopBwdSm80ILi1ELi1EN4cute5tupleIJNS5_1CILi64EEES8_NS7_ILi192EEEEEENS_6half_tEfNS_4arch4Sm80ELb0ELb0ELb0ELb1ELb1ELb0ELb0ELb0ELi2ELi2ELi2ELi2ELb1EEENS1_24CollectiveEpilogueBwdGQAISA_fSD_Li256ELb1ELb1EEENS1_19SingleTileSchedulerILb1ELb0ELb0ELi64EEEEEEEEEvNT_6ParamsE)
        /*0048*/ 	.short	0x0210
        /*004a*/ 	.short	0x0278


	//----- nvinfo : EIATTR_SW_WAR
	.align		4
.L_416:
        /*004c*/ 	.byte	0x04, 0x36
        /*004e*/ 	.short	(.L_418 - .L_417)
.L_417:
        /*0050*/ 	.word	0x00000008
.L_418:


//--------------------- .nv.info._ZN7cutlass13device_kernelIN5flash19enable_sm80_to_sm89INS1_16FlashAttnBwdSm80INS1_25CollectiveMainloopBwdSm80ILi1ELi1EN4cute5tupleIJNS5_1CILi64EEES8_NS7_ILi192EEEEEENS_6half_tEfNS_4arch4Sm80ELb0ELb1ELb0ELb0ELb0ELb0ELb0ELb0ELi2ELi2ELi2ELi2ELb1EEENS1_21CollectiveEpilogueBwdISA_SB_SD_Li256ELb0ELb0ELi4EEENS1_19SingleTileSchedulerILb0ELb0ELb0ELi64EEEEEEEEEvNT_6ParamsE --------------------------
	.section	.nv.info._ZN7cutlass13device_kernelIN5flash19enable_sm80_to_sm89INS1_16FlashAttnBwdSm80INS1_25CollectiveMainloopBwdSm80ILi1ELi1EN4cute5tupleIJNS5_1CILi64EEES8_NS7_ILi192EEEEEENS_6half_tEfNS_4arch4Sm80ELb0ELb1ELb0ELb0ELb0ELb0ELb0ELb0ELi2ELi2ELi2ELi2ELb1EEENS1_21CollectiveEpilogueBwdISA_SB_SD_Li256ELb0ELb0ELi4EEENS1_19SingleTileSchedulerILb0ELb0ELb0ELi64EEEEEEEEEvNT_6ParamsE,"",@"SHT_CUDA_INFO"
	.sectionflags	@""
	.align	4


	//----- nvinfo : EIATTR_CUDA_API_VERSION
	.align		4
        /*0000*/ 	.byte	0x04, 0x37
        /*0002*/ 	.short	(.L_420 - .L_419)
.L_419:
        /*0004*/ 	.word	0x00000082


	//----- nvinfo : EIATTR_KPARAM_INFO
	.align		4
.L_420:
        /*0008*/ 	.byte	0x04, 0x17
        /*000a*/ 	.short	(.L_422 - .L_421)
.L_421:
        /*000c*/ 	.word	0x00000000
        /*0010*/ 	.short	0x0000
        /*0012*/ 	.short	0x0000
        /*0014*/ 	.byte	0x00, 0xf0, 0xc1, 0x09


	//----- nvinfo : EIATTR_SPARSE_MMA_MASK
	.align		4
.L_422:
        /*0018*/ 	.byte	0x03, 0x50
        /*001a*/ 	.short	0x0000


	//----- nvinfo : EIATTR_MAXREG_COUNT
	.align		4
        /*001c*/ 	.byte	0x03, 0x1b
        /*001e*/ 	.short	0x00ff


	//----- nvinfo : EIATTR_MERCURY_ISA_VERSION
	.align		4
        /*0020*/ 	.byte	0x03, 0x5f
        /*0022*/ 	.short	0x0101


	//----- nvinfo : EIATTR_EXIT_INSTR_OFFSETS
	.align		4
        /*0024*/ 	.byte	0x04, 0x1c
        /*0026*/ 	.short	(.L_424 - .L_423)


	//   ....[0]....
.L_423:
        /*0028*/ 	.word	0x00000010


	//----- nvinfo : EIATTR_MAX_THREADS
	.align		4
.L_424:
        /*002c*/ 	.byte	0x04, 0x05
        /*002e*/ 	.short	(.L_426 - .L_425)
.L_425:
        /*0030*/ 	.word	0x00000100
        /*0034*/ 	.word	0x00000001
        /*0038*/ 	.word	0x00000001


	//----- nvinfo : EIATTR_CBANK_PARAM_SIZE
	.align		4
.L_426:
        /*003c*/ 	.byte	0x03, 0x19
        /*003e*/ 	.short	0x0270


	//----- nvinfo : EIATTR_PARAM_CBANK
	.align		4
        /*0040*/ 	.byte	0x04, 0x0a
        /*0042*/ 	.short	(.L_428 - .L_427)
	.align		4
.L_427:
        /*0044*/ 	.word	index@(.nv.constant0._ZN7cutlass13device_kernelIN5flash19enable_sm80_to_sm89INS1_16FlashAttnBwdSm80INS1_25CollectiveMainloopBwdSm80ILi1ELi1EN4cute5tupleIJNS5_1CILi64EEES8_NS7_ILi192EEEEEENS_6half_tEfNS_4arch4Sm80ELb0ELb1ELb0ELb0ELb0ELb0ELb0ELb0ELi2ELi2ELi2ELi2ELb1EEENS1_21CollectiveEpilogueBwdISA_SB_SD_Li256ELb0ELb0ELi4EEENS1_19SingleTileSchedulerILb0ELb0ELb0ELi64EEEEEEEEEvNT_6ParamsE)
        /*0048*/ 	.short	0x0210
        /*004a*/ 	.short	0x0270


	//----- nvinfo : EIATTR_SW_WAR
	.align		4
.L_428:
        /*004c*/ 	.byte	0x04, 0x36
        /*004e*/ 	.short	(.L_430 - .L_429)
.L_429:
        /*0050*/ 	.word	0x00000008
.L_430:


//--------------------- .nv.info._ZN7cutlass13device_kernelIN5flash19enable_sm80_to_sm89INS1_16FlashAttnBwdSm80INS1_25CollectiveMainloopBwdSm80ILi1ELi1EN4cute5tupleIJNS5_1CILi64EEES8_NS7_ILi192EEEEEENS_6half_tEfNS_4arch4Sm80ELb0ELb1ELb0ELb0ELb1ELb0ELb0ELb0ELi2ELi2ELi2ELi2ELb1EEENS1_21CollectiveEpilogueBwdISA_SB_SD_Li256ELb0ELb0ELi4EEENS1_19SingleTileSchedulerILb0ELb0ELb0ELi64EEEEEEEEEvNT_6ParamsE --------------------------
	.section	.nv.info._ZN7cutlass13device_kernelIN5flash19enable_sm80_to_sm89INS1_16FlashAttnBwdSm80INS1_25CollectiveMainloopBwdSm80ILi1ELi1EN4cute5tupleIJNS5_1CILi64EEES8_NS7_ILi192EEEEEENS_6half_tEfNS_4arch4Sm80ELb0ELb1ELb0ELb0ELb1ELb0ELb0ELb0ELi2ELi2ELi2ELi2ELb1EEENS1_21CollectiveEpilogueBwdISA_SB_SD_Li256ELb0ELb0ELi4EEENS1_19SingleTileSchedulerILb0ELb0ELb0ELi64EEEEEEEEEvNT_6ParamsE,"",@"SHT_CUDA_INFO"
	.sectionflags	@""
	.align	4


	//----- nvinfo : EIATTR_CUDA_API_VERSION
	.align		4
        /*0000*/ 	.byte	0x04, 0x37
        /*0002*/ 	.short	(.L_432 - .L_431)
.L_431:
        /*0004*/ 	.word	0x00000082


	//----- nvinfo : EIATTR_KPARAM_INFO
	.align		4
.L_432:
        /*0008*/ 	.byte	0x04, 0x17
        /*000a*/ 	.short	(.L_434 - .L_433)
.L_433:
        /*000c*/ 	.word	0x00000000
        /*0010*/ 	.short	0x0000
        /*0012*/ 	.short	0x0000
        /*0014*/ 	.byte	0x00, 0xf0, 0xc1, 0x09


	//----- nvinfo : EIATTR_SPARSE_MMA_MASK
	.align		4
.L_434:
        /*0018*/ 	.byte	0x03, 0x50
        /*001a*/ 	.short	0x0000


	//----- nvinfo : EIATTR_MAXREG_COUNT
	.align		4
        /*001c*/ 	.byte	0x03, 0x1b
        /*001e*/ 	.short	0x00ff


	//----- nvinfo : EIATTR_MERCURY_ISA_VERSION
	.align		4
        /*0020*/ 	.byte	0x03, 0x5f
        /*0022*/ 	.short	0x0101


	//----- nvinfo : EIATTR_EXIT_INSTR_OFFSETS
	.align		4
        /*0024*/ 	.byte	0x04, 0x1c
        /*0026*/ 	.short	(.L_436 - .L_435)


	//   ....[0]....
.L_435:
        /*0028*/ 	.word	0x00000010


	//----- nvinfo : EIATTR_MAX_THREADS
	.align		4
.L_436:
        /*002c*/ 	.byte	0x04, 0x05
        /*002e*/ 	.short	(.L_438 - .L_437)
.L_437:
        /*0030*/ 	.word	0x00000100
        /*0034*/ 	.word	0x00000001
        /*0038*/ 	.word	0x00000001


	//----- nvinfo : EIATTR_CBANK_PARAM_SIZE
	.align		4
.L_438:
        /*003c*/ 	.byte	0x03, 0x19
        /*003e*/ 	.short	0x0270


	//----- nvinfo : EIATTR_PARAM_CBANK
	.align		4
        /*0040*/ 	.byte	0x04, 0x0a
        /*0042*/ 	.short	(.L_440 - .L_439)
	.align		4
.L_439:
        /*0044*/ 	.word	index@(.nv.constant0._ZN7cutlass13device_kernelIN5flash19enable_sm80_to_sm89INS1_16FlashAttnBwdSm80INS1_25CollectiveMainloopBwdSm80ILi1ELi1EN4cute5tupleIJNS5_1CILi64EEES8_NS7_ILi192EEEEEENS_6half_tEfNS_4arch4Sm80ELb0ELb1ELb0ELb0ELb1ELb0ELb0ELb0ELi2ELi2ELi2ELi2ELb1EEENS1_21CollectiveEpilogueBwdISA_SB_SD_Li256ELb0ELb0ELi4EEENS1_19SingleTileSchedulerILb0ELb0ELb0ELi64EEEEEEEEEvNT_6ParamsE)
        /*0048*/ 	.short	0x0210
        /*004a*/ 	.short	0x0270


	//----- nvinfo : EIATTR_SW_WAR
	.align		4
.L_440:
        /*004c*/ 	.byte	0x04, 0x36
        /*004e*/ 	.short	(.L_442 - .L_441)
.L_441:
        /*0050*/ 	.word	0x00000008
.L_442:


//--------------------- .nv.info._ZN7cutlass13device_kernelIN5flash19enable_sm80_to_sm89INS1_16FlashAttnBwdSm80INS1_25CollectiveMainloopBwdSm80ILi1ELi1EN4cute5tupleIJNS5_1CILi64EEES8_NS7_ILi192EEEEEENS_6half_tEfNS_4arch4Sm80ELb0ELb1ELb0ELb0ELb0ELb0ELb0ELb0ELi2ELi2ELi2ELi2ELb1EEENS1_24CollectiveEpilogueBwdGQAISA_fSD_Li256ELb0ELb0EEENS1_19SingleTileSchedulerILb0ELb0ELb0ELi64EEEEEEEEEvNT_6ParamsE --------------------------
	.section	.nv.info._ZN7cutlass13device_kernelIN5flash19enable_sm80_to_sm89INS1_16FlashAttnBwdSm80INS1_25CollectiveMainloopBwdSm80ILi1ELi1EN4cute5tupleIJNS5_1CILi64EEES8_NS7_ILi192EEEEEENS_6half_tEfNS_4arch4Sm80ELb0ELb1ELb0ELb0ELb0ELb0ELb0ELb0ELi2ELi2ELi2ELi2ELb1EEENS1_24CollectiveEpilogueBwdGQAISA_fSD_Li256ELb0ELb0EEENS1_19SingleTileSchedulerILb0ELb0ELb0ELi64EEEEEEEEEvNT_6ParamsE,"",@"SHT_CUDA_INFO"
	.sectionflags	@""
	.align	4


	//----- nvinfo : EIATTR_CUDA_API_VERSION
	.align		4
        /*0000*/ 	.byte	0x04, 0x37
        /*0002*/ 	.short	(.L_444 - .L_443)
.L_443:
        /*0004*/ 	.word	0x00000082


	//----- nvinfo : EIATTR_KPARAM_INFO
	.align		4
.L_444:
        /*0008*/ 	.byte	0x04, 0x17
        /*000a*/ 	.short	(.L_446 - .L_445)
.L_445:
        /*000c*/ 	.word	0x00000000
        /*0010*/ 	.short	0x0000
        /*0012*/ 	.short	0x0000
        /*0014*/ 	.byte	0x00, 0xf0, 0xe1, 0x09


	//----- nvinfo : EIATTR_SPARSE_MMA_MASK
	.align		4
.L_446:
        /*0018*/ 	.byte	0x03, 0x50
        /*001a*/ 	.short	0x0000


	//----- nvinfo : EIATTR_MAXREG_COUNT
	.align		4
        /*001c*/ 	.byte	0x03, 0x1b
        /*001e*/ 	.short	0x00ff


	//----- nvinfo : EIATTR_MERCURY_ISA_VERSION
	.align		4
        /*0020*/ 	.byte	0x03, 0x5f
        /*0022*/ 	.short	0x0101


	//----- nvinfo : EIATTR_EXIT_INSTR_OFFSETS
	.align		4
        /*0024*/ 	.byte	0x04, 0x1c
        /*0026*/ 	.short	(.L_448 - .L_447)


	//   ....[0]....
.L_447:
        /*0028*/ 	.word	0x00000010


	//----- nvinfo : EIATTR_MAX_THREADS
	.align		4
.L_448:
        /*002c*/ 	.byte	0x04, 0x05
        /*002e*/ 	.short	(.L_450 - .L_449)
.L_449:
        /*0030*/ 	.word	0x00000100
        /*0034*/ 	.word	0x00000001
        /*0038*/ 	.word	0x00000001


	//----- nvinfo : EIATTR_CBANK_PARAM_SIZE
	.align		4
.L_450:
        /*003c*/ 	.byte	0x03, 0x19
        /*003e*/ 	.short	0x0278


	//----- nvinfo : EIATTR_PARAM_CBANK
	.align		4
        /*0040*/ 	.byte	0x04, 0x0a
        /*0042*/ 	.short	(.L_452 - .L_451)
	.align		4
.L_451:
        /*0044*/ 	.word	index@(.nv.constant0._ZN7cutlass13device_kernelIN5flash19enable_sm80_to_sm89INS1_16FlashAttnBwdSm80INS1_25CollectiveMainloopBwdSm80ILi1ELi1EN4cute5tupleIJNS5_1CILi64EEES8_NS7_ILi192EEEEEENS_6half_tEfNS_4arch4Sm80ELb0ELb1ELb0ELb0ELb0ELb0ELb0ELb0ELi2ELi2ELi2ELi2ELb1EEENS1_24CollectiveEpilogueBwdGQAISA_fSD_Li256ELb0ELb0EEENS1_19SingleTileSchedulerILb0ELb0ELb0ELi64EEEEEEEEEvNT_6ParamsE)
        /*0048*/ 	.short	0x0210
        /*004a*/ 	.short	0x0278


	//----- nvinfo : EIATTR_SW_WAR
	.align		4
.L_452:
        /*004c*/ 	.byte	0x04, 0x36
        /*004e*/ 	.short	(.L_454 - .L_453)
.L_453:
        /*0050*/ 	.word	0x00000008
.L_454:


//--------------------- .nv.info._ZN7cutlass13device_kernelIN5flash19enable_sm80_to_sm89INS1_16FlashAttnBwdSm80INS1_25CollectiveMainloopBwdSm80ILi1ELi1EN4cute5tupleIJNS5_1CILi64EEES8_NS7_ILi192EEEEEENS_6half_tEfNS_4arch4Sm80ELb0ELb1ELb0ELb0ELb1ELb0ELb0ELb0ELi2ELi2ELi2ELi2ELb1EEENS1_24CollectiveEpilogueBwdGQAISA_fSD_Li256ELb0ELb1EEENS1_19SingleTileSchedulerILb0ELb0ELb0ELi64EEEEEEEEEvNT_6ParamsE --------------------------
	.section	.nv.info._ZN7cutlass13device_kernelIN5flash19enable_sm80_to_sm89INS1_16FlashAttnBwdSm80INS1_25CollectiveMainloopBwdSm80ILi1ELi1EN4cute5tupleIJNS5_1CILi64EEES8_NS7_ILi192EEEEEENS_6half_tEfNS_4arch4Sm80ELb0ELb1ELb0ELb0ELb1ELb0ELb0ELb0ELi2ELi2ELi2ELi2ELb1EEENS1_24CollectiveEpilogueBwdGQAISA_fSD_Li256ELb0ELb1EEENS1_19SingleTileSchedulerILb0ELb0ELb0ELi64EEEEEEEEEvNT_6ParamsE,"",@"SHT_CUDA_INFO"
	.sectionflags	@""
	.align	4


	//----- nvinfo : EIATTR_CUDA_API_VERSION
	.align		4
        /*0000*/ 	.byte	0x04, 0x37
        /*0002*/ 	.short	(.L_456 - .L_455)
.L_455:
        /*0004*/ 	.word	0x00000082


	//----- nvinfo : EIATTR_KPARAM_INFO
	.align		4
.L_456:
        /*0008*/ 	.byte	0x04, 0x17
        /*000a*/ 	.short	(.L_458 - .L_457)
.L_457:
        /*000c*/ 	.word	0x00000000
        /*0010*/ 	.short	0x0000
        /*0012*/ 	.short	0x0000
        /*0014*/ 	.byte	0x00, 0xf0, 0xe1, 0x09


	//----- nvinfo : EIATTR_SPARSE_MMA_MASK
	.align		4
.L_458:
        /*0018*/ 	.byte	0x03, 0x50
        /*001a*/ 	.short	0x0000


	//----- nvinfo : EIATTR_MAXREG_COUNT
	.align		4
        /*001c*/ 	.byte	0x03, 0x1b
        /*001e*/ 	.short	0x00ff


	//----- nvinfo : EIATTR_MERCURY_ISA_VERSION
	.align		4
        /*0020*/ 	.byte	0x03, 0x5f
        /*0022*/ 	.short	0x0101


	//----- nvinfo : EIATTR_EXIT_INSTR_OFFSETS
	.align		4
        /*0024*/ 	.byte	0x04, 0x1c
        /*0026*/ 	.short	(.L_460 - .L_459)


	//   ....[0]....
.L_459:
        /*0028*/ 	.word	0x00000010


	//----- nvinfo : EIATTR_MAX_THREADS
	.align		4
.L_460:
        /*002c*/ 	.byte	0x04, 0x05
        /*002e*/ 	.short	(.L_462 - .L_461)
.L_461:
        /*0030*/ 	.word	0x00000100
        /*0034*/ 	.word	0x00000001
        /*0038*/ 	.word	0x00000001


	//----- nvinfo : EIATTR_CBANK_PARAM_SIZE
	.align		4
.L_462:
        /*003c*/ 	.byte	0x03, 0x19
        /*003e*/ 	.short	0x0278


	//----- nvinfo : EIATTR_PARAM_CBANK
	.align		4
        /*0040*/ 	.byte	0x04, 0x0a
        /*0042*/ 	.short	(.L_464 - .L_463)
	.align		4
.L_463:
        /*0044*/ 	.word	index@(.nv.constant0._ZN7cutlass13device_kernelIN5flash19enable_sm80_to_sm89INS1_16FlashAttnBwdSm80INS1_25CollectiveMainloopBwdSm80ILi1ELi1EN4cute5tupleIJNS5_1CILi64EEES8_NS7_ILi192EEEEEENS_6half_tEfNS_4arch4Sm80ELb0ELb1ELb0ELb0ELb1ELb0ELb0ELb0ELi2ELi2ELi2ELi2ELb1EEENS1_24CollectiveEpilogueBwdGQAISA_fSD_Li256ELb0ELb1EEENS1_19SingleTileSchedulerILb0ELb0ELb0ELi64EEEEEEEEEvNT_6ParamsE)
        /*0048*/ 	.short	0x0210
        /*004a*/ 	.short	0x0278


	//----- nvinfo : EIATTR_SW_WAR
	.align		4
.L_464:
        /*004c*/ 	.byte	0x04, 0x36
        /*004e*/ 	.short	(.L_466 - .L_465)
.L_465:
        /*0050*/ 	.word	0x00000008
.L_466:


//--------------------- .nv.info._ZN7cutlass13device_kernelIN5flash19enable_sm80_to_sm89INS1_16FlashAttnBwdSm80INS1_25CollectiveMainloopBwdSm80ILi1ELi1EN4cute5tupleIJNS5_1CILi64EEES8_NS7_ILi192EEEEEENS_6half_tEfNS_4arch4Sm80ELb0ELb1ELb0ELb1ELb0ELb0ELb0ELb0ELi2ELi2ELi2ELi2ELb1EEENS1_21CollectiveEpilogueBwdISA_SB_SD_Li256ELb1ELb0ELi4EEENS1_19SingleTileSchedulerILb1ELb0ELb0ELi64EEEEEEEEEvNT_6ParamsE --------------------------
	.section	.nv.info._ZN7cutlass13device_kernelIN5flash19enable_sm80_to_sm89INS1_16FlashAttnBwdSm80INS1_25CollectiveMainloopBwdSm80ILi1ELi1EN4cute5tupleIJNS5_1CILi64EEES8_NS7_ILi192EEEEEENS_6half_tEfNS_4arch4Sm80ELb0ELb1ELb0ELb1ELb0ELb0ELb0ELb0ELi2ELi2ELi2ELi2ELb1EEENS1_21CollectiveEpilogueBwdISA_SB_SD_Li256ELb1ELb0ELi4EEENS1_19SingleTileSchedulerILb1ELb0ELb0ELi64EEEEEEEEEvNT_6ParamsE,"",@"SHT_CUDA_INFO"
	.sectionflags	@""
	.align	4


	//----- nvinfo : EIATTR_CUDA_API_VERSION
	.align		4
        /*0000*/ 	.byte	0x04, 0x37
        /*0002*/ 	.short	(.L_468 - .L_467)
.L_467:
        /*0004*/ 	.word	0x00000082


	//----- nvinfo : EIATTR_KPARAM_INFO
	.align		4
.L_468:
        /*0008*/ 	.byte	0x04, 0x17
        /*000a*/ 	.short	(.L_470 - .L_469)
.L_469:
        /*000c*/ 	.word	0x00000000
        /*0010*/ 	.short	0x0000
        /*0012*/ 	.short	0x0000
        /*0014*/ 	.byte	0x00, 0xf0, 0xc1, 0x09


	//----- nvinfo : EIATTR_SPARSE_MMA_MASK
	.align		4
.L_470:
        /*0018*/ 	.byte	0x03, 0x50
        /*001a*/ 	.short	0x0000


	//----- nvinfo : EIATTR_MAXREG_COUNT
	.align		4
        /*001c*/ 	.byte	0x03, 0x1b
        /*001e*/ 	.short	0x00ff


	//----- nvinfo : EIATTR_MERCURY_ISA_VERSION
	.align		4
        /*0020*/ 	.byte	0x03, 0x5f
        /*0022*/ 	.short	0x0101


	//----- nvinfo : EIATTR_EXIT_INSTR_OFFSETS
	.align		4
        /*0024*/ 	.byte	0x04, 0x1c
        /*0026*/ 	.short	(.L_472 - .L_471)


	//   ....[0]....
.L_471:
        /*0028*/ 	.word	0x00000010


	//----- nvinfo : EIATTR_MAX_THREADS
	.align		4
.L_472:
        /*002c*/ 	.byte	0x04, 0x05
        /*002e*/ 	.short	(.L_474 - .L_473)
.L_473:
        /*0030*/ 	.word	0x00000100
        /*0034*/ 	.word	0x00000001
        /*0038*/ 	.word	0x00000001


	//----- nvinfo : EIATTR_CBANK_PARAM_SIZE
	.align		4
.L_474:
        /*003c*/ 	.byte	0x03, 0x19
        /*003e*/ 	.short	0x0270


	//----- nvinfo : EIATTR_PARAM_CBANK
	.align		4
        /*0040*/ 	.byte	0x04, 0x0a
        /*0042*/ 	.short	(.L_476 - .L_475)
	.align		4
.L_475:
        /*0044*/ 	.word	index@(.nv.constant0._ZN7cutlass13device_kernelIN5flash19enable_sm80_to_sm89INS1_16FlashAttnBwdSm80INS1_25CollectiveMainloopBwdSm80ILi1ELi1EN4cute5tupleIJNS5_1CILi64EEES8_NS7_ILi192EEEEEENS_6half_tEfNS_4arch4Sm80ELb0ELb1ELb0ELb1ELb0ELb0ELb0ELb0ELi2ELi2ELi2ELi2ELb1EEENS1_21CollectiveEpilogueBwdISA_SB_SD_Li256ELb1ELb0ELi4EEENS1_19SingleTileSchedulerILb1ELb0ELb0ELi64EEEEEEEEEvNT_6ParamsE)
        /*0048*/ 	.short	0x0210
        /*004a*/ 	.short	0x0270


	//----- nvinfo : EIATTR_SW_WAR
	.align		4
.L_476:
        /*004c*/ 	.byte	0x04, 0x36
        /*004e*/ 	.short	(.L_478 - .L_477)
.L_477:
        /*0050*/ 	.word	0x00000008
.L_478:


//--------------------- .nv.info._ZN7cutlass13device_kernelIN5flash19enable_sm80_to_sm89INS1_16FlashAttnBwdSm80INS1_25CollectiveMainloopBwdSm80ILi1ELi1EN4cute5tupleIJNS5_1CILi64EEES8_NS7_ILi192EEEEEENS_6half_tEfNS_4arch4Sm80ELb0ELb1ELb0ELb1ELb1ELb0ELb0ELb0ELi2ELi2ELi2ELi2ELb1EEENS1_21CollectiveEpilogueBwdISA_SB_SD_Li256ELb1ELb0ELi4EEENS1_19SingleTileSchedulerILb1ELb0ELb0ELi64EEEEEEEEEvNT_6ParamsE --------------------------
	.section	.nv.info._ZN7cutlass13device_kernelIN5flash19enable_sm80_to_sm89INS1_16FlashAttnBwdSm80INS1_25CollectiveMainloopBwdSm80ILi1ELi1EN4cute5tupleIJNS5_1CILi64EEES8_NS7_ILi192EEEEEENS_6half_tEfNS_4arch4Sm80ELb0ELb1ELb0ELb1ELb1ELb0ELb0ELb0ELi2ELi2ELi2ELi2ELb1EEENS1_21CollectiveEpilogueBwdISA_SB_SD_Li256ELb1ELb0ELi4EEENS1_19SingleTileSchedulerILb1ELb0ELb0ELi64EEEEEEEEEvNT_6ParamsE,"",@"SHT_CUDA_INFO"
	.sectionflags	@""
	.align	4


	//----- nvinfo : EIATTR_CUDA_API_VERSION
	.align		4
        /*0000*/ 	.byte	0x04, 0x37
        /*0002*/ 	.short	(.L_480 - .L_479)
.L_479:
        /*0004*/ 	.word	0x00000082


	//----- nvinfo : EIATTR_KPARAM_INFO
	.align		4
.L_480:
        /*0008*/ 	.byte	0x04, 0x17
        /*000a*/ 	.short	(.L_482 - .L_481)
.L_481:
        /*000c*/ 	.word	0x00000000
        /*0010*/ 	.short	0x0000
        /*0012*/ 	.short	0x0000
        /*0014*/ 	.byte	0x00, 0xf0, 0xc1, 0x09


	//----- nvinfo : EIATTR_SPARSE_MMA_MASK
	.align		4
.L_482:
        /*0018*/ 	.byte	0x03, 0x50
        /*001a*/ 	.short	0x0000


	//----- nvinfo : EIATTR_MAXREG_COUNT
	.align		4
        /*001c*/ 	.byte	0x03, 0x1b
        /*001e*/ 	.short	0x00ff


	//----- nvinfo : EIATTR_MERCURY_ISA_VERSION
	.align		4
        /*0020*/ 	.byte	0x03, 0x5f
        /*0022*/ 	.short	0x0101


	//----- nvinfo : EIATTR_EXIT_INSTR_OFFSETS
	.align		4
        /*0024*/ 	.byte	0x04, 0x1c
        /*0026*/ 	.short	(.L_484 - .L_483)


	//   ....[0]....
.L_483:
        /*0028*/ 	.word	0x00000010


	//----- nvinfo : EIATTR_MAX_THREADS
	.align		4
.L_484:
        /*002c*/ 	.byte	0x04, 0x05
        /*002e*/ 	.short	(.L_486 - .L_485)
.L_485:
        /*0030*/ 	.word	0x00000100
        /*0034*/ 	.word	0x00000001
        /*0038*/ 	.word	0x00000001


	//----- nvinfo : EIATTR_CBANK_PARAM_SIZE
	.align		4
.L_486:
        /*003c*/ 	.byte	0x03, 0x19
        /*003e*/ 	.short	0x0270


	//----- nvinfo : EIATTR_PARAM_CBANK
	.align		4
        /*0040*/ 	.byte	0x04, 0x0a
        /*0042*/ 	.short	(.L_488 - .L_487)
	.align		4
.L_487:
        /*0044*/ 	.word	index@(.nv.constant0._ZN7cutlass13device_kernelIN5flash19enable_sm80_to_sm89INS1_16FlashAttnBwdSm80INS1_25CollectiveMainloopBwdSm80ILi1ELi1EN4cute5tupleIJNS5_1CILi64EEES8_NS7_ILi192EEEEEENS_6half_tEfNS_4arch4Sm80ELb0ELb1ELb0ELb1ELb1ELb0ELb0ELb0ELi2ELi2ELi2ELi2ELb1EEENS1_21CollectiveEpilogueBwdISA_SB_SD_Li256ELb1ELb0ELi4EEENS1_19SingleTileSchedulerILb1ELb0ELb0ELi64EEEEEEEEEvNT_6ParamsE)
        /*0048*/ 	.short	0x0210
        /*004a*/ 	.short	0x0270


	//----- nvinfo : EIATTR_SW_WAR
	.align		4
.L_488:
        /*004c*/ 	.byte	0x04, 0x36
        /*004e*/ 	.short	(.L_490 - .L_489)
.L_489:
        /*0050*/ 	.word	0x00000008
.L_490:


//--------------------- .nv.info._ZN7cutlass13device_kernelIN5flash19enable_sm80_to_sm89INS1_16FlashAttnBwdSm80INS1_25CollectiveMainloopBwdSm80ILi1ELi1EN4cute5tupleIJNS5_1CILi64EEES8_NS7_ILi192EEEEEENS_6half_tEfNS_4arch4Sm80ELb0ELb1ELb0ELb1ELb0ELb0ELb0ELb0ELi2ELi2ELi2ELi2ELb1EEENS1_24CollectiveEpilogueBwdGQAISA_fSD_Li256ELb1ELb0EEENS1_19SingleTileSchedulerILb1ELb0ELb0ELi64EEEEEEEEEvNT_6ParamsE --------------------------
	.section	.nv.info._ZN7cutlass13device_kernelIN5flash19enable_sm80_to_sm89INS1_16FlashAttnBwdSm80INS1_25CollectiveMainloopBwdSm80ILi1ELi1EN4cute5tupleIJNS5_1CILi64EEES8_NS7_ILi192EEEEEENS_6half_tEfNS_4arch4Sm80ELb0ELb1ELb0ELb1ELb0ELb0ELb0ELb0ELi2ELi2ELi2ELi2ELb1EEENS1_24CollectiveEpilogueBwdGQAISA_fSD_Li256ELb1ELb0EEENS1_19SingleTileSchedulerILb1ELb0ELb0ELi64EEEEEEEEEvNT_6ParamsE,"",@"SHT_CUDA_INFO"
	.sectionflags	@""
	.align	4


	//----- nvinfo : EIATTR_CUDA_API_VERSION
	.align		4
        /*0000*/ 	.byte	0x04, 0x37
        /*0002*/ 	.short	(.L_492 - .L_491)
.L_491:
        /*0004*/ 	.word	0x00000082


	//----- nvinfo : EIATTR_KPARAM_INFO
	.align		4
.L_492:
        /*0008*/ 	.byte	0x04, 0x17
        /*000a*/ 	.short	(.L_494 - .L_493)
.L_493:
        /*000c*/ 	.word	0x00000000
        /*0010*/ 	.short	0x0000
        /*0012*/ 	.short	0x0000
        /*0014*/ 	.byte	0x00, 0xf0, 0xe1, 0x09


	//----- nvinfo : EIATTR_SPARSE_MMA_MASK
	.align		4
.L_494:
        /*0018*/ 	.byte	0x03, 0x50
        /*001a*/ 	.short	0x0000


	//----- nvinfo : EIATTR_MAXREG_COUNT
	.align		4
        /*001c*/ 	.byte	0x03, 0x1b
        /*001e*/ 	.short	0x00ff


	//----- nvinfo : EIATTR_MERCURY_ISA_VERSION
	.align		4
        /*0020*/ 	.byte	0x03, 0x5f
        /*0022*/ 	.short	0x0101


	//----- nvinfo : EIATTR_EXIT_INSTR_OFFSETS
	.align		4
        /*0024*/ 	.byte	0x04, 0x1c
        /*0026*/ 	.short	(.L_496 - .L_495)


	//   ....[0]....
.L_495:
        /*0028*/ 	.word	0x00000010


	//----- nvinfo : EIATTR_MAX_THREADS
	.align		4
.L_496:
        /*002c*/ 	.byte	0x04, 0x05
        /*002e*/ 	.short	(.L_498 - .L_497)
.L_497:
        /*0030*/ 	.word	0x00000100
        /*0034*/ 	.word	0x00000001
        /*0038*/ 	.word	0x00000001


	//----- nvinfo : EIATTR_CBANK_PARAM_SIZE
	.align		4
.L_498:
        /*003c*/ 	.byte	0x03, 0x19
        /*003e*/ 	.short	0x0278


	//----- nvinfo : EIATTR_PARAM_CBANK
	.align		4
        /*0040*/ 	.byte	0x04, 0x0a
        /*0042*/ 	.short	(.L_500 - .L_499)
	.align		4
.L_499:
        /*0044*/ 	.word	index@(.nv.constant0._ZN7cutlass13device_kernelIN5flash19enable_sm80_to_sm89INS1_16FlashAttnBwdSm80INS1_25CollectiveMainloopBwdSm80ILi1ELi1EN4cute5tupleIJNS5_1CILi64EEES8_NS7_ILi192EEEEEENS_6half_tEfNS_4arch4Sm80ELb0ELb1ELb0ELb1ELb0ELb0ELb0ELb0ELi2ELi2ELi2ELi2ELb1EEENS1_24CollectiveEpilogueBwdGQAISA_fSD_Li256ELb1ELb0EEENS1_19SingleTileSchedulerILb1ELb0ELb0ELi64EEEEEEEEEvNT_6ParamsE)
        /*0048*/ 	.short	0x0210
        /*004a*/ 	.short	0x0278


	//----- nvinfo : EIATTR_SW_WAR
	.align		4
.L_500:
        /*004c*/ 	.byte	0x04, 0x36
        /*004e*/ 	.short	(.L_502 - .L_501)
.L_501:
        /*0050*/ 	.word	0x00000008
.L_502:


//--------------------- .nv.info._ZN7cutlass13device_kernelIN5flash19enable_sm80_to_sm89INS1_16FlashAttnBwdSm80INS1_25CollectiveMainloopBwdSm80ILi1ELi1EN4cute5tupleIJNS5_1CILi64EEES8_NS7_ILi192EEEEEENS_6half_tEfNS_4arch4Sm80ELb0ELb1ELb0ELb1ELb1ELb0ELb0ELb0ELi2ELi2ELi2ELi2ELb1EEENS1_24CollectiveEpilogueBwdGQAISA_fSD_Li256ELb1ELb1EEENS1_19SingleTileSchedulerILb1ELb0ELb0ELi64EEEEEEEEEvNT_6ParamsE --------------------------
	.section	.nv.info._ZN7cutlass13device_kernelIN5flash19enable_sm80_to_sm89INS1_16FlashAttnBwdSm80INS1_25CollectiveMainloopBwdSm80ILi1ELi1EN4cute5tupleIJNS5_1CILi64EEES8_NS7_ILi192EEEEEENS_6half_tEfNS_4arch4Sm80ELb0ELb1ELb0ELb1ELb1ELb0ELb0ELb0ELi2ELi2ELi2ELi2ELb1EEENS1_24CollectiveEpilogueBwdGQAISA_fSD_Li256ELb1ELb1EEENS1_19SingleTileSchedulerILb1ELb0ELb0ELi64EEEEEEEEEvNT_6ParamsE,"",@"SHT_CUDA_INFO"
	.sectionflags	@""
	.align	4


	//----- nvinfo : EIATTR_CUDA_API_VERSION
	.align		4
        /*0000*/ 	.byte	0x04, 0x37
        /*0002*/ 	.short	(.L_504 - .L_503)
.L_503:
        /*0004*/ 	.word	0x00000082


	//----- nvinfo : EIATTR_KPARAM_INFO
	.align		4
.L_504:
        /*0008*/ 	.byte	0x04, 0x17
        /*000a*/ 	.short	(.L_506 - .L_505)
.L_505:
        /*000c*/ 	.word	0x00000000
        /*0010*/ 	.short	0x0000
        /*0012*/ 	.short	0x0000
        /*0014*/ 	.byte	0x00, 0xf0, 0xe1, 0x09


	//----- nvinfo : EIATTR_SPARSE_MMA_MASK
	.align		4
.L_506:
        /*0018*/ 	.byte	0x03, 0x50
        /*001a*/ 	.short	0x0000


	//----- nvinfo : EIATTR_MAXREG_COUNT
	.align		4
        /*001c*/ 	.byte	0x03, 0x1b
        /*001e*/ 	.short	0x00ff


	//----- nvinfo : EIATTR_MERCURY_ISA_VERSION
	.align		4
        /*0020*/ 	.byte	0x03, 0x5f
        /*0022*/ 	.short	0x0101


	//----- nvinfo : EIATTR_EXIT_INSTR_OFFSETS
	.align		4
        /*0024*/ 	.byte	0x04, 0x1c
        /*0026*/ 	.short	(.L_508 - .L_507)


	//   ....[0]....
.L_507:
        /*0028*/ 	.word	0x00000010


	//----- nvinfo : EIATTR_MAX_THREADS
	.align		4
.L_508:
        /*002c*/ 	.byte	0x04, 0x05
        /*002e*/ 	.short	(.L_510 - .L_509)
.L_509:
        /*0030*/ 	.word	0x00000100
        /*0034*/ 	.word	0x00000001
        /*0038*/ 	.word	0x00000001


	//----- nvinfo : EIATTR_CBANK_PARAM_SIZE
	.align		4
.L_510:
        /*003c*/ 	.byte	0x03, 0x19
        /*003e*/ 	.short	0x0278


	//----- nvinfo : EIATTR_PARAM_CBANK
	.align		4
        /*0040*/ 	.byte	0x04, 0x0a
        /*0042*/ 	.short	(.L_512 - .L_511)
	.align		4
.L_511:
        /*0044*/ 	.word	index@(.nv.constant0._ZN7cutlass13device_kernelIN5flash19enable_sm80_to_sm89INS1_16FlashAttnBwdSm80INS1_25CollectiveMainloopBwdSm80ILi1ELi1EN4cute5tupleIJNS5_1CILi64EEES8_NS7_ILi192EEEEEENS_6half_tEfNS_4arch4Sm80ELb0ELb1ELb0ELb1ELb1ELb0ELb0ELb0ELi2ELi2ELi2ELi2ELb1EEENS1_24CollectiveEpilogueBwdGQAISA_fSD_Li256ELb1ELb1EEENS1_19SingleTileSchedulerILb1ELb0ELb0ELi64EEEEEEEEEvNT_6ParamsE)
        /*0048*/ 	.short	0x0210
        /*004a*/ 	.short	0x0278


	//----- nvinfo : EIATTR_SW_WAR
	.align		4
.L_512:
        /*004c*/ 	.byte	0x04, 0x36
        /*004e*/ 	.short	(.L_514 - .L_513)
.L_513:
        /*0050*/ 	.word	0x00000008
.L_514:


//--------------------- .nv.info._ZN7cutlass13device_kernelIN5flash19enable_sm80_to_sm89INS1_16FlashAttnBwdSm80INS1_25CollectiveMainloopBwdSm80ILi1ELi1EN4cute5tupleIJNS5_1CILi64EEES8_NS7_ILi192EEEEEENS_6half_tEfNS_4arch4Sm80ELb1ELb0ELb0ELb0ELb0ELb0ELb0ELb0ELi2ELi2ELi2ELi2ELb1EEENS1_21CollectiveEpilogueBwdISA_SB_SD_Li256ELb0ELb0ELi4EEENS1_25SingleTileBwdLPTSchedulerILb0ELi64ELb0EEEEEEEEEvNT_6ParamsE --------------------------
	.section	.nv.info._ZN7cutlass13device_kernelIN5flash19enable_sm80_to_sm89INS1_16FlashAttnBwdSm80INS1_25CollectiveMainloopBwdSm80ILi1ELi1EN4cute5tupleIJNS5_1CILi64EEES8_NS7_ILi192EEEEEENS_6half_tEfNS_4arch4Sm80ELb1ELb0ELb0ELb0ELb0ELb0ELb0ELb0ELi2ELi2ELi2ELi2ELb1EEENS1_21CollectiveEpilogueBwdISA_SB_SD_Li256ELb0ELb0ELi4EEENS1_25SingleTileBwdLPTSchedulerILb0ELi64ELb0EEEEEEEEEvNT_6ParamsE,"",@"SHT_CUDA_INFO"
	.sectionflags	@""
	.align	4


	//----- nvinfo : EIATTR_CUDA_API_VERSION
	.align		4
        /*0000*/ 	.byte	0x04, 0x37
        /*0002*/ 	.short	(.L_516 - .L_515)
.L_515:
        /*0004*/ 	.word	0x00000082


	//----- nvinfo : EIATTR_KPARAM_INFO
	.align		4
.L_516:
        /*0008*/ 	.byte	0x04, 0x17
        /*000a*/ 	.short	(.L_518 - .L_517)
.L_517:
        /*000c*/ 	.word	0x00000000
        /*0010*/ 	.short	0x0000
        /*0012*/ 	.short	0x0000
        /*0014*/ 	.byte	0x00, 0xf0, 0x21, 0x0a


	//----- nvinfo : EIATTR_SPARSE_MMA_MASK
	.align		4
.L_518:
        /*0018*/ 	.byte	0x03, 0x50
        /*001a*/ 	.short	0x0000


	//----- nvinfo : EIATTR_MAXREG_COUNT
	.align		4
        /*001c*/ 	.byte	0x03, 0x1b
        /*001e*/ 	.short	0x00ff


	//----- nvinfo : EIATTR_MERCURY_ISA_VERSION
	.align		4
        /*0020*/ 	.byte	0x03, 0x5f
        /*0022*/ 	.short	0x0101


	//----- nvinfo : EIATTR_EXIT_INSTR_OFFSETS
	.align		4
        /*0024*/ 	.byte	0x04, 0x1c
        /*0026*/ 	.short	(.L_520 - .L_519)


	//   ....[0]....
.L_519:
        /*0028*/ 	.word	0x00000010


	//----- nvinfo : EIATTR_MAX_THREADS
	.align		4
.L_520:
        /*002c*/ 	.byte	0x04, 0x05
        /*002e*/ 	.short	(.L_522 - .L_521)
.L_521:
        /*0030*/ 	.word	0x00000100
        /*0034*/ 	.word	0x00000001
        /*0038*/ 	.word	0x00000001


	//----- nvinfo : EIATTR_CBANK_PARAM_SIZE
	.align		4
.L_522:
        /*003c*/ 	.byte	0x03, 0x19
        /*003e*/ 	.short	0x0288


	//----- nvinfo : EIATTR_PARAM_CBANK
	.align		4
        /*0040*/ 	.byte	0x04, 0x0a
        /*0042*/ 	.short	(.L_524 - .L_523)
	.align		4
.L_523:
        /*0044*/ 	.word	index@(.nv.constant0._ZN7cutlass13device_kernelIN5flash19enable_sm80_to_sm89INS1_16FlashAttnBwdSm80INS1_25CollectiveMainloopBwdSm80ILi1ELi1EN4cute5tupleIJNS5_1CILi64EEES8_NS7_ILi192EEEEEENS_6half_tEfNS_4arch4Sm80ELb1ELb0ELb0ELb0ELb0ELb0ELb0ELb0ELi2ELi2ELi2ELi2ELb1EEENS1_21CollectiveEpilogueBwdISA_SB_SD_Li256ELb0ELb0ELi4EEENS1_25SingleTileBwdLPTSchedulerILb0ELi64ELb0EEEEEEEEEvNT_6ParamsE)
        /*0048*/ 	.short	0x0210
        /*004a*/ 	.short	0x0288


	//----- nvinfo : EIATTR_SW_WAR
	.align		4
.L_524:
        /*004c*/ 	.byte	0x04, 0x36
        /*004e*/ 	.short	(.L_526 - .L_525)
.L_525:
        /*0050*/ 	.word	0x00000008
.L_526:


//--------------------- .nv.info._ZN7cutlass13device_kernelIN5flash19enable_sm80_to_sm89INS1_16FlashAttnBwdSm80INS1_25CollectiveMainloopBwdSm80ILi1ELi1EN4cute5tupleIJNS5_1CILi64EEES8_NS7_ILi192EEEEEENS_6half_tEfNS_4arch4Sm80ELb1ELb0ELb0ELb0ELb1ELb0ELb0ELb0ELi2ELi2ELi2ELi2ELb1EEENS1_21CollectiveEpilogueBwdISA_SB_SD_Li256ELb0ELb0ELi4EEENS1_25SingleTileBwdLPTSchedulerILb0ELi64ELb1EEEEEEEEEvNT_6ParamsE --------------------------
	.section	.nv.info._ZN7cutlass13device_kernelIN5flash19enable_sm80_to_sm89INS1_16FlashAttnBwdSm80INS1_25CollectiveMainloopBwdSm80ILi1ELi1EN4cute5tupleIJNS5_1CILi64EEES8_NS7_ILi192EEEEEENS_6half_tEfNS_4arch4Sm80ELb1ELb0ELb0ELb0ELb1ELb0ELb0ELb0ELi2ELi2ELi2ELi2ELb1EEENS1_21CollectiveEpilogueBwdISA_SB_SD_Li256ELb0ELb0ELi4EEENS1_25SingleTileBwdLPTSchedulerILb0ELi64ELb1EEEEEEEEEvNT_6ParamsE,"",@"SHT_CUDA_INFO"
	.sectionflags	@""
	.align	4


	//----- nvinfo : EIATTR_CUDA_API_VERSION
	.align		4
        /*0000*/ 	.byte	0x04, 0x37
        /*0002*/ 	.short	(.L_528 - .L_527)
.L_527:
        /*0004*/ 	.word	0x00000082


	//----- nvinfo : EIATTR_KPARAM_INFO
	.align		4
.L_528:
        /*0008*/ 	.byte	0x04, 0x17
        /*000a*/ 	.short	(.L_530 - .L_529)
.L_529:
        /*000c*/ 	.word	0x00000000
        /*0010*/ 	.short	0x0000
        /*0012*/ 	.short	0x0000
        /*0014*/ 	.byte	0x00, 0xf0, 0x21, 0x0a


	//----- nvinfo : EIATTR_SPARSE_MMA_MASK
	.align		4
.L_530:
        /*0018*/ 	.byte	0x03, 0x50
        /*001a*/ 	.short	0x0000


	//----- nvinfo : EIATTR_MAXREG_COUNT
	.align		4
        /*001c*/ 	.byte	0x03, 0x1b
        /*001e*/ 	.short	0x00ff


	//----- nvinfo : EIATTR_MERCURY_ISA_VERSION
	.align		4
        /*0020*/ 	.byte	0x03, 0x5f
        /*0022*/ 	.short	0x0101


	//----- nvinfo : EIATTR_EXIT_INSTR_OFFSETS
	.align		4
        /*0024*/ 	.byte	0x04, 0x1c
        /*0026*/ 	.short	(.L_532 - .L_531)


	//   ....[0]....
.L_531:
        /*0028*/ 	.word	0x00000010


	//----- nvinfo : EIATTR_MAX_THREADS
	.align		4
.L_532:
        /*002c*/ 	.byte	0x04, 0x05
        /*002e*/ 	.short	(.L_534 - .L_533)
.L_533:
        /*0030*/ 	.word	0x00000100
        /*0034*/ 	.word	0x00000001
        /*0038*/ 	.word	0x00000001


	//----- nvinfo : EIATTR_CBANK_PARAM_SIZE
	.align		4
.L_534:
        /*003c*/ 	.byte	0x03, 0x19
        /*003e*/ 	.short	0x0288


	//----- nvinfo : EIATTR_PARAM_CBANK
	.align		4
        /*0040*/ 	.byte	0x04, 0x0a
        /*0042*/ 	.short	(.L_536 - .L_535)
	.align		4
.L_535:
        /*0044*/ 	.word	index@(.nv.constant0._ZN7cutlass13device_kernelIN5flash19enable_sm80_to_sm89INS1_16FlashAttnBwdSm80INS1_25CollectiveMainloopBwdSm80ILi1ELi1EN4cute5tupleIJNS5_1CILi64EEES8_NS7_ILi192EEEEEENS_6half_tEfNS_4arch4Sm80ELb1ELb0ELb0ELb0ELb1ELb0ELb0ELb0ELi2ELi2ELi2ELi2ELb1EEENS1_21CollectiveEpilogueBwdISA_SB_SD_Li256ELb0ELb0ELi4EEENS1_25SingleTileBwdLPTSchedulerILb0ELi64ELb1EEEEEEEEEvNT_6ParamsE)
        /*0048*/ 	.short	0x0210
        /*004a*/ 	.short	0x0288


	//----- nvinfo : EIATTR_SW_WAR
	.align		4
.L_536:
        /*004c*/ 	.byte	0x04, 0x36
        /*004e*/ 	.short	(.L_538 - .L_537)
.L_537:
        /*0050*/ 	.word	0x00000008
.L_538:


//--------------------- .nv.info._ZN7cutlass13device_kernelIN5flash19enable_sm80_to_sm89INS1_16FlashAttnBwdSm80INS1_25CollectiveMainloopBwdSm80ILi1ELi1EN4cute5tupleIJNS5_1CILi64EEES8_NS7_ILi192EEEEEENS_6half_tEfNS_4arch4Sm80ELb1ELb0ELb0ELb0ELb0ELb0ELb0ELb0ELi2ELi2ELi2ELi2ELb1EEENS1_24CollectiveEpilogueBwdGQAISA_fSD_Li256ELb0ELb0EEENS1_25SingleTileBwdLPTSchedulerILb0ELi64ELb0EEEEEEEEEvNT_6ParamsE --------------------------
	.section	.nv.info._ZN7cutlass13device_kernelIN5flash19enable_sm80_to_sm89INS1_16FlashAttnBwdSm80INS1_25CollectiveMainloopBwdSm80ILi1ELi1EN4cute5tupleIJNS5_1CILi64EEES8_NS7_ILi192EEEEEENS_6half_tEfNS_4arch4Sm80ELb1ELb0ELb0ELb0ELb0ELb0ELb0ELb0ELi2ELi2ELi2ELi2ELb1EEENS1_24CollectiveEpilogueBwdGQAISA_fSD_Li256ELb0ELb0EEENS1_25SingleTileBwdLPTSchedulerILb0ELi64ELb0EEEEEEEEEvNT_6ParamsE,"",@"SHT_CUDA_INFO"
	.sectionflags	@""
	.align	4


	//----- nvinfo : EIATTR_CUDA_API_VERSION
	.align		4
        /*0000*/ 	.byte	0x04, 0x37
        /*0002*/ 	.short	(.L_540 - .L_539)
.L_539:
        /*0004*/ 	.word	0x00000082


	//----- nvinfo : EIATTR_KPARAM_INFO
	.align		4
.L_540:
        /*0008*/ 	.byte	0x04, 0x17
        /*000a*/ 	.short	(.L_542 - .L_541)
.L_541:
        /*000c*/ 	.word	0x00000000
        /*0010*/ 	.short	0x0000
        /*0012*/ 	.short	0x0000
        /*0014*/ 	.byte	0x00, 0xf0, 0x41, 0x0a


	//----- nvinfo : EIATTR_SPARSE_MMA_MASK
	.align		4
.L_542:
        /*0018*/ 	.byte	0x03, 0x50
        /*001a*/ 	.short	0x0000


	//----- nvinfo : EIATTR_MAXREG_COUNT
	.align		4
        /*001c*/ 	.byte	0x03, 0x1b
        /*001e*/ 	.short	0x00ff


	//----- nvinfo : EIATTR_MERCURY_ISA_VERSION
	.align		4
        /*0020*/ 	.byte	0x03, 0x5f
        /*0022*/ 	.short	0x0101


	//----- nvinfo : EIATTR_EXIT_INSTR_OFFSETS
	.align		4
        /*0024*/ 	.byte	0x04, 0x1c
        /*0026*/ 	.short	(.L_544 - .L_543)


	//   ....[0]....
.L_543:
        /*0028*/ 	.word	0x00000010


	//----- nvinfo : EIATTR_MAX_THREADS
	.align		4
.L_544:
        /*002c*/ 	.byte	0x04, 0x05
        /*002e*/ 	.short	(.L_546 - .L_545)
.L_545:
        /*0030*/ 	.word	0x00000100
        /*0034*/ 	.word	0x00000001
        /*0038*/ 	.word	0x00000001


	//----- nvinfo : EIATTR_CBANK_PARAM_SIZE
	.align		4
.L_546:
        /*003c*/ 	.byte	0x03, 0x19
        /*003e*/ 	.short	0x0290


	//----- nvinfo : EIATTR_PARAM_CBANK
	.align		4
        /*0040*/ 	.byte	0x04, 0x0a
        /*0042*/ 	.short	(.L_548 - .L_547)
	.align		4
.L_547:
        /*0044*/ 	.word	index@(.nv.constant0._ZN7cutlass13device_kernelIN5flash19enable_sm80_to_sm89INS1_16FlashAttnBwdSm80INS1_25CollectiveMainloopBwdSm80ILi1ELi1EN4cute5tupleIJNS5_1CILi64EEES8_NS7_ILi192EEEEEENS_6half_tEfNS_4arch4Sm80ELb1ELb0ELb0ELb0ELb0ELb0ELb0ELb0ELi2ELi2ELi2ELi2ELb1EEENS1_24CollectiveEpilogueBwdGQAISA_fSD_Li256ELb0ELb0EEENS1_25SingleTileBwdLPTSchedulerILb0ELi64ELb0EEEEEEEEEvNT_6ParamsE)
        /*0048*/ 	.short	0x0210
        /*004a*/ 	.short	0x0290


	//----- nvinfo : EIATTR_SW_WAR
	.align		4
.L_548:
        /*004c*/ 	.byte	0x04, 0x36
        /*004e*/ 	.short	(.L_550 - .L_549)
.L_549:
        /*0050*/ 	.word	0x00000008
.L_550:


//--------------------- .nv.info._ZN7cutlass13device_kernelIN5flash19enable_sm80_to_sm89INS1_16FlashAttnBwdSm80INS1_25CollectiveMainloopBwdSm80ILi1ELi1EN4cute5tupleIJNS5_1CILi64EEES8_NS7_ILi192EEEEEENS_6half_tEfNS_4arch4Sm80ELb1ELb0ELb0ELb0ELb1ELb0ELb0ELb0ELi2ELi2ELi2ELi2ELb1EEENS1_24CollectiveEpilogueBwdGQAISA_fSD_Li256ELb0ELb1EEENS1_25SingleTileBwdLPTSchedulerILb0ELi64ELb1EEEEEEEEEvNT_6ParamsE --------------------------
	.section	.nv.info._ZN7cutlass13device_kernelIN5flash19enable_sm80_to_sm89INS1_16FlashAttnBwdSm80INS1_25CollectiveMainloopBwdSm80ILi1ELi1EN4cute5tupleIJNS5_1CILi64EEES8_NS7_ILi192EEEEEENS_6half_tEfNS_4arch4Sm80ELb1ELb0ELb0ELb0ELb1ELb0ELb0ELb0ELi2ELi2ELi2ELi2ELb1EEENS1_24CollectiveEpilogueBwdGQAISA_fSD_Li256ELb0ELb1EEENS1_25SingleTileBwdLPTSchedulerILb0ELi64ELb1EEEEEEEEEvNT_6ParamsE,"",@"SHT_CUDA_INFO"
	.sectionflags	@""
	.align	4


	//----- nvinfo : EIATTR_CUDA_API_VERSION
	.align		4
        /*0000*/ 	.byte	0x04, 0x37
        /*0002*/ 	.short	(.L_552 - .L_551)
.L_551:
        /*0004*/ 	.word	0x00000082


	//----- nvinfo : EIATTR_KPARAM_INFO
	.align		4
.L_552:
        /*0008*/ 	.byte	0x04, 0x17
        /*000a*/ 	.short	(.L_554 - .L_553)
.L_553:
        /*000c*/ 	.word	0x00000000
        /*0010*/ 	.short	0x0000
        /*0012*/ 	.short	0x0000
        /*0014*/ 	.byte	0x00, 0xf0, 0x41, 0x0a


	//----- nvinfo : EIATTR_SPARSE_MMA_MASK
	.align		4
.L_554:
        /*0018*/ 	.byte	0x03, 0x50
        /*001a*/ 	.short	0x0000


	//----- nvinfo : EIATTR_MAXREG_COUNT
	.align		4
        /*001c*/ 	.byte	0x03, 0x1b
        /*001e*/ 	.short	0x00ff


	//----- nvinfo : EIATTR_MERCURY_ISA_VERSION
	.align		4
        /*0020*/ 	.byte	0x03, 0x5f
        /*0022*/ 	.short	0x0101


	//----- nvinfo : EIATTR_EXIT_INSTR_OFFSETS
	.align		4
        /*0024*/ 	.byte	0x04, 0x1c
        /*0026*/ 	.short	(.L_556 - .L_555)


	//   ....[0]....
.L_555:
        /*0028*/ 	.word	0x00000010


	//----- nvinfo : EIATTR_MAX_THREADS
	.align		4
.L_556:
        /*002c*/ 	.byte	0x04, 0x05
        /*002e*/ 	.short	(.L_558 - .L_557)
.L_557:
        /*0030*/ 	.word	0x00000100
        /*0034*/ 	.word	0x00000001
        /*0038*/ 	.word	0x00000001


	//----- nvinfo : EIATTR_CBANK_PARAM_SIZE
	.align		4
.L_558:
        /*003c*/ 	.byte	0x03, 0x19
        /*003e*/ 	.short	0x0290


	//----- nvinfo : EIATTR_PARAM_CBANK
	.align		4
        /*0040*/ 	.byte	0x04, 0x0a
        /*0042*/ 	.short	(.L_560 - .L_559)
	.align		4
.L_559:
        /*0044*/ 	.word	index@(.nv.constant0._ZN7cutlass13device_kernelIN5flash19enable_sm80_to_sm89INS1_16FlashAttnBwdSm80INS1_25CollectiveMainloopBwdSm80ILi1ELi1EN4cute5tupleIJNS5_1CILi64EEES8_NS7_ILi192EEEEEENS_6half_tEfNS_4arch4Sm80ELb1ELb0ELb0ELb0ELb1ELb0ELb0ELb0ELi2ELi2ELi2ELi2ELb1EEENS1_24CollectiveEpilogueBwdGQAISA_fSD_Li256ELb0ELb1EEENS1_25SingleTileBwdLPTSchedulerILb0ELi64ELb1EEEEEEEEEvNT_6ParamsE)
        /*0048*/ 	.short	0x0210
        /*004a*/ 	.short	0x0290


	//----- nvinfo : EIATTR_SW_WAR
	.align		4
.L_560:
        /*004c*/ 	.byte	0x04, 0x36
        /*004e*/ 	.short	(.L_562 - .L_561)
.L_561:
        /*0050*/ 	.word	0x00000008
.L_562:


//--------------------- .nv.info._ZN7cutlass13device_kernelIN5flash19enable_sm80_to_sm89INS1_16FlashAttnBwdSm80INS1_25CollectiveMainloopBwdSm80ILi1ELi1EN4cute5tupleIJNS5_1CILi64EEES8_NS7_ILi192EEEEEENS_6half_tEfNS_4arch4Sm80ELb1ELb0ELb0ELb1ELb0ELb0ELb0ELb0ELi2ELi2ELi2ELi2ELb1EEENS1_21CollectiveEpilogueBwdISA_SB_SD_Li256ELb1ELb0ELi4EEENS1_25SingleTileBwdLPTSchedulerILb1ELi64ELb0EEEEEEEEEvNT_6ParamsE --------------------------
	.section	.nv.info._ZN7cutlass13device_kernelIN5flash19enable_sm80_to_sm89INS1_16FlashAttnBwdSm80INS1_25CollectiveMainloopBwdSm80ILi1ELi1EN4cute5tupleIJNS5_1CILi64EEES8_NS7_ILi192EEEEEENS_6half_tEfNS_4arch4Sm80ELb1ELb0ELb0ELb1ELb0ELb0ELb0ELb0ELi2ELi2ELi2ELi2ELb1EEENS1_21CollectiveEpilogueBwdISA_SB_SD_Li256ELb1ELb0ELi4EEENS1_25SingleTileBwdLPTSchedulerILb1ELi64ELb0EEEEEEEEEvNT_6ParamsE,"",@"SHT_CUDA_INFO"
	.sectionflags	@""
	.align	4


	//----- nvinfo : EIATTR_CUDA_API_VERSION
	.align		4
        /*0000*/ 	.byte	0x04, 0x37
        /*0002*/ 	.short	(.L_564 - .L_563)
.L_563:
        /*0004*/ 	.word	0x00000082


	//----- nvinfo : EIATTR_KPARAM_INFO
	.align		4
.L_564:
        /*0008*/ 	.byte	0x04, 0x17
        /*000a*/ 	.short	(.L_566 - .L_565)
.L_565:
        /*000c*/ 	.word	0x00000000
        /*0010*/ 	.short	0x0000
        /*0012*/ 	.short	0x0000
        /*0014*/ 	.byte	0x00, 0xf0, 0x21, 0x0a


	//----- nvinfo : EIATTR_SPARSE_MMA_MASK
	.align		4
.L_566:
        /*0018*/ 	.byte	0x03, 0x50
        /*001a*/ 	.short	0x0000


	//----- nvinfo : EIATTR_MAXREG_COUNT
	.align		4
        /*001c*/ 	.byte	0x03, 0x1b
        /*001e*/ 	.short	0x00ff


	//----- nvinfo : EIATTR_MERCURY_ISA_VERSION
	.align		4
        /*0020*/ 	.byte	0x03, 0x5f
        /*0022*/ 	.short	0x0101


	//----- nvinfo : EIATTR_EXIT_INSTR_OFFSETS
	.align		4
        /*0024*/ 	.byte	0x04, 0x1c
        /*0026*/ 	.short	(.L_568 - .L_567)


	//   ....[0]....
.L_567:
        /*0028*/ 	.word	0x00000010


	//----- nvinfo : EIATTR_MAX_THREADS
	.align		4
.L_568:
        /*002c*/ 	.byte	0x04, 0x05
        /*002e*/ 	.short	(.L_570 - .L_569)
.L_569:
        /*0030*/ 	.word	0x00000100
        /*0034*/ 	.word	0x00000001
        /*0038*/ 	.word	0x00000001


	//----- nvinfo : EIATTR_CBANK_PARAM_SIZE
	.align		4
.L_570:
        /*003c*/ 	.byte	0x03, 0x19
        /*003e*/ 	.short	0x0288


	//----- nvinfo : EIATTR_PARAM_CBANK
	.align		4
        /*0040*/ 	.byte	0x04, 0x0a
        /*0042*/ 	.short	(.L_572 - .L_571)
	.align		4
.L_571:
        /*0044*/ 	.word	index@(.nv.constant0._ZN7cutlass13device_kernelIN5flash19enable_sm80_to_sm89INS1_16FlashAttnBwdSm80INS1_25CollectiveMainloopBwdSm80ILi1ELi1EN4cute5tupleIJNS5_1CILi64EEES8_NS7_ILi192EEEEEENS_6half_tEfNS_4arch4Sm80ELb1ELb0ELb0ELb1ELb0ELb0ELb0ELb0ELi2ELi2ELi2ELi2ELb1EEENS1_21CollectiveEpilogueBwdISA_SB_SD_Li256ELb1ELb0ELi4EEENS1_25SingleTileBwdLPTSchedulerILb1ELi64ELb0EEEEEEEEEvNT_6ParamsE)
        /*0048*/ 	.short	0x0210
        /*004a*/ 	.short	0x0288


	//----- nvinfo : EIATTR_SW_WAR
	.align		4
.L_572:
        /*004c*/ 	.byte	0x04, 0x36
        /*004e*/ 	.short	(.L_574 - .L_573)
.L_573:
        /*0050*/ 	.word	0x00000008
.L_574:


//--------------------- .nv.info._ZN7cutlass13device_kernelIN5flash19enable_sm80_to_sm89INS1_16FlashAttnBwdSm80INS1_25CollectiveMainloopBwdSm80ILi1ELi1EN4cute5tupleIJNS5_1CILi64EEES8_NS7_ILi192EEEEEENS_6half_tEfNS_4arch4Sm80ELb1ELb0ELb0ELb1ELb1ELb0ELb0ELb0ELi2ELi2ELi2ELi2ELb1EEENS1_21CollectiveEpilogueBwdISA_SB_SD_Li256ELb1ELb0ELi4EEENS1_25SingleTileBwdLPTSchedulerILb1ELi64ELb1EEEEEEEEEvNT_6ParamsE --------------------------
	.section	.nv.info._ZN7cutlass13device_kernelIN5flash19enable_sm80_to_sm89INS1_16FlashAttnBwdSm80INS1_25CollectiveMainloopBwdSm80ILi1ELi1EN4cute5tupleIJNS5_1CILi64EEES8_NS7_ILi192EEEEEENS_6half_tEfNS_4arch4Sm80ELb1ELb0ELb0ELb1ELb1ELb0ELb0ELb0ELi2ELi2ELi2ELi2ELb1EEENS1_21CollectiveEpilogueBwdISA_SB_SD_Li256ELb1ELb0ELi4EEENS1_25SingleTileBwdLPTSchedulerILb1ELi64ELb1EEEEEEEEEvNT_6ParamsE,"",@"SHT_CUDA_INFO"
	.sectionflags	@""
	.align	4


	//----- nvinfo : EIATTR_CUDA_API_VERSION
	.align		4
        /*0000*/ 	.byte	0x04, 0x37
        /*0002*/ 	.short	(.L_576 - .L_575)
.L_575:
        /*0004*/ 	.word	0x00000082


	//----- nvinfo : EIATTR_KPARAM_INFO
	.align		4
.L_576:
        /*0008*/ 	.byte	0x04, 0x17
        /*000a*/ 	.short	(.L_578 - .L_577)
.L_577:
        /*000c*/ 	.word	0x00000000
        /*0010*/ 	.short	0x0000
        /*0012*/ 	.short	0x0000
        /*0014*/ 	.byte	0x00, 0xf0, 0x21, 0x0a


	//----- nvinfo : EIATTR_SPARSE_MMA_MASK
	.align		4
.L_578:
        /*0018*/ 	.byte	0x03, 0x50
        /*001a*/ 	.short	0x0000


	//----- nvinfo : EIATTR_MAXREG_COUNT
	.align		4
        /*001c*/ 	.byte	0x03, 0x1b
        /*001e*/ 	.short	0x00ff


	//----- nvinfo : EIATTR_MERCURY_ISA_VERSION
	.align		4
        /*0020*/ 	.byte	0x03, 0x5f
        /*0022*/ 	.short	0x0101


	//----- nvinfo : EIATTR_EXIT_INSTR_OFFSETS
	.align		4
        /*0024*/ 	.byte	0x04, 0x1c
        /*0026*/ 	.short	(.L_580 - .L_579)


	//   ....[0]....
.L_579:
        /*0028*/ 	.word	0x00000010


	//----- nvinfo : EIATTR_MAX_THREADS
	.align		4
.L_580:
        /*002c*/ 	.byte	0x04, 0x05
        /*002e*/ 	.short	(.L_582 - .L_581)
.L_581:
        /*0030*/ 	.word	0x00000100
        /*0034*/ 	.word	0x00000001
        /*0038*/ 	.word	0x00000001


	//----- nvinfo : EIATTR_CBANK_PARAM_SIZE
	.align		4
.L_582:
        /*003c*/ 	.byte	0x03, 0x19
        /*003e*/ 	.short	0x0288


	//----- nvinfo : EIATTR_PARAM_CBANK
	.align		4
        /*0040*/ 	.byte	0x04, 0x0a
        /*0042*/ 	.short	(.L_584 - .L_583)
	.align		4
.L_583:
        /*0044*/ 	.word	index@(.nv.constant0._ZN7cutlass13device_kernelIN5flash19enable_sm80_to_sm89INS1_16FlashAttnBwdSm80INS1_25CollectiveMainloopBwdSm80ILi1ELi1EN4cute5tupleIJNS5_1CILi64EEES8_NS7_ILi192EEEEEENS_6half_tEfNS_4arch4Sm80ELb1ELb0ELb0ELb1ELb1ELb0ELb0ELb0ELi2ELi2ELi2ELi2ELb1EEENS1_21CollectiveEpilogueBwdISA_SB_SD_Li256ELb1ELb0ELi4EEENS1_25SingleTileBwdLPTSchedulerILb1ELi64ELb1EEEEEEEEEvNT_6ParamsE)
        /*0048*/ 	.short	0x0210
        /*004a*/ 	.short	0x0288


	//----- nvinfo : EIATTR_SW_WAR
	.align		4
.L_584:
        /*004c*/ 	.byte	0x04, 0x36
        /*004e*/ 	.short	(.L_586 - .L_585)
.L_585:
        /*0050*/ 	.word	0x00000008
.L_586:


//--------------------- .nv.info._ZN7cutlass13device_kernelIN5flash19enable_sm80_to_sm89INS1_16FlashAttnBwdSm80INS1_25CollectiveMainloopBwdSm80ILi1ELi1EN4cute5tupleIJNS5_1CILi64EEES8_NS7_ILi192EEEEEENS_6half_tEfNS_4arch4Sm80ELb1ELb0ELb0ELb1ELb0ELb0ELb0ELb0ELi2ELi2ELi2ELi2ELb1EEENS1_24CollectiveEpilogueBwdGQAISA_fSD_Li256ELb1ELb0EEENS1_25SingleTileBwdLPTSchedulerILb1ELi64ELb0EEEEEEEEEvNT_6ParamsE --------------------------
	.section	.nv.info._ZN7cutlass13device_kernelIN5flash19enable_sm80_to_sm89INS1_16FlashAttnBwdSm80INS1_25CollectiveMainloopBwdSm80ILi1ELi1EN4cute5tupleIJNS5_1CILi64EEES8_NS7_ILi192EEEEEENS_6half_tEfNS_4arch4Sm80ELb1ELb0ELb0ELb1ELb0ELb0ELb0ELb0ELi2ELi2ELi2ELi2ELb1EEENS1_24CollectiveEpilogueBwdGQAISA_fSD_Li256ELb1ELb0EEENS1_25SingleTileBwdLPTSchedulerILb1ELi64ELb0EEEEEEEEEvNT_6ParamsE,"",@"SHT_CUDA_INFO"
	.sectionflags	@""
	.align	4


	//----- nvinfo : EIATTR_CUDA_API_VERSION
	.align		4
        /*0000*/ 	.byte	0x04, 0x37
        /*0002*/ 	.short	(.L_588 - .L_587)
.L_587:
        /*0004*/ 	.word	0x00000082


	//----- nvinfo : EIATTR_KPARAM_INFO
	.align		4
.L_588:
        /*0008*/ 	.byte	0x04, 0x17
        /*000a*/ 	.short	(.L_590 - .L_589)
.L_589:
        /*000c*/ 	.word	0x00000000
        /*0010*/ 	.short	0x0000
        /*0012*/ 	.short	0x0000
        /*0014*/ 	.byte	0x00, 0xf0, 0x41, 0x0a


	//----- nvinfo : EIATTR_SPARSE_MMA_MASK
	.align		4
.L_590:
        /*0018*/ 	.byte	0x03, 0x50
        /*001a*/ 	.short	0x0000


	//----- nvinfo : EIATTR_MAXREG_COUNT
	.align		4
        /*001c*/ 	.byte	0x03, 0x1b
        /*001e*/ 	.short	0x00ff


	//----- nvinfo : EIATTR_MERCURY_ISA_VERSION
	.align		4
        /*0020*/ 	.byte	0x03, 0x5f
        /*0022*/ 	.short	0x0101


	//----- nvinfo : EIATTR_EXIT_INSTR_OFFSETS
	.align		4
        /*0024*/ 	.byte	0x04, 0x1c
        /*0026*/ 	.short	(.L_592 - .L_591)


	//   ....[0]....
.L_591:
        /*0028*/ 	.word	0x00000010


	//----- nvinfo : EIATTR_MAX_THREADS
	.align		4
.L_592:
        /*002c*/ 	.byte	0x04, 0x05
        /*002e*/ 	.short	(.L_594 - .L_593)
.L_593:
        /*0030*/ 	.word	0x00000100
        /*0034*/ 	.word	0x00000001
        /*0038*/ 	.word	0x00000001


	//----- nvinfo : EIATTR_CBANK_PARAM_SIZE
	.align		4
.L_594:
        /*003c*/ 	.byte	0x03, 0x19
        /*003e*/ 	.short	0x0290


	//----- nvinfo : EIATTR_PARAM_CBANK
	.align		4
        /*0040*/ 	.byte	0x04, 0x0a
        /*0042*/ 	.short	(.L_596 - .L_595)
	.align		4
.L_595:
        /*0044*/ 	.word	index@(.nv.constant0._ZN7cutlass13device_kernelIN5flash19enable_sm80_to_sm89INS1_16FlashAttnBwdSm80INS1_25CollectiveMainloopBwdSm80ILi1ELi1EN4cute5tupleIJNS5_1CILi64EEES8_NS7_ILi192EEEEEENS_6half_tEfNS_4arch4Sm80ELb1ELb0ELb0ELb1ELb0ELb0ELb0ELb0ELi2ELi2ELi2ELi2ELb1EEENS1_24CollectiveEpilogueBwdGQAISA_fSD_Li256ELb1ELb0EEENS1_25SingleTileBwdLPTSchedulerILb1ELi64ELb0EEEEEEEEEvNT_6ParamsE)
        /*0048*/ 	.short	0x0210
        /*004a*/ 	.short	0x0290


	//----- nvinfo : EIATTR_SW_WAR
	.align		4
.L_596:
        /*004c*/ 	.byte	0x04, 0x36
        /*004e*/ 	.short	(.L_598 - .L_597)
.L_597:
        /*0050*/ 	.word	0x00000008
.L_598:


//--------------------- .nv.info._ZN7cutlass13device_kernelIN5flash19enable_sm80_to_sm89INS1_16FlashAttnBwdSm80INS1_25CollectiveMainloopBwdSm80ILi1ELi1EN4cute5tupleIJNS5_1CILi64EEES8_NS7_ILi192EEEEEENS_6half_tEfNS_4arch4Sm80ELb1ELb0ELb0ELb1ELb1ELb0ELb0ELb0ELi2ELi2ELi2ELi2ELb1EEENS1_24CollectiveEpilogueBwdGQAISA_fSD_Li256ELb1ELb1EEENS1_25SingleTileBwdLPTSchedulerILb1ELi64ELb1EEEEEEEEEvNT_6ParamsE --------------------------
	.section	.nv.info._ZN7cutlass13device_kernelIN5flash19enable_sm80_to_sm89INS1_16FlashAttnBwdSm80INS1_25CollectiveMainloopBwdSm80ILi1ELi1EN4cute5tupleIJNS5_1CILi64EEES8_NS7_ILi192EEEEEENS_6half_tEfNS_4arch4Sm80ELb1ELb0ELb0ELb1ELb1ELb0ELb0ELb0ELi2ELi2ELi2ELi2ELb1EEENS1_24CollectiveEpilogueBwdGQAISA_fSD_Li256ELb1ELb1EEENS1_25SingleTileBwdLPTSchedulerILb1ELi64ELb1EEEEEEEEEvNT_6ParamsE,"",@"SHT_CUDA_INFO"
	.sectionflags	@""
	.align	4


	//----- nvinfo : EIATTR_CUDA_API_VERSION
	.align		4
        /*0000*/ 	.byte	0x04, 0x37
        /*0002*/ 	.short	(.L_600 - .L_599)
.L_599:
        /*0004*/ 	.word	0x00000082


	//----- nvinfo : EIATTR_KPARAM_INFO
	.align		4
.L_600:
        /*0008*/ 	.byte	0x04, 0x17
        /*000a*/ 	.short	(.L_602 - .L_601)
.L_601:
        /*000c*/ 	.word	0x00000000
        /*0010*/ 	.short	0x0000
        /*0012*/ 	.short	0x0000
        /*0014*/ 	.byte	0x00, 0xf0, 0x41, 0x0a


	//----- nvinfo : EIATTR_SPARSE_MMA_MASK
	.align		4
.L_602:
        /*0018*/ 	.byte	0x03, 0x50
        /*001a*/ 	.short	0x0000


	//----- nvinfo : EIATTR_MAXREG_COUNT
	.align		4
        /*001c*/ 	.byte	0x03, 0x1b
        /*001e*/ 	.short	0x00ff


	//----- nvinfo : EIATTR_MERCURY_ISA_VERSION
	.align		4
        /*0020*/ 	.byte	0x03, 0x5f
        /*0022*/ 	.short	0x0101


	//----- nvinfo : EIATTR_EXIT_INSTR_OFFSETS
	.align		4
        /*0024*/ 	.byte	0x04, 0x1c
        /*0026*/ 	.short	(.L_604 - .L_603)


	//   ....[0]....
.L_603:
        /*0028*/ 	.word	0x00000010


	//----- nvinfo : EIATTR_MAX_THREADS
	.align		4
.L_604:
        /*002c*/ 	.byte	0x04, 0x05
        /*002e*/ 	.short	(.L_606 - .L_605)
.L_605:
        /*0030*/ 	.word	0x00000100
        /*0034*/ 	.word	0x00000001
        /*0038*/ 	.word	0x00000001


	//----- nvinfo : EIATTR_CBANK_PARAM_SIZE
	.align		4
.L_606:
        /*003c*/ 	.byte	0x03, 0x19
        /*003e*/ 	.short	0x0290


	//----- nvinfo : EIATTR_PARAM_CBANK
	.align		4
        /*0040*/ 	.byte	0x04, 0x0a
        /*0042*/ 	.short	(.L_608 - .L_607)
	.align		4
.L_607:
        /*0044*/ 	.word	index@(.nv.constant0._ZN7cutlass13device_kernelIN5flash19enable_sm80_to_sm89INS1_16FlashAttnBwdSm80INS1_25CollectiveMainloopBwdSm80ILi1ELi1EN4cute5tupleIJNS5_1CILi64EEES8_NS7_ILi192EEEEEENS_6half_tEfNS_4arch4Sm80ELb1ELb0ELb0ELb1ELb1ELb0ELb0ELb0ELi2ELi2ELi2ELi2ELb1EEENS1_24CollectiveEpilogueBwdGQAISA_fSD_Li256ELb1ELb1EEENS1_25SingleTileBwdLPTSchedulerILb1ELi64ELb1EEEEEEEEEvNT_6ParamsE)
        /*0048*/ 	.short	0x0210
        /*004a*/ 	.short	0x0290


	//----- nvinfo : EIATTR_SW_WAR
	.align		4
.L_608:
        /*004c*/ 	.byte	0x04, 0x36
        /*004e*/ 	.short	(.L_610 - .L_609)
.L_609:
        /*0050*/ 	.word	0x00000008
.L_610:


//--------------------- .nv.info._ZN7cutlass13device_kernelIN5flash19enable_sm80_to_sm89INS1_16FlashAttnBwdSm80INS1_25CollectiveMainloopBwdSm80ILi2ELi1EN4cute5tupleIJNS5_1CILi64EEENS7_ILi80EEENS7_ILi192EEEEEENS_6half_tEfNS_4arch4Sm80ELb0ELb0ELb0ELb0ELb0ELb0ELb1ELb0ELi2ELi4ELi2ELi2ELb0EEENS1_21CollectiveEpilogueBwdISB_SC_SE_Li256ELb0ELb1ELi4EEENS1_19SingleTileSchedulerILb0ELb0ELb0ELi80EEEEEEEEEvNT_6ParamsE --------------------------
	.section	.nv.info._ZN7cutlass13device_kernelIN5flash19enable_sm80_to_sm89INS1_16FlashAttnBwdSm80INS1_25CollectiveMainloopBwdSm80ILi2ELi1EN4cute5tupleIJNS5_1CILi64EEENS7_ILi80EEENS7_ILi192EEEEEENS_6half_tEfNS_4arch4Sm80ELb0ELb0ELb0ELb0ELb0ELb0ELb1ELb0ELi2ELi4ELi2ELi2ELb0EEENS1_21CollectiveEpilogueBwdISB_SC_SE_Li256ELb0ELb1ELi4EEENS1_19SingleTileSchedulerILb0ELb0ELb0ELi80EEEEEEEEEvNT_6ParamsE,"",@"SHT_CUDA_INFO"
	.sectionflags	@""
	.align	4


	//----- nvinfo : EIATTR_CUDA_API_VERSION
	.align		4
        /*0000*/ 	.byte	0x04, 0x37
        /*0002*/ 	.short	(.L_612 - .L_611)
.L_611:
        /*0004*/ 	.word	0x00000082


	//----- nvinfo : EIATTR_KPARAM_INFO
	.align		4
.L_612:
        /*0008*/ 	.byte	0x04, 0x17
        /*000a*/ 	.short	(.L_614 - .L_613)
.L_613:
        /*000c*/ 	.word	0x00000000
        /*0010*/ 	.short	0x0000
        /*0012*/ 	.short	0x0000
        /*0014*/ 	.byte	0x00, 0xf0, 0xc1, 0x09


	//----- nvinfo : EIATTR_SPARSE_MMA_MASK
	.align		4
.L_614:
        /*0018*/ 	.byte	0x03, 0x50
        /*001a*/ 	.short	0x0000


	//----- nvinfo : EIATTR_MAXREG_COUNT
	.align		4
        /*001c*/ 	.byte	0x03, 0x1b
        /*001e*/ 	.short	0x00ff


	//----- nvinfo : EIATTR_MERCURY_ISA_VERSION
	.align		4
        /*0020*/ 	.byte	0x03, 0x5f
        /*0022*/ 	.short	0x0101


	//----- nvinfo : EIATTR_EXIT_INSTR_OFFSETS
	.align		4
        /*0024*/ 	.byte	0x04, 0x1c
        /*0026*/ 	.short	(.L_616 - .L_615)


	//   ....[0]....
.L_615:
        /*0028*/ 	.word	0x00000010


	//----- nvinfo : EIATTR_MAX_THREADS
	.align		4
.L_616:
        /*002c*/ 	.byte	0x04, 0x05
        /*002e*/ 	.short	(.L_618 - .L_617)
.L_617:
        /*0030*/ 	.word	0x00000100
        /*0034*/ 	.word	0x00000001
        /*0038*/ 	.word	0x00000001


	//----- nvinfo : EIATTR_CBANK_PARAM_SIZE
	.align		4
.L_618:
        /*003c*/ 	.byte	0x03, 0x19
        /*003e*/ 	.short	0x0270


	//----- nvinfo : EIATTR_PARAM_CBANK
	.align		4
        /*0040*/ 	.byte	0x04, 0x0a
        /*0042*/ 	.short	(.L_620 - .L_619)
	.align		4
.L_619:
        /*0044*/ 	.word	index@(.nv.constant0._ZN7cutlass13device_kernelIN5flash19enable_sm80_to_sm89INS1_16FlashAttnBwdSm80INS1_25CollectiveMainloopBwdSm80ILi2ELi1EN4cute5tupleIJNS5_1CILi64EEENS7_ILi80EEENS7_ILi192EEEEEENS_6half_tEfNS_4arch4Sm80ELb0ELb0ELb0ELb0ELb0ELb0ELb1ELb0ELi2ELi4ELi2ELi2ELb0EEENS1_21CollectiveEpilogueBwdISB_SC_SE_Li256ELb0ELb1ELi4EEENS1_19SingleTileSchedulerILb0ELb0ELb0ELi80EEEEEEEEEvNT_6ParamsE)
        /*0048*/ 	.short	0x0210
        /*004a*/ 	.short	0x0270


	//----- nvinfo : EIATTR_SW_WAR
	.align		4
.L_620:
        /*004c*/ 	.byte	0x04, 0x36
        /*004e*/ 	.short	(.L_622 - .L_621)
.L_621:
        /*0050*/ 	.word	0x00000008
.L_622:


//--------------------- .nv.info._ZN7cutlass13device_kernelIN5flash19enable_sm80_to_sm89INS1_16FlashAttnBwdSm80INS1_25CollectiveMainloopBwdSm80ILi2ELi1EN4cute5tupleIJNS5_1CILi64EEENS7_ILi80EEENS7_ILi192EEEEEENS_6half_tEfNS_4arch4Sm80ELb0ELb0ELb0ELb0ELb1ELb0ELb1ELb0ELi2ELi4ELi2ELi2ELb0EEENS1_21CollectiveEpilogueBwdISB_SC_SE_Li256ELb0ELb1ELi4EEENS1_19SingleTileSchedulerILb0ELb0ELb0ELi80EEEEEEEEEvNT_6ParamsE --------------------------
	.section	.nv.info._ZN7cutlass13device_kernelIN5flash19enable_sm80_to_sm89INS1_16FlashAttnBwdSm80INS1_25CollectiveMainloopBwdSm80ILi2ELi1EN4cute5tupleIJNS5_1CILi64EEENS7_ILi80EEENS7_ILi192EEEEEENS_6half_tEfNS_4arch4Sm80ELb0ELb0ELb0ELb0ELb1ELb0ELb1ELb0ELi2ELi4ELi2ELi2ELb0EEENS1_21CollectiveEpilogueBwdISB_SC_SE_Li256ELb0ELb1ELi4EEENS1_19SingleTileSchedulerILb0ELb0ELb0ELi80EEEEEEEEEvNT_6ParamsE,"",@"SHT_CUDA_INFO"
	.sectionflags	@""
	.align	4


	//----- nvinfo : EIATTR_CUDA_API_VERSION
	.align		4
        /*0000*/ 	.byte	0x04, 0x37
        /*0002*/ 	.short	(.L_624 - .L_623)
.L_623:
        /*0004*/ 	.word	0x00000082


	//----- nvinfo : EIATTR_KPARAM_INFO
	.align		4
.L_624:
        /*0008*/ 	.byte	0x04, 0x17
        /*000a*/ 	.short	(.L_626 - .L_625)
.L_625:
        /*000c*/ 	.word	0x00000000
        /*0010*/ 	.short	0x0000
        /*0012*/ 	.short	0x0000
        /*0014*/ 	.byte	0x00, 0xf0, 0xc1, 0x09


	//----- nvinfo : EIATTR_SPARSE_MMA_MASK
	.align		4
.L_626:
        /*0018*/ 	.byte	0x03, 0x50
        /*001a*/ 	.short	0x0000


	//----- nvinfo : EIATTR_MAXREG_COUNT
	.align		4
        /*001c*/ 	.byte	0x03, 0x1b
        /*001e*/ 	.short	0x00ff


	//----- nvinfo : EIATTR_MERCURY_ISA_VERSION
	.align		4
        /*0020*/ 	.byte	0x03, 0x5f
        /*0022*/ 	.short	0x0101


	//----- nvinfo : EIATTR_EXIT_INSTR_OFFSETS
	.align		4
        /*0024*/ 	.byte	0x04, 0x1c
        /*0026*/ 	.short	(.L_628 - .L_627)


	//   ....[0]....
.L_627:
        /*0028*/ 	.word	0x00000010


	//----- nvinfo : EIATTR_MAX_THREADS
	.align		4
.L_628:
        /*002c*/ 	.byte	0x04, 0x05
        /*002e*/ 	.short	(.L_630 - .L_629)
.L_629:
        /*0030*/ 	.word	0x00000100
        /*0034*/ 	.word	0x00000001
        /*0038*/ 	.word	0x00000001


	//----- nvinfo : EIATTR_CBANK_PARAM_SIZE
	.align		4
.L_630:
        /*003c*/ 	.byte	0x03, 0x19
        /*003e*/ 	.short	0x0270


	//----- nvinfo : EIATTR_PARAM_CBANK
	.align		4
        /*0040*/ 	.byte	0x04, 0x0a
        /*0042*/ 	.short	(.L_632 - .L_631)
	.align		4
.L_631:
        /*0044*/ 	.word	index@(.nv.constant0._ZN7cutlass13device_kernelIN5flash19enable_sm80_to_sm89INS1_16FlashAttnBwdSm80INS1_25CollectiveMainloopBwdSm80ILi2ELi1EN4cute5tupleIJNS5_1CILi64EEENS7_ILi80EEENS7_ILi192EEEEEENS_6half_tEfNS_4arch4Sm80ELb0ELb0ELb0ELb0ELb1ELb0ELb1ELb0ELi2ELi4ELi2ELi2ELb0EEENS1_21CollectiveEpilogueBwdISB_SC_SE_Li256ELb0ELb1ELi4EEENS1_19SingleTileSchedulerILb0ELb0ELb0ELi80EEEEEEEEEvNT_6ParamsE)
        /*0048*/ 	.short	0x0210
        /*004a*/ 	.short	0x0270


	//----- nvinfo : EIATTR_SW_WAR
	.align		4
.L_632:
        /*004c*/ 	.byte	0x04, 0x36
        /*004e*/ 	.short	(.L_634 - .L_633)
.L_633:
        /*0050*/ 	.word	0x00000008
.L_634:


//--------------------- .nv.info._ZN7cutlass13device_kernelIN5flash19enable_sm80_to_sm89INS1_16FlashAttnBwdSm80INS1_25CollectiveMainloopBwdSm80ILi2ELi1EN4cute5tupleIJNS5_1CILi64EEENS7_ILi80EEENS7_ILi192EEEEEENS_6half_tEfNS_4arch4Sm80ELb0ELb0ELb0ELb0ELb0ELb0ELb1ELb0ELi2ELi4ELi2ELi2ELb0EEENS1_24CollectiveEpilogueBwdGQAISB_fSE_Li256ELb0ELb0EEENS1_19SingleTileSchedulerILb0ELb0ELb0ELi80EEEEEEEEEvNT_6ParamsE --------------------------
	.section	.nv.info._ZN7cutlass13device_kernelIN5flash19enable_sm80_to_sm89INS1_16FlashAttnBwdSm80INS1_25CollectiveMainloopBwdSm80ILi2ELi1EN4cute5tupleIJNS5_1CILi64EEENS7_ILi80EEENS7_ILi192EEEEEENS_6half_tEfNS_4arch4Sm80ELb0ELb0ELb0ELb0ELb0ELb0ELb1ELb0ELi2ELi4ELi2ELi2ELb0EEENS1_24CollectiveEpilogueBwdGQAISB_fSE_Li256ELb0ELb0EEENS1_19SingleTileSchedulerILb0ELb0ELb0ELi80EEEEEEEEEvNT_6ParamsE,"",@"SHT_CUDA_INFO"
	.sectionflags	@""
	.align	4


	//----- nvinfo : EIATTR_CUDA_API_VERSION
	.align		4
        /*0000*/ 	.byte	0x04, 0x37
        /*0002*/ 	.short	(.L_636 - .L_635)
.L_635:
        /*0004*/ 	.word	0x00000082


	//----- nvinfo : EIATTR_KPARAM_INFO
	.align		4
.L_636:
        /*0008*/ 	.byte	0x04, 0x17
        /*000a*/ 	.short	(.L_638 - .L_637)
.L_637:
        /*000c*/ 	.word	0x00000000
        /*0010*/ 	.short	0x0000
        /*0012*/ 	.short	0x0000
        /*0014*/ 	.byte	0x00, 0xf0, 0xe1, 0x09


	//----- nvinfo : EIATTR_SPARSE_MMA_MASK
	.align		4
.L_638:
        /*0018*/ 	.byte	0x03, 0x50
        /*001a*/ 	.short	0x0000


	//----- nvinfo : EIATTR_MAXREG_COUNT
	.align		4
        /*001c*/ 	.byte	0x03, 0x1b
        /*001e*/ 	.short	0x00ff


	//----- nvinfo : EIATTR_MERCURY_ISA_VERSION
	.align		4
        /*0020*/ 	.byte	0x03, 0x5f
        /*0022*/ 	.short	0x0101


	//----- nvinfo : EIATTR_EXIT_INSTR_OFFSETS
	.align		4
        /*0024*/ 	.byte	0x04, 0x1c
        /*0026*/ 	.short	(.L_640 - .L_639)


	//   ....[0]....
.L_639:
        /*0028*/ 	.word	0x00000010


	//----- nvinfo : EIATTR_MAX_THREADS
	.align		4
.L_640:
        /*002c*/ 	.byte	0x04, 0x05
        /*002e*/ 	.short	(.L_642 - .L_641)
.L_641:
        /*0030*/ 	.word	0x00000100
        /*0034*/ 	.word	0x00000001
        /*0038*/ 	.word	0x00000001


	//----- nvinfo : EIATTR_CBANK_PARAM_SIZE
	.align		4
.L_642:
        /*003c*/ 	.byte	0x03, 0x19
        /*003e*/ 	.short	0x0278


	//----- nvinfo : EIATTR_PARAM_CBANK
	.align		4
        /*0040*/ 	.byte	0x04, 0x0a
        /*0042*/ 	.short	(.L_644 - .L_643)
	.align		4
.L_643:
        /*0044*/ 	.word	index@(.nv.constant0._ZN7cutlass13device_kernelIN5flash19enable_sm80_to_sm89INS1_16FlashAttnBwdSm80INS1_25CollectiveMainloopBwdSm80ILi2ELi1EN4cute5tupleIJNS5_1CILi64EEENS7_ILi80EEENS7_ILi192EEEEEENS_6half_tEfNS_4arch4Sm80ELb0ELb0ELb0ELb0ELb0ELb0ELb1ELb0ELi2ELi4ELi2ELi2ELb0EEENS1_24CollectiveEpilogueBwdGQAISB_fSE_Li256ELb0ELb0EEENS1_19SingleTileSchedulerILb0ELb0ELb0ELi80EEEEEEEEEvNT_6ParamsE)
        /*0048*/ 	.short	0x0210
        /*004a*/ 	.short	0x0278


	//----- nvinfo : EIATTR_SW_WAR
	.align		4
.L_644:
        /*004c*/ 	.byte	0x04, 0x36
        /*004e*/ 	.short	(.L_646 - .L_645)
.L_645:
        /*0050*/ 	.word	0x00000008
.L_646:


//--------------------- .nv.info._ZN7cutlass13device_kernelIN5flash19enable_sm80_to_sm89INS1_16FlashAttnBwdSm80INS1_25CollectiveMainloopBwdSm80ILi2ELi1EN4cute5tupleIJNS5_1CILi64EEENS7_ILi80EEENS7_ILi192EEEEEENS_6half_tEfNS_4arch4Sm80ELb0ELb0ELb0ELb0ELb1ELb0ELb1ELb0ELi2ELi4ELi2ELi2ELb0EEENS1_24CollectiveEpilogueBwdGQAISB_fSE_Li256ELb0ELb1EEENS1_19SingleTileSchedulerILb0ELb0ELb0ELi80EEEEEEEEEvNT_6ParamsE --------------------------
	.section	.nv.info._ZN7cutlass13device_kernelIN5flash19enable_sm80_to_sm89INS1_16FlashAttnBwdSm80INS1_25CollectiveMainloopBwdSm80ILi2ELi1EN4cute5tupleIJNS5_1CILi64EEENS7_ILi80EEENS7_ILi192EEEEEENS_6half_tEfNS_4arch4Sm80ELb0ELb0ELb0ELb0ELb1ELb0ELb1ELb0ELi2ELi4ELi2ELi2ELb0EEENS1_24CollectiveEpilogueBwdGQAISB_fSE_Li256ELb0ELb1EEENS1_19SingleTileSchedulerILb0ELb0ELb0ELi80EEEEEEEEEvNT_6ParamsE,"",@"SHT_CUDA_INFO"
	.sectionflags	@""
	.align	4


	//----- nvinfo : EIATTR_CUDA_API_VERSION
	.align		4
        /*0000*/ 	.byte	0x04, 0x37
        /*0002*/ 	.short	(.L_648 - .L_647)
.L_647:
        /*0004*/ 	.word	0x00000082


	//----- nvinfo : EIATTR_KPARAM_INFO
	.align		4
.L_648:
        /*0008*/ 	.byte	0x04, 0x17
        /*000a*/ 	.short	(.L_650 - .L_649)
.L_649:
        /*000c*/ 	.word	0x00000000
        /*0010*/ 	.short	0x0000
        /*0012*/ 	.short	0x0000
        /*0014*/ 	.byte	0x00, 0xf0, 0xe1, 0x09


	//----- nvinfo : EIATTR_SPARSE_MMA_MASK
	.align		4
.L_650:
        /*0018*/ 	.byte	0x03, 0x50
        /*001a*/ 	.short	0x0000


	//----- nvinfo : EIATTR_MAXREG_COUNT
	.align		4
        /*001c*/ 	.byte	0x03, 0x1b
        /*001e*/ 	.short	0x00ff


	//----- nvinfo : EIATTR_MERCURY_ISA_VERSION
	.align		4
        /*0020*/ 	.byte	0x03, 0x5f
        /*0022*/ 	.short	0x0101


	//----- nvinfo : EIATTR_EXIT_INSTR_OFFSETS
	.align		4
        /*0024*/ 	.byte	0x04, 0x1c
        /*0026*/ 	.short	(.L_652 - .L_651)


	//   ....[0]....
.L_651:
        /*0028*/ 	.word	0x00000010


	//----- nvinfo : EIATTR_MAX_THREADS
	.align		4
.L_652:
        /*002c*/ 	.byte	0x04, 0x05
        /*002e*/ 	.short	(.L_654 - .L_653)
.L_653:
        /*0030*/ 	.word	0x00000100
        /*0034*/ 	.word	0x00000001
        /*0038*/ 	.word	0x00000001


	//----- nvinfo : EIATTR_CBANK_PARAM_SIZE
	.align		4
.L_654:
        /*003c*/ 	.byte	0x03, 0x19
        /*003e*/ 	.short	0x0278


	//----- nvinfo : EIATTR_PARAM_CBANK
	.align		4
        /*0040*/ 	.byte	0x04, 0x0a
        /*0042*/ 	.short	(.L_656 - .L_655)
	.align		4
.L_655:
        /*0044*/ 	.word	index@(.nv.constant0._ZN7cutlass13device_kernelIN5flash19enable_sm80_to_sm89INS1_16FlashAttnBwdSm80INS1_25CollectiveMainloopBwdSm80ILi2ELi1EN4cute5tupleIJNS5_1CILi64EEENS7_ILi80EEENS7_ILi192EEEEEENS_6half_tEfNS_4arch4Sm80ELb0ELb0ELb0ELb0ELb1ELb0ELb1ELb0ELi2ELi4ELi2ELi2ELb0EEENS1_24CollectiveEpilogueBwdGQAISB_fSE_Li256ELb0ELb1EEENS1_19SingleTileSchedulerILb0ELb0ELb0ELi80EEEEEEEEEvNT_6ParamsE)
        /*0048*/ 	.short	0x0210
        /*004a*/ 	.short	0x0278


	//----- nvinfo : EIATTR_SW_WAR
	.align		4
.L_656:
        /*004c*/ 	.byte	0x04, 0x36
        /*004e*/ 	.short	(.L_658 - .L_657)
.L_657:
        /*0050*/ 	.word	0x00000008
.L_658:


//--------------------- .nv.info._ZN7cutlass13device_kernelIN5flash19enable_sm80_to_sm89INS1_16FlashAttnBwdSm80INS1_25CollectiveMainloopBwdSm80ILi2ELi1EN4cute5tupleIJNS5_1CILi64EEENS7_ILi80EEENS7_ILi192EEEEEENS_6half_tEfNS_4arch4Sm80ELb0ELb0ELb0ELb1ELb0ELb0ELb1ELb0ELi2ELi4ELi2ELi2ELb0EEENS1_21CollectiveEpilogueBwdISB_SC_SE_Li256ELb1ELb1ELi4EEENS1_19SingleTileSchedulerILb1ELb0ELb0ELi80EEEEEEEEEvNT_6ParamsE --------------------------
	.section	.nv.info._ZN7cutlass13device_kernelIN5flash19enable_sm80_to_sm89INS1_16FlashAttnBwdSm80INS1_25CollectiveMainloopBwdSm80ILi2ELi1EN4cute5tupleIJNS5_1CILi64EEENS7_ILi80EEENS7_ILi192EEEEEENS_6half_tEfNS_4arch4Sm80ELb0ELb0ELb0ELb1ELb0ELb0ELb1ELb0ELi2ELi4ELi2ELi2ELb0EEENS1_21CollectiveEpilogueBwdISB_SC_SE_Li256ELb1ELb1ELi4EEENS1_19SingleTileSchedulerILb1ELb0ELb0ELi80EEEEEEEEEvNT_6ParamsE,"",@"SHT_CUDA_INFO"
	.sectionflags	@""
	.align	4


	//----- nvinfo : EIATTR_CUDA_API_VERSION
	.align		4
        /*0000*/ 	.byte	0x04, 0x37
        /*0002*/ 	.short	(.L_660 - .L_659)
.L_659:
        /*0004*/ 	.word	0x00000082


	//----- nvinfo : EIATTR_KPARAM_INFO
	.align		4
.L_660:
        /*0008*/ 	.byte	0x04, 0x17
        /*000a*/ 	.short	(.L_662 - .L_661)
.L_661:
        /*000c*/ 	.word	0x00000000
        /*0010*/ 	.short	0x0000
        /*0012*/ 	.short	0x0000
        /*0014*/ 	.byte	0x00, 0xf0, 0xc1, 0x09


	//----- nvinfo : EIATTR_SPARSE_MMA_MASK
	.align		4
.L_662:
        /*0018*/ 	.byte	0x03, 0x50
        /*001a*/ 	.short	0x0000


	//----- nvinfo : EIATTR_MAXREG_COUNT
	.align		4
        /*001c*/ 	.byte	0x03, 0x1b
        /*001e*/ 	.short	0x00ff


	//----- nvinfo : EIATTR_MERCURY_ISA_VERSION
	.align		4
        /*0020*/ 	.byte	0x03, 0x5f
        /*0022*/ 	.short	0x0101


	//----- nvinfo : EIATTR_EXIT_INSTR_OFFSETS
	.align		4
        /*0024*/ 	.byte	0x04, 0x1c
        /*0026*/ 	.short	(.L_664 - .L_663)


	//   ....[0]....
.L_663:
        /*0028*/ 	.word	0x00000010


	//----- nvinfo : EIATTR_MAX_THREADS
	.align		4
.L_664:
        /*002c*/ 	.byte	0x04, 0x05
        /*002e*/ 	.short	(.L_666 - .L_665)
.L_665:
        /*0030*/ 	.word	0x00000100
        /*0034*/ 	.word	0x00000001
        /*0038*/ 	.word	0x00000001


	//----- nvinfo : EIATTR_CBANK_PARAM_SIZE
	.align		4
.L_666:
        /*003c*/ 	.byte	0x03, 0x19
        /*003e*/ 	.short	0x0270


	//----- nvinfo : EIATTR_PARAM_CBANK
	.align		4
        /*0040*/ 	.byte	0x04, 0x0a
        /*0042*/ 	.short	(.L_668 - .L_667)
	.align		4
.L_667:
        /*0044*/ 	.word	index@(.nv.constant0._ZN7cutlass13device_kernelIN5flash19enable_sm80_to_sm89INS1_16FlashAttnBwdSm80INS1_25CollectiveMainloopBwdSm80ILi2ELi1EN4cute5tupleIJNS5_1CILi64EEENS7_ILi80EEENS7_ILi192EEEEEENS_6half_tEfNS_4arch4Sm80ELb0ELb0ELb0ELb1ELb0ELb0ELb1ELb0ELi2ELi4ELi2ELi2ELb0EEENS1_21CollectiveEpilogueBwdISB_SC_SE_Li256ELb1ELb1ELi4EEENS1_19SingleTileSchedulerILb1ELb0ELb0ELi80EEEEEEEEEvNT_6ParamsE)
        /*0048*/ 	.short	0x0210
        /*004a*/ 	.short	0x0270


	//----- nvinfo : EIATTR_SW_WAR
	.align		4
.L_668:
        /*004c*/ 	.byte	0x04, 0x36
        /*004e*/ 	.short	(.L_670 - .L_669)
.L_669:
        /*0050*/ 	.word	0x00000008
.L_670:


//--------------------- .nv.info._ZN7cutlass13device_kernelIN5flash19enable_sm80_to_sm89INS1_16FlashAttnBwdSm80INS1_25CollectiveMainloopBwdSm80ILi2ELi1EN4cute5tupleIJNS5_1CILi64EEENS7_ILi80EEENS7_ILi192EEEEEENS_6half_tEfNS_4arch4Sm80ELb0ELb0ELb0ELb1ELb1ELb0ELb1ELb0ELi2ELi4ELi2ELi2ELb0EEENS1_21CollectiveEpilogueBwdISB_SC_SE_Li256ELb1ELb1ELi4EEENS1_19SingleTileSchedulerILb1ELb0ELb0ELi80EEEEEEEEEvNT_6ParamsE --------------------------
	.section	.nv.info._ZN7cutlass13device_kernelIN5flash19enable_sm80_to_sm89INS1_16FlashAttnBwdSm80INS1_25CollectiveMainloopBwdSm80ILi2ELi1EN4cute5tupleIJNS5_1CILi64EEENS7_ILi80EEENS7_ILi192EEEEEENS_6half_tEfNS_4arch4Sm80ELb0ELb0ELb0ELb1ELb1ELb0ELb1ELb0ELi2ELi4ELi2ELi2ELb0EEENS1_21CollectiveEpilogueBwdISB_SC_SE_Li256ELb1ELb1ELi4EEENS1_19SingleTileSchedulerILb1ELb0ELb0ELi80EEEEEEEEEvNT_6ParamsE,"",@"SHT_CUDA_INFO"
	.sectionflags	@""
	.align	4


	//----- nvinfo : EIATTR_CUDA_API_VERSION
	.align		4
        /*0000*/ 	.byte	0x04, 0x37
        /*0002*/ 	.short	(.L_672 - .L_671)
.L_671:
        /*0004*/ 	.word	0x00000082


	//----- nvinfo : EIATTR_KPARAM_INFO
	.align		4
.L_672:
        /*0008*/ 	.byte	0x04, 0x17
        /*000a*/ 	.short	(.L_674 - .L_673)
.L_673:
        /*000c*/ 	.word	0x00000000
        /*0010*/ 	.short	0x0000
        /*0012*/ 	.short	0x0000
        /*0014*/ 	.byte	0x00, 0xf0, 0xc1, 0x09


	//----- nvinfo : EIATTR_SPARSE_MMA_MASK
	.align		4
.L_674:
        /*0018*/ 	.byte	0x03, 0x50
        /*001a*/ 	.short	0x0000


	//----- nvinfo : EIATTR_MAXREG_COUNT
	.align		4
        /*001c*/ 	.byte	0x03, 0x1b
        /*001e*/ 	.short	0x00ff


	//----- nvinfo : EIATTR_MERCURY_ISA_VERSION
	.align		4
        /*0020*/ 	.byte	0x03, 0x5f
        /*0022*/ 	.short	0x0101


	//----- nvinfo : EIATTR_EXIT_INSTR_OFFSETS
	.align		4
        /*0024*/ 	.byte	0x04, 0x1c
        /*0026*/ 	.short	(.L_676 - .L_675)


	//   ....[0]....
.L_675:
        /*0028*/ 	.word	0x00000010


	//----- nvinfo : EIATTR_MAX_THREADS
	.align		4
.L_676:
        /*002c*/ 	.byte	0x04, 0x05
        /*002e*/ 	.short	(.L_678 - .L_677)
.L_677:
        /*0030*/ 	.word	0x00000100
        /*0034*/ 	.word	0x00000001
        /*0038*/ 	.word	0x00000001


	//----- nvinfo : EIATTR_CBANK_PARAM_SIZE
	.align		4
.L_678:
        /*003c*/ 	.byte	0x03, 0x19
        /*003e*/ 	.short	0x0270


	//----- nvinfo : EIATTR_PARAM_CBANK
	.align		4
        /*0040*/ 	.byte	0x04, 0x0a
        /*0042*/ 	.short	(.L_680 - .L_679)
	.align		4
.L_679:
        /*0044*/ 	.word	index@(.nv.constant0._ZN7cutlass13device_kernelIN5flash19enable_sm80_to_sm89INS1_16FlashAttnBwdSm80INS1_25CollectiveMainloopBwdSm80ILi2ELi1EN4cute5tupleIJNS5_1CILi64EEENS7_ILi80EEENS7_ILi192EEEEEENS_6half_tEfNS_4arch4Sm80ELb0ELb0ELb0ELb1ELb1ELb0ELb1ELb0ELi2ELi4ELi2ELi2ELb0EEENS1_21CollectiveEpilogueBwdISB_SC_SE_Li256ELb1ELb1ELi4EEENS1_19SingleTileSchedulerILb1ELb0ELb0ELi80EEEEEEEEEvNT_6ParamsE)
        /*0048*/ 	.short	0x0210
        /*004a*/ 	.short	0x0270


	//----- nvinfo : EIATTR_SW_WAR
	.align		4
.L_680:
        /*004c*/ 	.byte	0x04, 0x36
        /*004e*/ 	.short	(.L_682 - .L_681)
.L_681:
        /*0050*/ 	.word	0x00000008
.L_682:


//--------------------- .nv.info._ZN7cutlass13device_kernelIN5flash19enable_sm80_to_sm89INS1_16FlashAttnBwdSm80INS1_25CollectiveMainloopBwdSm80ILi2ELi1EN4cute5tupleIJNS5_1CILi64EEENS7_ILi80EEENS7_ILi192EEEEEENS_6half_tEfNS_4arch4Sm80ELb0ELb0ELb0ELb1ELb0ELb0ELb1ELb0ELi2ELi4ELi2ELi2ELb0EEENS1_24CollectiveEpilogueBwdGQAISB_fSE_Li256ELb1ELb0EEENS1_19SingleTileSchedulerILb1ELb0ELb0ELi80EEEEEEEEEvNT_6ParamsE --------------------------
	.section	.nv.info._ZN7cutlass13device_kernelIN5flash19enable_sm80_to_sm89INS1_16FlashAttnBwdSm80INS1_25CollectiveMainloopBwdSm80ILi2ELi1EN4cute5tupleIJNS5_1CILi64EEENS7_ILi80EEENS7_ILi192EEEEEENS_6half_tEfNS_4arch4Sm80ELb0ELb0ELb0ELb1ELb0ELb0ELb1ELb0ELi2ELi4ELi2ELi2ELb0EEENS1_24CollectiveEpilogueBwdGQAISB_fSE_Li256ELb1ELb0EEENS1_19SingleTileSchedulerILb1ELb0ELb0ELi80EEEEEEEEEvNT_6ParamsE,"",@"SHT_CUDA_INFO"
	.sectionflags	@""
	.align	4


	//----- nvinfo : EIATTR_CUDA_API_VERSION
	.align		4
        /*0000*/ 	.byte	0x04, 0x37
        /*0002*/ 	.short	(.L_684 - .L_683)
.L_683:
        /*0004*/ 	.word	0x00000082


	//----- nvinfo : EIATTR_KPARAM_INFO
	.align		4
.L_684:
        /*0008*/ 	.byte	0x04, 0x17
        /*000a*/ 	.short	(.L_686 - .L_685)
.L_685:
        /*000c*/ 	.word	0x00000000
        /*0010*/ 	.short	0x0000
        /*0012*/ 	.short	0x0000
        /*0014*/ 	.byte	0x00, 0xf0, 0xe1, 0x09


	//----- nvinfo : EIATTR_SPARSE_MMA_MASK
	.align		4
.L_686:
        /*0018*/ 	.byte	0x03, 0x50
        /*001a*/ 	.short	0x0000


	//----- nvinfo : EIATTR_MAXREG_COUNT
	.align		4
        /*001c*/ 	.byte	0x03, 0x1b
        /*001e*/ 	.short	0x00ff


	//----- nvinfo : EIATTR_MERCURY_ISA_VERSION
	.align		4
        /*0020*/ 	.byte	0x03, 0x5f
        /*0022*/ 	.short	0x0101


	//----- nvinfo : EIATTR_EXIT_INSTR_OFFSETS
	.align		4
        /*0024*/ 	.byte	0x04, 0x1c
        /*0026*/ 	.short	(.L_688 - .L_687)


	//   ....[0]....
.L_687:
        /*0028*/ 	.word	0x00000010


	//----- nvinfo : EIATTR_MAX_THREADS
	.align		4
.L_688:
        /*002c*/ 	.byte	0x04, 0x05
        /*002e*/ 	.short	(.L_690 - .L_689)
.L_689:
        /*0030*/ 	.word	0x00000100
        /*0034*/ 	.word	0x00000001
        /*0038*/ 	.word	0x00000001


	//----- nvinfo : EIATTR_CBANK_PARAM_SIZE
	.align		4
.L_690:
        /*003c*/ 	.byte	0x03, 0x19
        /*003e*/ 	.short	0x0278


	//----- nvinfo : EIATTR_PARAM_CBANK
	.align		4
        /*0040*/ 	.byte	0x04, 0x0a
        /*0042*/ 	.short	(.L_692 - .L_691)
	.align		4
.L_691:
        /*0044*/ 	.word	index@(.nv.constant0._ZN7cutlass13device_kernelIN5flash19enable_sm80_to_sm89INS1_16FlashAttnBwdSm80INS1_25CollectiveMainloopBwdSm80ILi2ELi1EN4cute5tupleIJNS5_1CILi64EEENS7_ILi80EEENS7_ILi192EEEEEENS_6half_tEfNS_4arch4Sm80ELb0ELb0ELb0ELb1ELb0ELb0ELb1ELb0ELi2ELi4ELi2ELi2ELb0EEENS1_24CollectiveEpilogueBwdGQAISB_fSE_Li256ELb1ELb0EEENS1_19SingleTileSchedulerILb1ELb0ELb0ELi80EEEEEEEEEvNT_6ParamsE)
        /*0048*/ 	.short	0x0210
        /*004a*/ 	.short	0x0278


	//----- nvinfo : EIATTR_SW_WAR
	.align		4
.L_692:
        /*004c*/ 	.byte	0x04, 0x36
        /*004e*/ 	.short	(.L_694 - .L_693)
.L_693:
        /*0050*/ 	.word	0x00000008
.L_694:


//--------------------- .nv.info._ZN7cutlass13device_kernelIN5flash19enable_sm80_to_sm89INS1_16FlashAttnBwdSm80INS1_25CollectiveMainloopBwdSm80ILi2ELi1EN4cute5tupleIJNS5_1CILi64EEENS7_ILi80EEENS7_ILi192EEEEEENS_6half_tEfNS_4arch4Sm80ELb0ELb0ELb0ELb1ELb1ELb0ELb1ELb0ELi2ELi4ELi2ELi2ELb0EEENS1_24CollectiveEpilogueBwdGQAISB_fSE_Li256ELb1ELb1EEENS1_19SingleTileSchedulerILb1ELb0ELb0ELi80EEEEEEEEEvNT_6ParamsE --------------------------
	.section	.nv.info._ZN7cutlass13device_kernelIN5flash19enable_sm80_to_sm89INS1_16FlashAttnBwdSm80INS1_25CollectiveMainloopBwdSm80ILi2ELi1EN4cute5tupleIJNS5_1CILi64EEENS7_ILi80EEENS7_ILi192EEEEEENS_6half_tEfNS_4arch4Sm80ELb0ELb0ELb0ELb1ELb1ELb0ELb1ELb0ELi2ELi4ELi2ELi2ELb0EEENS1_24CollectiveEpilogueBwdGQAISB_fSE_Li256ELb1ELb1EEENS1_19SingleTileSchedulerILb1ELb0ELb0ELi80EEEEEEEEEvNT_6ParamsE,"",@"SHT_CUDA_INFO"
	.sectionflags	@""
	.align	4


	//----- nvinfo : EIATTR_CUDA_API_VERSION
	.align		4
        /*0000*/ 	.byte	0x04, 0x37
        /*0002*/ 	.short	(.L_696 - .L_695)
.L_695:
        /*0004*/ 	.word	0x00000082


	//----- nvinfo : EIATTR_KPARAM_INFO
	.align		4
.L_696:
        /*0008*/ 	.byte	0x04, 0x17
        /*000a*/ 	.short	(.L_698 - .L_697)
.L_697:
        /*000c*/ 	.word	0x00000000
        /*0010*/ 	.short	0x0000
        /*0012*/ 	.short	0x0000
        /*0014*/ 	.byte	0x00, 0xf0, 0xe1, 0x09


	//----- nvinfo : EIATTR_SPARSE_MMA_MASK
	.align		4
.L_698:
        /*0018*/ 	.byte	0x03, 0x50
        /*001a*/ 	.short	0x0000


	//----- nvinfo : EIATTR_MAXREG_COUNT
	.align		4
        /*001c*/ 	.byte	0x03, 0x1b
        /*001e*/ 	.short	0x00ff


	//----- nvinfo : EIATTR_MERCURY_ISA_VERSION
	.align		4
        /*0020*/ 	.byte	0x03, 0x5f
        /*0022*/ 	.short	0x0101


	//----- nvinfo : EIATTR_EXIT_INSTR_OFFSETS
	.align		4
        /*0024*/ 	.byte	0x04, 0x1c
        /*0026*/ 	.short	(.L_700 - .L_699)


	//   ....[0]....
.L_699:
        /*0028*/ 	.word	0x00000010


	//----- nvinfo : EIATTR_MAX_THREADS
	.align		4
.L_700:
        /*002c*/ 	.byte	0x04, 0x05
        /*002e*/ 	.short	(.L_702 - .L_701)
.L_701:
        /*0030*/ 	.word	0x00000100
        /*0034*/ 	.word	0x00000001
        /*0038*/ 	.word	0x00000001


	//----- nvinfo : EIATTR_CBANK_PARAM_SIZE
	.align		4
.L_702:
        /*003c*/ 	.byte	0x03, 0x19
        /*003e*/ 	.short	0x0278


	//----- nvinfo : EIATTR_PARAM_CBANK
	.align		4
        /*0040*/ 	.byte	0x04, 0x0a
        /*0042*/ 	.short	(.L_704 - .L_703)
	.align		4
.L_703:
        /*0044*/ 	.word	index@(.nv.constant0._ZN7cutlass13device_kernelIN5flash19enable_sm80_to_sm89INS1_16FlashAttnBwdSm80INS1_25CollectiveMainloopBwdSm80ILi2ELi1EN4cute5tupleIJNS5_1CILi64EEENS7_ILi80EEENS7_ILi192EEEEEENS_6half_tEfNS_4arch4Sm80ELb0ELb0ELb0ELb1ELb1ELb0ELb1ELb0ELi2ELi4ELi2ELi2ELb0EEENS1_24CollectiveEpilogueBwdGQAISB_fSE_Li256ELb1ELb1EEENS1_19SingleTileSchedulerILb1ELb0ELb0ELi80EEEEEEEEEvNT_6ParamsE)
        /*0048*/ 	.short	0x0210
        /*004a*/ 	.short	0x0278


	//----- nvinfo : EIATTR_SW_WAR
	.align		4
.L_704:
        /*004c*/ 	.byte	0x04, 0x36
        /*004e*/ 	.short	(.L_706 - .L_705)
.L_705:
        /*0050*/ 	.word	0x00000008
.L_706:


//--------------------- .nv.info._ZN7cutlass13device_kernelIN5flash19enable_sm80_to_sm89INS1_16FlashAttnBwdSm80INS1_25CollectiveMainloopBwdSm80ILi2ELi1EN4cute5tupleIJNS5_1CILi64EEENS7_ILi80EEENS7_ILi192EEEEEENS_6half_tEfNS_4arch4Sm80ELb0ELb1ELb0ELb0ELb0ELb0ELb1ELb0ELi2ELi4ELi2ELi2ELb0EEENS1_21CollectiveEpilogueBwdISB_SC_SE_Li256ELb0ELb1ELi4EEENS1_19SingleTileSchedulerILb0ELb0ELb0ELi80EEEEEEEEEvNT_6ParamsE --------------------------
	.section	.nv.info._ZN7cutlass13device_kernelIN5flash19enable_sm80_to_sm89INS1_16FlashAttnBwdSm80INS1_25CollectiveMainloopBwdSm80ILi2ELi1EN4cute5tupleIJNS5_1CILi64EEENS7_ILi80EEENS7_ILi192EEEEEENS_6half_tEfNS_4arch4Sm80ELb0ELb1ELb0ELb0ELb0ELb0ELb1ELb0ELi2ELi4ELi2ELi2ELb0EEENS1_21CollectiveEpilogueBwdISB_SC_SE_Li256ELb0ELb1ELi4EEENS1_19SingleTileSchedulerILb0ELb0ELb0ELi80EEEEEEEEEvNT_6ParamsE,"",@"SHT_CUDA_INFO"
	.sectionflags	@""
	.align	4


	//----- nvinfo : EIATTR_CUDA_API_VERSION
	.align		4
        /*0000*/ 	.byte	0x04, 0x37
        /*0002*/ 	.short	(.L_708 - .L_707)
.L_707:
        /*0004*/ 	.word	0x00000082


	//----- nvinfo : EIATTR_KPARAM_INFO
	.align		4
.L_708:
        /*0008*/ 	.byte	0x04, 0x17
        /*000a*/ 	.short	(.L_710 - .L_709)
.L_709:
        /*000c*/ 	.word	0x00000000
        /*0010*/ 	.short	0x0000
        /*0012*/ 	.short	0x0000
        /*0014*/ 	.byte	0x00, 0xf0, 0xc1, 0x09


	//----- nvinfo : EIATTR_SPARSE_MMA_MASK
	.align		4
.L_710:
        /*0018*/ 	.byte	0x03, 0x50
        /*001a*/ 	.short	0x0000


	//----- nvinfo : EIATTR_MAXREG_COUNT
	.align		4
        /*001c*/ 	.byte	0x03, 0x1b
        /*001e*/ 	.short	0x00ff


	//----- nvinfo : EIATTR_MERCURY_ISA_VERSION
	.align		4
        /*0020*/ 	.byte	0x03, 0x5f
        /*0022*/ 	.short	0x0101


	//----- nvinfo : EIATTR_EXIT_INSTR_OFFSETS
	.align		4
        /*0024*/ 	.byte	0x04, 0x1c
        /*0026*/ 	.short	(.L_712 - .L_711)


	//   ....[0]....
.L_711:
        /*0028*/ 	.word	0x00000010


	//----- nvinfo : EIATTR_MAX_THREADS
	.align		4
.L_712:
        /*002c*/ 	.byte	0x04, 0x05
        /*002e*/ 	.short	(.L_714 - .L_713)
.L_713:
        /*0030*/ 	.word	0x00000100
        /*0034*/ 	.word	0x00000001
        /*0038*/ 	.word	0x00000001


	//----- nvinfo : EIATTR_CBANK_PARAM_SIZE
	.align		4
.L_714:
        /*003c*/ 	.byte	0x03, 0x19
        /*003e*/ 	.short	0x0270


	//----- nvinfo : EIATTR_PARAM_CBANK
	.align		4
        /*0040*/ 	.byte	0x04, 0x0a
        /*0042*/ 	.short	(.L_716 - .L_715)
	.align		4
.L_715:
        /*0044*/ 	.word	index@(.nv.constant0._ZN7cutlass13device_kernelIN5flash19enable_sm80_to_sm89INS1_16FlashAttnBwdSm80INS1_25CollectiveMainloopBwdSm80ILi2ELi1EN4cute5tupleIJNS5_1CILi64EEENS7_ILi80EEENS7_ILi192EEEEEENS_6half_tEfNS_4arch4Sm80ELb0ELb1ELb0ELb0ELb0ELb0ELb1ELb0ELi2ELi4ELi2ELi2ELb0EEENS1_21CollectiveEpilogueBwdISB_SC_SE_Li256ELb0ELb1ELi4EEENS1_19SingleTileSchedulerILb0ELb0ELb0ELi80EEEEEEEEEvNT_6ParamsE)
        /*0048*/ 	.short	0x0210
        /*004a*/ 	.short	0x0270


	//----- nvinfo : EIATTR_SW_WAR
	.align		4
.L_716:
        /*004c*/ 	.byte	0x04, 0x36
        /*004e*/ 	.short	(.L_718 - .L_717)
.L_717:
        /*0050*/ 	.word	0x00000008
.L_718:


//--------------------- .nv.info._ZN7cutlass13device_kernelIN5flash19enable_sm80_to_sm89INS1_16FlashAttnBwdSm80INS1_25CollectiveMainloopBwdSm80ILi2ELi1EN4cute5tupleIJNS5_1CILi64EEENS7_ILi80EEENS7_ILi192EEEEEENS_6half_tEfNS_4arch4Sm80ELb0ELb1ELb0ELb0ELb1ELb0ELb1ELb0ELi2ELi4ELi2ELi2ELb0EEENS1_21CollectiveEpilogueBwdISB_SC_SE_Li256ELb0ELb1ELi4EEENS1_19SingleTileSchedulerILb0ELb0ELb0ELi80EEEEEEEEEvNT_6ParamsE --------------------------
	.section	.nv.info._ZN7cutlass13device_kernelIN5flash19enable_sm80_to_sm89INS1_16FlashAttnBwdSm80INS1_25CollectiveMainloopBwdSm80ILi2ELi1EN4cute5tupleIJNS5_1CILi64EEENS7_ILi80EEENS7_ILi192EEEEEENS_6half_tEfNS_4arch4Sm80ELb0ELb1ELb0ELb0ELb1ELb0ELb1ELb0ELi2ELi4ELi2ELi2ELb0EEENS1_21CollectiveEpilogueBwdISB_SC_SE_Li256ELb0ELb1ELi4EEENS1_19SingleTileSchedulerILb0ELb0ELb0ELi80EEEEEEEEEvNT_6ParamsE,"",@"SHT_CUDA_INFO"
	.sectionflags	@""
	.align	4


	//----- nvinfo : EIATTR_CUDA_API_VERSION
	.align		4
        /*0000*/ 	.byte	0x04, 0x37
        /*0002*/ 	.short	(.L_720 - .L_719)
.L_719:
        /*0004*/ 	.word	0x00000082


	//----- nvinfo : EIATTR_KPARAM_INFO
	.align		4
.L_720:
        /*0008*/ 	.byte	0x04, 0x17
        /*000a*/ 	.short	(.L_722 - .L_721)
.L_721:
        /*000c*/ 	.word	0x00000000
        /*0010*/ 	.short	0x0000
        /*0012*/ 	.short	0x0000
        /*0014*/ 	.byte	0x00, 0xf0, 0xc1, 0x09


	//----- nvinfo : EIATTR_SPARSE_MMA_MASK
	.align		4
.L_722:
        /*0018*/ 	.byte	0x03, 0x50
        /*001a*/ 	.short	0x0000


	//----- nvinfo : EIATTR_MAXREG_COUNT
	.align		4
        /*001c*/ 	.byte	0x03, 0x1b
        /*001e*/ 	.short	0x00ff


	//----- nvinfo : EIATTR_MERCURY_ISA_VERSION
	.align		4
        /*0020*/ 	.byte	0x03, 0x5f
        /*0022*/ 	.short	0x0101


	//----- nvinfo : EIATTR_EXIT_INSTR_OFFSETS
	.align		4
        /*0024*/ 	.byte	0x04, 0x1c
        /*0026*/ 	.short	(.L_724 - .L_723)


	//   ....[0]....
.L_723:
        /*0028*/ 	.word	0x00000010


	//----- nvinfo : EIATTR_MAX_THREADS
	.align		4
.L_724:
        /*002c*/ 	.byte	0x04, 0x05
        /*002e*/ 	.short	(.L_726 - .L_725)
.L_725:
        /*0030*/ 	.word	0x00000100
        /*0034*/ 	.word	0x00000001
        /*0038*/ 	.word	0x00000001


	//----- nvinfo : EIATTR_CBANK_PARAM_SIZE
	.align		4
.L_726:
        /*003c*/ 	.byte	0x03, 0x19
        /*003e*/ 	.short	0x0270


	//----- nvinfo : EIATTR_PARAM_CBANK
	.align		4
        /*0040*/ 	.byte	0x04, 0x0a
        /*0042*/ 	.short	(.L_728 - .L_727)
	.align		4
.L_727:
        /*0044*/ 	.word	index@(.nv.constant0._ZN7cutlass13device_kernelIN5flash19enable_sm80_to_sm89INS1_16FlashAttnBwdSm80INS1_25CollectiveMainloopBwdSm80ILi2ELi1EN4cute5tupleIJNS5_1CILi64EEENS7_ILi80EEENS7_ILi192EEEEEENS_6half_tEfNS_4arch4Sm80ELb0ELb1ELb0ELb0ELb1ELb0ELb1ELb0ELi2ELi4ELi2ELi2ELb0EEENS1_21CollectiveEpilogueBwdISB_SC_SE_Li256ELb0ELb1ELi4EEENS1_19SingleTileSchedulerILb0ELb0ELb0ELi80EEEEEEEEEvNT_6ParamsE)
        /*0048*/ 	.short	0x0210
        /*004a*/ 	.short	0x0270


	//----- nvinfo : EIATTR_SW_WAR
	.align		4
.L_728:
        /*004c*/ 	.byte	0x04, 0x36
        /*004e*/ 	.short	(.L_730 - .L_729)
.L_729:
        /*0050*/ 	.word	0x00000008
.L_730:


//--------------------- .nv.info._ZN7cutlass13device_kernelIN5flash19enable_sm80_to_sm89INS1_16FlashAttnBwdSm80INS1_25CollectiveMainloopBwdSm80ILi2ELi1EN4cute5tupleIJNS5_1CILi64EEENS7_ILi80EEENS7_ILi192EEEEEENS_6half_tEfNS_4arch4Sm80ELb0ELb1ELb0ELb0ELb0ELb0ELb1ELb0ELi2ELi4ELi2ELi2ELb0EEENS1_24CollectiveEpilogueBwdGQAISB_fSE_Li256ELb0ELb0EEENS1_19SingleTileSchedulerILb0ELb0ELb0ELi80EEEEEEEEEvNT_6ParamsE --------------------------
	.section	.nv.info._ZN7cutlass13device_kernelIN5flash19enable_sm80_to_sm89INS1_16FlashAttnBwdSm80INS1_25CollectiveMainloopBwdSm80ILi2ELi1EN4cute5tupleIJNS5_1CILi64EEENS7_ILi80EEENS7_ILi192EEEEEENS_6half_tEfNS_4arch4Sm80ELb0ELb1ELb0ELb0ELb0ELb0ELb1ELb0ELi2ELi4ELi2ELi2ELb0EEENS1_24CollectiveEpilogueBwdGQAISB_fSE_Li256ELb0ELb0EEENS1_19SingleTileSchedulerILb0ELb0ELb0ELi80EEEEEEEEEvNT_6ParamsE,"",@"SHT_CUDA_INFO"
	.sectionflags	@""
	.align	4


	//----- nvinfo : EIATTR_CUDA_API_VERSION
	.align		4
        /*0000*/ 	.byte	0x04, 0x37
        /*0002*/ 	.short	(.L_732 - .L_731)
.L_731:
        /*0004*/ 	.word	0x00000082


	//----- nvinfo : EIATTR_KPARAM_INFO
	.align		4
.L_732:
        /*0008*/ 	.byte	0x04, 0x17
        /*000a*/ 	.short	(.L_734 - .L_733)
.L_733:
        /*000c*/ 	.word	0x00000000
        /*0010*/ 	.short	0x0000
        /*0012*/ 	.short	0x0000
        /*0014*/ 	.byte	0x00, 0xf0, 0xe1, 0x09


	//----- nvinfo : EIATTR_SPARSE_MMA_MASK
	.align		4
.L_734:
        /*0018*/ 	.byte	0x03, 0x50
        /*001a*/ 	.short	0x0000


	//----- nvinfo : EIATTR_MAXREG_COUNT
	.align		4
        /*001c*/ 	.byte	0x03, 0x1b
        /*001e*/ 	.short	0x00ff


	//----- nvinfo : EIATTR_MERCURY_ISA_VERSION
	.align		4
        /*0020*/ 	.byte	0x03, 0x5f
        /*0022*/ 	.short	0x0101


	//----- nvinfo : EIATTR_EXIT_INSTR_OFFSETS
	.align		4
        /*0024*/ 	.byte	0x04, 0x1c
        /*0026*/ 	.short	(.L_736 - .L_735)


	//   ....[0]....
.L_735:
        /*0028*/ 	.word	0x00000010


	//----- nvinfo : EIATTR_MAX_THREADS
	.align		4
.L_736:
        /*002c*/ 	.byte	0x04, 0x05
        /*002e*/ 	.short	(.L_738 - .L_737)
.L_737:
        /*0030*/ 	.word	0x00000100
        /*0034*/ 	.word	0x00000001
        /*0038*/ 	.word	0x00000001


	//----- nvinfo : EIATTR_CBANK_PARAM_SIZE
	.align		4
.L_738:
        /*003c*/ 	.byte	0x03, 0x19
        /*003e*/ 	.short	0x0278


	//----- nvinfo : EIATTR_PARAM_CBANK
	.align		4
        /*0040*/ 	.byte	0x04, 0x0a
        /*0042*/ 	.short	(.L_740 - .L_739)
	.align		4
.L_739:
        /*0044*/ 	.word	index@(.nv.constant0._ZN7cutlass13device_kernelIN5flash19enable_sm80_to_sm89INS1_16FlashAttnBwdSm80INS1_25CollectiveMainloopBwdSm80ILi2ELi1EN4cute5tupleIJNS5_1CILi64EEENS7_ILi80EEENS7_ILi192EEEEEENS_6half_tEfNS_4arch4Sm80ELb0ELb1ELb0ELb0ELb0ELb0ELb1ELb0ELi2ELi4ELi2ELi2ELb0EEENS1_24CollectiveEpilogueBwdGQAISB_fSE_Li256ELb0ELb0EEENS1_19SingleTileSchedulerILb0ELb0ELb0ELi80EEEEEEEEEvNT_6ParamsE)
        /*0048*/ 	.short	0x0210
        /*004a*/ 	.short	0x0278


	//----- nvinfo : EIATTR_SW_WAR
	.align		4
.L_740:
        /*004c*/ 	.byte	0x04, 0x36
        /*004e*/ 	.short	(.L_742 - .L_741)
.L_741:
        /*0050*/ 	.word	0x00000008
.L_742:


//--------------------- .nv.info._ZN7cutlass13device_kernelIN5flash19enable_sm80_to_sm89INS1_16FlashAttnBwdSm80INS1_25CollectiveMainloopBwdSm80ILi2ELi1EN4cute5tupleIJNS5_1CILi64EEENS7_ILi80EEENS7_ILi192EEEEEENS_6half_tEfNS_4arch4Sm80ELb0ELb1ELb0ELb0ELb1ELb0ELb1ELb0ELi2ELi4ELi2ELi2ELb0EEENS1_24CollectiveEpilogueBwdGQAISB_fSE_Li256ELb0ELb1EEENS1_19SingleTileSchedulerILb0ELb0ELb0ELi80EEEEEEEEEvNT_6ParamsE --------------------------
	.section	.nv.info._ZN7cutlass13device_kernelIN5flash19enable_sm80_to_sm89INS1_16FlashAttnBwdSm80INS1_25CollectiveMainloopBwdSm80ILi2ELi1EN4cute5tupleIJNS5_1CILi64EEENS7_ILi80EEENS7_ILi192EEEEEENS_6half_tEfNS_4arch4Sm80ELb0ELb1ELb0ELb0ELb1ELb0ELb1ELb0ELi2ELi4ELi2ELi2ELb0EEENS1_24CollectiveEpilogueBwdGQAISB_fSE_Li256ELb0ELb1EEENS1_19SingleTileSchedulerILb0ELb0ELb0ELi80EEEEEEEEEvNT_6ParamsE,"",@"SHT_CUDA_INFO"
	.sectionflags	@""
	.align	4


	//----- nvinfo : EIATTR_CUDA_API_VERSION
	.align		4
        /*0000*/ 	.byte	0x04, 0x37
        /*0002*/ 	.short	(.L_744 - .L_743)
.L_743:
        /*0004*/ 	.word	0x00000082


	//----- nvinfo : EIATTR_KPARAM_INFO
	.align		4
.L_744:
        /*0008*/ 	.byte	0x04, 0x17
        /*000a*/ 	.short	(.L_746 - .L_745)
.L_745:
        /*000c*/ 	.word	0x00000000
        /*0010*/ 	.short	0x0000
        /*0012*/ 	.short	0x0000
        /*0014*/ 	.byte	0x00, 0xf0, 0xe1, 0x09


	//----- nvinfo : EIATTR_SPARSE_MMA_MASK
	.align		4
.L_746:
        /*0018*/ 	.byte	0x03, 0x50
        /*001a*/ 	.short	0x0000


	//----- nvinfo : EIATTR_MAXREG_COUNT
	.align		4
        /*001c*/ 	.byte	0x03, 0x1b
        /*001e*/ 	.short	0x00ff


	//----- nvinfo : EIATTR_MERCURY_ISA_VERSION
	.align		4
        /*0020*/ 	.byte	0x03, 0x5f
        /*0022*/ 	.short	0x0101


	//----- nvinfo : EIATTR_EXIT_INSTR_OFFSETS
	.align		4
        /*0024*/ 	.byte	0x04, 0x1c
        /*0026*/ 	.short	(.L_748 - .L_747)


	//   ....[0]....
.L_747:
        /*0028*/ 	.word	0x00000010


	//----- nvinfo : EIATTR_MAX_THREADS
	.align		4
.L_748:
        /*002c*/ 	.byte	0x04, 0x05
        /*002e*/ 	.short	(.L_750 - .L_749)
.L_749:
        /*0030*/ 	.word	0x00000100
        /*0034*/ 	.word	0x00000001
        /*0038*/ 	.word	0x00000001


	//----- nvinfo : EIATTR_CBANK_PARAM_SIZE
	.align		4
.L_750:
        /*003c*/ 	.byte	0x03, 0x19
        /*003e*/ 	.short	0x0278


	//----- nvinfo : EIATTR_PARAM_CBANK
	.align		4
        /*0040*/ 	.byte	0x04, 0x0a
        /*0042*/ 	.short	(.L_752 - .L_751)
	.align		4
.L_751:
        /*0044*/ 	.word	index@(.nv.constant0._ZN7cutlass13device_kernelIN5flash19enable_sm80_to_sm89INS1_16FlashAttnBwdSm80INS1_25CollectiveMainloopBwdSm80ILi2ELi1EN4cute5tupleIJNS5_1CILi64EEENS7_ILi80EEENS7_ILi192EEEEEENS_6half_tEfNS_4arch4Sm80ELb0ELb1ELb0ELb0ELb1ELb0ELb1ELb0ELi2ELi4ELi2ELi2ELb0EEENS1_24CollectiveEpilogueBwdGQAISB_fSE_Li256ELb0ELb1EEENS1_19SingleTileSchedulerILb0ELb0ELb0ELi80EEEEEEEEEvNT_6ParamsE)
        /*0048*/ 	.short	0x0210
        /*004a*/ 	.short	0x0278


	//----- nvinfo : EIATTR_SW_WAR
	.align		4
.L_752:
        /*004c*/ 	.byte	0x04, 0x36
        /*004e*/ 	.short	(.L_754 - .L_753)
.L_753:
        /*0050*/ 	.word	0x00000008
.L_754:


//--------------------- .nv.info._ZN7cutlass13device_kernelIN5flash19enable_sm80_to_sm89INS1_16FlashAttnBwdSm80INS1_25CollectiveMainloopBwdSm80ILi2ELi1EN4cute5tupleIJNS5_1CILi64EEENS7_ILi80EEENS7_ILi192EEEEEENS_6half_tEfNS_4arch4Sm80ELb0ELb1ELb0ELb1ELb0ELb0ELb1ELb0ELi2ELi4ELi2ELi2ELb0EEENS1_21CollectiveEpilogueBwdISB_SC_SE_Li256ELb1ELb1ELi4EEENS1_19SingleTileSchedulerILb1ELb0ELb0ELi80EEEEEEEEEvNT_6ParamsE --------------------------
	.section	.nv.info._ZN7cutlass13device_kernelIN5flash19enable_sm80_to_sm89INS1_16FlashAttnBwdSm80INS1_25CollectiveMainloopBwdSm80ILi2ELi1EN4cute5tupleIJNS5_1CILi64EEENS7_ILi80EEENS7_ILi192EEEEEENS_6half_tEfNS_4arch4Sm80ELb0ELb1ELb0ELb1ELb0ELb0ELb1ELb0ELi2ELi4ELi2ELi2ELb0EEENS1_21CollectiveEpilogueBwdISB_SC_SE_Li256ELb1ELb1ELi4EEENS1_19SingleTileSchedulerILb1ELb0ELb0ELi80EEEEEEEEEvNT_6ParamsE,"",@"SHT_CUDA_INFO"
	.sectionflags	@""
	.align	4


	//----- nvinfo : EIATTR_CUDA_API_VERSION
	.align		4
        /*0000*/ 	.byte	0x04, 0x37
        /*0002*/ 	.short	(.L_756 - .L_755)
.L_755:
        /*0004*/ 	.word	0x00000082


	//----- nvinfo : EIATTR_KPARAM_INFO
	.align		4
.L_756:
        /*0008*/ 	.byte	0x04, 0x17
        /*000a*/ 	.short	(.L_758 - .L_757)
.L_757:
        /*000c*/ 	.word	0x00000000
        /*0010*/ 	.short	0x0000
        /*0012*/ 	.short	0x0000
        /*0014*/ 	.byte	0x00, 0xf0, 0xc1, 0x09


	//----- nvinfo : EIATTR_SPARSE_MMA_MASK
	.align		4
.L_758:
        /*0018*/ 	.byte	0x03, 0x50
        /*001a*/ 	.short	0x0000


	//----- nvinfo : EIATTR_MAXREG_COUNT
	.align		4
        /*001c*/ 	.byte	0x03, 0x1b
        /*001e*/ 	.short	0x00ff


	//----- nvinfo : EIATTR_MERCURY_ISA_VERSION
	.align		4
        /*0020*/ 	.byte	0x03, 0x5f
        /*0022*/ 	.short	0x0101


	//----- nvinfo : EIATTR_EXIT_INSTR_OFFSETS
	.align		4
        /*0024*/ 	.byte	0x04, 0x1c
        /*0026*/ 	.short	(.L_760 - .L_759)


	//   ....[0]....
.L_759:
        /*0028*/ 	.word	0x00000010


	//----- nvinfo : EIATTR_MAX_THREADS
	.align		4
.L_760:
        /*002c*/ 	.byte	0x04, 0x05
        /*002e*/ 	.short	(.L_762 - .L_761)
.L_761:
        /*0030*/ 	.word	0x00000100
        /*0034*/ 	.word	0x00000001
        /*0038*/ 	.word	0x00000001


	//----- nvinfo : EIATTR_CBANK_PARAM_SIZE
	.align		4
.L_762:
        /*003c*/ 	.byte	0x03, 0x19
        /*003e*/ 	.short	0x0270


	//----- nvinfo : EIATTR_PARAM_CBANK
	.align		4
        /*0040*/ 	.byte	0x04, 0x0a
        /*0042*/ 	.short	(.L_764 - .L_763)
	.align		4
.L_763:
        /*0044*/ 	.word	index@(.nv.constant0._ZN7cutlass13device_kernelIN5flash19enable_sm80_to_sm89INS1_16FlashAttnBwdSm80INS1_25CollectiveMainloopBwdSm80ILi2ELi1EN4cute5tupleIJNS5_1CILi64EEENS7_ILi80EEENS7_ILi192EEEEEENS_6half_tEfNS_4arch4Sm80ELb0ELb1ELb0ELb1ELb0ELb0ELb1ELb0ELi2ELi4ELi2ELi2ELb0EEENS1_21CollectiveEpilogueBwdISB_SC_SE_Li256ELb1ELb1ELi4EEENS1_19SingleTileSchedulerILb1ELb0ELb0ELi80EEEEEEEEEvNT_6ParamsE)
        /*0048*/ 	.short	0x0210
        /*004a*/ 	.short	0x0270


	//----- nvinfo : EIATTR_SW_WAR
	.align		4
.L_764:
        /*004c*/ 	.byte	0x04, 0x36
        /*004e*/ 	.short	(.L_766 - .L_765)
.L_765:
        /*0050*/ 	.word	0x00000008
.L_766:


//--------------------- .nv.info._ZN7cutlass13device_kernelIN5flash19enable_sm80_to_sm89INS1_16FlashAttnBwdSm80INS1_25CollectiveMainloopBwdSm80ILi2ELi1EN4cute5tupleIJNS5_1CILi64EEENS7_ILi80EEENS7_ILi192EEEEEENS_6half_tEfNS_4arch4Sm80ELb0ELb1ELb0ELb1ELb1ELb0ELb1ELb0ELi2ELi4ELi2ELi2ELb0EEENS1_21CollectiveEpilogueBwdISB_SC_SE_Li256ELb1ELb1ELi4EEENS1_19SingleTileSchedulerILb1ELb0ELb0ELi80EEEEEEEEEvNT_6ParamsE --------------------------
	.section	.nv.info._ZN7cutlass13device_kernelIN5flash19enable_sm80_to_sm89INS1_16FlashAttnBwdSm80INS1_25CollectiveMainloopBwdSm80ILi2ELi1EN4cute5tupleIJNS5_1CILi64EEENS7_ILi80EEENS7_ILi192EEEEEENS_6half_tEfNS_4arch4Sm80ELb0ELb1ELb0ELb1ELb1ELb0ELb1ELb0ELi2ELi4ELi2ELi2ELb0EEENS1_21CollectiveEpilogueBwdISB_SC_SE_Li256ELb1ELb1ELi4EEENS1_19SingleTileSchedulerILb1ELb0ELb0ELi80EEEEEEEEEvNT_6ParamsE,"",@"SHT_CUDA_INFO"
	.sectionflags	@""
	.align	4


	//----- nvinfo : EIATTR_CUDA_API_VERSION
	.align		4
        /*0000*/ 	.byte	0x04, 0x37
        /*0002*/ 	.short	(.L_768 - .L_767)
.L_767:
        /*0004*/ 	.word	0x00000082


	//----- nvinfo : EIATTR_KPARAM_INFO
	.align		4
.L_768:
        /*0008*/ 	.byte	0x04, 0x17
        /*000a*/ 	.short	(.L_770 - .L_769)
.L_769:
        /*000c*/ 	.word	0x00000000
        /*0010*/ 	.short	0x0000
        /*0012*/ 	.short	0x0000
        /*0014*/ 	.byte	0x00, 0xf0, 0xc1, 0x09


	//----- nvinfo : EIATTR_SPARSE_MMA_MASK
	.align		4
.L_770:
        /*0018*/ 	.byte	0x03, 0x50
        /*001a*/ 	.short	0x0000


	//----- nvinfo : EIATTR_MAXREG_COUNT
	.align		4
        /*001c*/ 	.byte	0x03, 0x1b
        /*001e*/ 	.short	0x00ff


	//----- nvinfo : EIATTR_MERCURY_ISA_VERSION
	.align		4
        /*0020*/ 	.byte	0x03, 0x5f
        /*0022*/ 	.short	0x0101


	//----- nvinfo : EIATTR_EXIT_INSTR_OFFSETS
	.align		4
        /*0024*/ 	.byte	0x04, 0x1c
        /*0026*/ 	.short	(.L_772 - .L_771)


	//   ....[0]....
.L_771:
        /*0028*/ 	.word	0x00000010


	//----- nvinfo : EIATTR_MAX_THREADS
	.align		4
.L_772:
        /*002c*/ 	.byte	0x04, 0x05
        /*002e*/ 	.short	(.L_774 - .L_773)
.L_773:
        /*0030*/ 	.word	0x00000100
        /*0034*/ 	.word	0x00000001
        /*0038*/ 	.word	0x00000001


	//----- nvinfo : EIATTR_CBANK_PARAM_SIZE
	.align		4
.L_774:
        /*003c*/ 	.byte	0x03, 0x19
        /*003e*/ 	.short	0x0270


	//----- nvinfo : EIATTR_PARAM_CBANK
	.align		4
        /*0040*/ 	.byte	0x04, 0x0a
        /*0042*/ 	.short	(.L_776 - .L_775)
	.align		4
.L_775:
        /*0044*/ 	.word	index@(.nv.constant0._ZN7cutlass13device_kernelIN5flash19enable_sm80_to_sm89INS1_16FlashAttnBwdSm80INS1_25CollectiveMainloopBwdSm80ILi2ELi1EN4cute5tupleIJNS5_1CILi64EEENS7_ILi80EEENS7_ILi192EEEEEENS_6half_tEfNS_4arch4Sm80ELb0ELb1ELb0ELb1ELb1ELb0ELb1ELb0ELi2ELi4ELi2ELi2ELb0EEENS1_21CollectiveEpilogueBwdISB_SC_SE_Li256ELb1ELb1ELi4EEENS1_19SingleTileSchedulerILb1ELb0ELb0ELi80EEEEEEEEEvNT_6ParamsE)
        /*0048*/ 	.short	0x0210
        /*004a*/ 	.short	0x0270


	//----- nvinfo : EIATTR_SW_WAR
	.align		4
.L_776:
        /*004c*/ 	.byte	0x04, 0x36
        /*004e*/ 	.short	(.L_778 - .L_777)
.L_777:
        /*0050*/ 	.word	0x00000008
.L_778:


//--------------------- .nv.info._ZN7cutlass13device_kernelIN5flash19enable_sm80_to_sm89INS1_16FlashAttnBwdSm80INS1_25CollectiveMainloopBwdSm80ILi2ELi1EN4cute5tupleIJNS5_1CILi64EEENS7_ILi80EEENS7_ILi192EEEEEENS_6half_tEfNS_4arch4Sm80ELb0ELb1ELb0ELb1ELb0ELb0ELb1ELb0ELi2ELi4ELi2ELi2ELb0EEENS1_24CollectiveEpilogueBwdGQAISB_fSE_Li256ELb1ELb0EEENS1_19SingleTileSchedulerILb1ELb0ELb0ELi80EEEEEEEEEvNT_6ParamsE --------------------------
	.section	.nv.info._ZN7cutlass13device_kernelIN5flash19enable_sm80_to_sm89INS1_16FlashAttnBwdSm80INS1_25CollectiveMainloopBwdSm80ILi2ELi1EN4cute5tupleIJNS5_1CILi64EEENS7_ILi80EEENS7_ILi192EEEEEENS_6half_tEfNS_4arch4Sm80ELb0ELb1ELb0ELb1ELb0ELb0ELb1ELb0ELi2ELi4ELi2ELi2ELb0EEENS1_24CollectiveEpilogueBwdGQAISB_fSE_Li256ELb1ELb0EEENS1_19SingleTileSchedulerILb1ELb0ELb0ELi80EEEEEEEEEvNT_6ParamsE,"",@"SHT_CUDA_INFO"
	.sectionflags	@""
	.align	4


	//----- nvinfo : EIATTR_CUDA_API_VERSION
	.align		4
        /*0000*/ 	.byte	0x04, 0x37
        /*0002*/ 	.short	(.L_780 - .L_779)
.L_779:
        /*0004*/ 	.word	0x00000082


	//----- nvinfo : EIATTR_KPARAM_INFO
	.align		4
.L_780:
        /*0008*/ 	.byte	0x04, 0x17
        /*000a*/ 	.short	(.L_782 - .L_781)
.L_781:
        /*000c*/ 	.word	0x00000000
        /*0010*/ 	.short	0x0000
        /*0012*/ 	.short	0x0000
        /*0014*/ 	.byte	0x00, 0xf0, 0xe1, 0x09


	//----- nvinfo : EIATTR_SPARSE_MMA_MASK
	.align		4
.L_782:
        /*0018*/ 	.byte	0x03, 0x50
        /*001a*/ 	.short	0x0000


	//----- nvinfo : EIATTR_MAXREG_COUNT
	.align		4
        /*001c*/ 	.byte	0x03, 0x1b
        /*001e*/ 	.short	0x00ff


	//----- nvinfo : EIATTR_MERCURY_ISA_VERSION
	.align		4
        /*0020*/ 	.byte	0x03, 0x5f
        /*0022*/ 	.short	0x0101


	//----- nvinfo : EIATTR_EXIT_INSTR_OFFSETS
	.align		4
        /*0024*/ 	.byte	0x04, 0x1c
        /*0026*/ 	.short	(.L_784 - .L_783)


	//   ....[0]....
.L_783:
        /*0028*/ 	.word	0x00000010


	//----- nvinfo : EIATTR_MAX_THREADS
	.align		4
.L_784:
        /*002c*/ 	.byte	0x04, 0x05
        /*002e*/ 	.short	(.L_786 - .L_785)
.L_785:
        /*0030*/ 	.word	0x00000100
        /*0034*/ 	.word	0x00000001
        /*0038*/ 	.word	0x00000001


	//----- nvinfo : EIATTR_CBANK_PARAM_SIZE
	.align		4
.L_786:
        /*003c*/ 	.byte	0x03, 0x19
        /*003e*/ 	.short	0x0278


	//----- nvinfo : EIATTR_PARAM_CBANK
	.align		4
        /*0040*/ 	.byte	0x04, 0x0a
        /*0042*/ 	.short	(.L_788 - .L_787)
	.align		4
.L_787:
        /*0044*/ 	.word	index@(.nv.constant0._ZN7cutlass13device_kernelIN5flash19enable_sm80_to_sm89INS1_16FlashAttnBwdSm80INS1_25CollectiveMainloopBwdSm80ILi2ELi1EN4cute5tupleIJNS5_1CILi64EEENS7_ILi80EEENS7_ILi192EEEEEENS_6half_tEfNS_4arch4Sm80ELb0ELb1ELb0ELb1ELb0ELb0ELb1ELb0ELi2ELi4ELi2ELi2ELb0EEENS1_24CollectiveEpilogueBwdGQAISB_fSE_Li256ELb1ELb0EEENS1_19SingleTileSchedulerILb1ELb0ELb0ELi80EEEEEEEEEvNT_6ParamsE)
        /*0048*/ 	.short	0x0210
        /*004a*/ 	.short	0x0278


	//----- nvinfo : EIATTR_SW_WAR
	.align		4
.L_788:
        /*004c*/ 	.byte	0x04, 0x36
        /*004e*/ 	.short	(.L_790 - .L_789)
.L_789:
        /*0050*/ 	.word	0x00000008
.L_790:


//--------------------- .nv.info._ZN7cutlass13device_kernelIN5flash19enable_sm80_to_sm89INS1_16FlashAttnBwdSm80INS1_25CollectiveMainloopBwdSm80ILi2ELi1EN4cute5tupleIJNS5_1CILi64EEENS7_ILi80EEENS7_ILi192EEEEEENS_6half_tEfNS_4arch4Sm80ELb0ELb1ELb0ELb1ELb1ELb0ELb1ELb0ELi2ELi4ELi2ELi2ELb0EEENS1_24CollectiveEpilogueBwdGQAISB_fSE_Li256ELb1ELb1EEENS1_19SingleTileSchedulerILb1ELb0ELb0ELi80EEEEEEEEEvNT_6ParamsE --------------------------
	.section	.nv.info._ZN7cutlass13device_kernelIN5flash19enable_sm80_to_sm89INS1_16FlashAttnBwdSm80INS1_25CollectiveMainloopBwdSm80ILi2ELi1EN4cute5tupleIJNS5_1CILi64EEENS7_ILi80EEENS7_ILi192EEEEEENS_6half_tEfNS_4arch4Sm80ELb0ELb1ELb0ELb1ELb1ELb0ELb1ELb0ELi2ELi4ELi2ELi2ELb0EEENS1_24CollectiveEpilogueBwdGQAISB_fSE_Li256ELb1ELb1EEENS1_19SingleTileSchedulerILb1ELb0ELb0ELi80EEEEEEEEEvNT_6ParamsE,"",@"SHT_CUDA_INFO"
	.sectionflags	@""
	.align	4


	//----- nvinfo : EIATTR_CUDA_API_VERSION
	.align		4
        /*0000*/ 	.byte	0x04, 0x37
        /*0002*/ 	.short	(.L_792 - .L_791)
.L_791:
        /*0004*/ 	.word	0x00000082


	//----- nvinfo : EIATTR_KPARAM_INFO
	.align		4
.L_792:
        /*0008*/ 	.byte	0x04, 0x17
        /*000a*/ 	.short	(.L_794 - .L_793)
.L_793:
        /*000c*/ 	.word	0x00000000
        /*0010*/ 	.short	0x0000
        /*0012*/ 	.short	0x0000
        /*0014*/ 	.byte	0x00, 0xf0, 0xe1, 0x09


	//----- nvinfo : EIATTR_SPARSE_MMA_MASK
	.align		4
.L_794:
        /*0018*/ 	.byte	0x03, 0x50
        /*001a*/ 	.short	0x0000


	//----- nvinfo : EIATTR_MAXREG_COUNT
	.align		4
        /*001c*/ 	.byte	0x03, 0x1b
        /*001e*/ 	.short	0x00ff


	//----- nvinfo : EIATTR_MERCURY_ISA_VERSION
	.align		4
        /*0020*/ 	.byte	0x03, 0x5f
        /*0022*/ 	.short	0x0101


	//----- nvinfo : EIATTR_EXIT_INSTR_OFFSETS
	.align		4
        /*0024*/ 	.byte	0x04, 0x1c
        /*0026*/ 	.short	(.L_796 - .L_795)


	//   ....[0]....
.L_795:
        /*0028*/ 	.word	0x00000010


	//----- nvinfo : EIATTR_MAX_THREADS
	.align		4
.L_796:
        /*002c*/ 	.byte	0x04, 0x05
        /*002e*/ 	.short	(.L_798 - .L_797)
.L_797:
        /*0030*/ 	.word	0x00000100
        /*0034*/ 	.word	0x00000001
        /*0038*/ 	.word	0x00000001


	//----- nvinfo : EIATTR_CBANK_PARAM_SIZE
	.align		4
.L_798:
        /*003c*/ 	.byte	0x03, 0x19
        /*003e*/ 	.short	0x0278


	//----- nvinfo : EIATTR_PARAM_CBANK
	.align		4
        /*0040*/ 	.byte	0x04, 0x0a
        /*0042*/ 	.short	(.L_800 - .L_799)
	.align		4
.L_799:
        /*0044*/ 	.word	index@(.nv.constant0._ZN7cutlass13device_kernelIN5flash19enable_sm80_to_sm89INS1_16FlashAttnBwdSm80INS1_25CollectiveMainloopBwdSm80ILi2ELi1EN4cute5tupleIJNS5_1CILi64EEENS7_ILi80EEENS7_ILi192EEEEEENS_6half_tEfNS_4arch4Sm80ELb0ELb1ELb0ELb1ELb1ELb0ELb1ELb0ELi2ELi4ELi2ELi2ELb0EEENS1_24CollectiveEpilogueBwdGQAISB_fSE_Li256ELb1ELb1EEENS1_19SingleTileSchedulerILb1ELb0ELb0ELi80EEEEEEEEEvNT_6ParamsE)
        /*0048*/ 	.short	0x0210
        /*004a*/ 	.short	0x0278


	//----- nvinfo : EIATTR_SW_WAR
	.align		4
.L_800:
        /*004c*/ 	.byte	0x04, 0x36
        /*004e*/ 	.short	(.L_802 - .L_801)
.L_801:
        /*0050*/ 	.word	0x00000008
.L_802:


//--------------------- .nv.info._ZN7cutlass13device_kernelIN5flash19enable_sm80_to_sm89INS1_16FlashAttnBwdSm80INS1_25CollectiveMainloopBwdSm80ILi2ELi1EN4cute5tupleIJNS5_1CILi64EEENS7_ILi80EEENS7_ILi192EEEEEENS_6half_tEfNS_4arch4Sm80ELb1ELb0ELb0ELb0ELb0ELb0ELb1ELb0ELi2ELi4ELi2ELi2ELb0EEENS1_21CollectiveEpilogueBwdISB_SC_SE_Li256ELb0ELb1ELi4EEENS1_25SingleTileBwdLPTSchedulerILb0ELi80ELb0EEEEEEEEEvNT_6ParamsE --------------------------
	.section	.nv.info._ZN7cutlass13device_kernelIN5flash19enable_sm80_to_sm89INS1_16FlashAttnBwdSm80INS1_25CollectiveMainloopBwdSm80ILi2ELi1EN4cute5tupleIJNS5_1CILi64EEENS7_ILi80EEENS7_ILi192EEEEEENS_6half_tEfNS_4arch4Sm80ELb1ELb0ELb0ELb0ELb0ELb0ELb1ELb0ELi2ELi4ELi2ELi2ELb0EEENS1_21CollectiveEpilogueBwdISB_SC_SE_Li256ELb0ELb1ELi4EEENS1_25SingleTileBwdLPTSchedulerILb0ELi80ELb0EEEEEEEEEvNT_6ParamsE,"",@"SHT_CUDA_INFO"
	.sectionflags	@""
	.align	4


	//----- nvinfo : EIATTR_CUDA_API_VERSION
	.align		4
        /*0000*/ 	.byte	0x04, 0x37
        /*0002*/ 	.short	(.L_804 - .L_803)
.L_803:
        /*0004*/ 	.word	0x00000082


	//----- nvinfo : EIATTR_KPARAM_INFO
	.align		4
.L_804:
        /*0008*/ 	.byte	0x04, 0x17
        /*000a*/ 	.short	(.L_806 - .L_805)
.L_805:
        /*000c*/ 	.word	0x00000000
        /*0010*/ 	.short	0x0000
        /*0012*/ 	.short	0x0000
        /*0014*/ 	.byte	0x00, 0xf0, 0x21, 0x0a


	//----- nvinfo : EIATTR_SPARSE_MMA_MASK
	.align		4
.L_806:
        /*0018*/ 	.byte	0x03, 0x50
        /*001a*/ 	.short	0x0000


	//----- nvinfo : EIATTR_MAXREG_COUNT
	.align		4
        /*001c*/ 	.byte	0x03, 0x1b
        /*001e*/ 	.short	0x00ff


	//----- nvinfo : EIATTR_MERCURY_ISA_VERSION
	.align		4
        /*0020*/ 	.byte	0x03, 0x5f
        /*0022*/ 	.short	0x0101


	//----- nvinfo : EIATTR_EXIT_INSTR_OFFSETS
	.align		4
        /*0024*/ 	.byte	0x04, 0x1c
        /*0026*/ 	.short	(.L_808 - .L_807)


	//   ....[0]....
.L_807:
        /*0028*/ 	.word	0x00000010


	//----- nvinfo : EIATTR_MAX_THREADS
	.align		4
.L_808:
        /*002c*/ 	.byte	0x04, 0x05
        /*002e*/ 	.short	(.L_810 - .L_809)
.L_809:
        /*0030*/ 	.word	0x00000100
        /*0034*/ 	.word	0x00000001
        /*0038*/ 	.word	0x00000001


	//----- nvinfo : EIATTR_CBANK_PARAM_SIZE
	.align		4
.L_810:
        /*003c*/ 	.byte	0x03, 0x19
        /*003e*/ 	.short	0x0288


	//----- nvinfo : EIATTR_PARAM_CBANK
	.align		4
        /*0040*/ 	.byte	0x04, 0x0a
        /*0042*/ 	.short	(.L_812 - .L_811)
	.align		4
.L_811:
        /*0044*/ 	.word	index@(.nv.constant0._ZN7cutlass13device_kernelIN5flash19enable_sm80_to_sm89INS1_16FlashAttnBwdSm80INS1_25CollectiveMainloopBwdSm80ILi2ELi1EN4cute5tupleIJNS5_1CILi64EEENS7_ILi80EEENS7_ILi192EEEEEENS_6half_tEfNS_4arch4Sm80ELb1ELb0ELb0ELb0ELb0ELb0ELb1ELb0ELi2ELi4ELi2ELi2ELb0EEENS1_21CollectiveEpilogueBwdISB_SC_SE_Li256ELb0ELb1ELi4EEENS1_25SingleTileBwdLPTSchedulerILb0ELi80ELb0EEEEEEEEEvNT_6ParamsE)
        /*0048*/ 	.short	0x0210
        /*004a*/ 	.short	0x0288


	//----- nvinfo : EIATTR_SW_WAR
	.align		4
.L_812:
        /*004c*/ 	.byte	0x04, 0x36
        /*004e*/ 	.short	(.L_814 - .L_813)
.L_813:
        /*0050*/ 	.word	0x00000008
.L_814:


//--------------------- .nv.info._ZN7cutlass13device_kernelIN5flash19enable_sm80_to_sm89INS1_16FlashAttnBwdSm80INS1_25CollectiveMainloopBwdSm80ILi2ELi1EN4cute5tupleIJNS5_1CILi64EEENS7_ILi80EEENS7_ILi192EEEEEENS_6half_tEfNS_4arch4Sm80ELb1ELb0ELb0ELb0ELb1ELb0ELb1ELb0ELi2ELi4ELi2ELi2ELb0EEENS1_21CollectiveEpilogueBwdISB_SC_SE_Li256ELb0ELb1ELi4EEENS1_25SingleTileBwdLPTSchedulerILb0ELi80ELb1EEEEEEEEEvNT_6ParamsE --------------------------
	.section	.nv.info._ZN7cutlass13device_kernelIN5flash19enable_sm80_to_sm89INS1_16FlashAttnBwdSm80INS1_25CollectiveMainloopBwdSm80ILi2ELi1EN4cute5tupleIJNS5_1CILi64EEENS7_ILi80EEENS7_ILi192EEEEEENS_6half_tEfNS_4arch4Sm80ELb1ELb0ELb0ELb0ELb1ELb0ELb1ELb0ELi2ELi4ELi2ELi2ELb0EEENS1_21CollectiveEpilogueBwdISB_SC_SE_Li256ELb0ELb1ELi4EEENS1_25SingleTileBwdLPTSchedulerILb0ELi80ELb1EEEEEEEEEvNT_6ParamsE,"",@"SHT_CUDA_INFO"
	.sectionflags	@""
	.align	4


	//----- nvinfo : EIATTR_CUDA_API_VERSION
	.align		4
        /*0000*/ 	.byte	0x04, 0x37
        /*0002*/ 	.short	(.L_816 - .L_815)
.L_815:
        /*0004*/ 	.word	0x00000082


	//----- nvinfo : EIATTR_KPARAM_INFO
	.align		4
.L_816:
        /*0008*/ 	.byte	0x04, 0x17
        /*000a*/ 	.short	(.L_818 - .L_817)
.L_817:
        /*000c*/ 	.word	0x00000000
        /*0010*/ 	.short	0x0000
        /*0012*/ 	.short	0x0000
        /*0014*/ 	.byte	0x00, 0xf0, 0x21, 0x0a


	//----- nvinfo : EIATTR_SPARSE_MMA_MASK
	.align		4
.L_818:
        /*0018*/ 	.byte	0x03, 0x50
        /*001a*/ 	.short	0x0000


	//----- nvinfo : EIATTR_MAXREG_COUNT
	.align		4
        /*001c*/ 	.byte	0x03, 0x1b
        /*001e*/ 	.short	0x00ff


	//----- nvinfo : EIATTR_MERCURY_ISA_VERSION
	.align		4
        /*0020*/ 	.byte	0x03, 0x5f
        /*0022*/ 	.short	0x0101


	//----- nvinfo : EIATTR_EXIT_INSTR_OFFSETS
	.align		4
        /*0024*/ 	.byte	0x04, 0x1c
        /*0026*/ 	.short	(.L_820 - .L_819)


	//   ....[0]....
.L_819:
        /*0028*/ 	.word	0x00000010


	//----- nvinfo : EIATTR_MAX_THREADS
	.align		4
.L_820:
        /*002c*/ 	.byte	0x04, 0x05
        /*002e*/ 	.short	(.L_822 - .L_821)
.L_821:
        /*0030*/ 	.word	0x00000100
        /*0034*/ 	.word	0x00000001
        /*0038*/ 	.word	0x00000001


	//----- nvinfo : EIATTR_CBANK_PARAM_SIZE
	.align		4
.L_822:
        /*003c*/ 	.byte	0x03, 0x19
        /*003e*/ 	.short	0x0288


	//----- nvinfo : EIATTR_PARAM_CBANK
	.align		4
        /*0040*/ 	.byte	0x04, 0x0a
        /*0042*/ 	.short	(.L_824 - .L_823)
	.align		4
.L_823:
        /*0044*/ 	.word	index@(.nv.constant0._ZN7cutlass13device_kernelIN5flash19enable_sm80_to_sm89INS1_16FlashAttnBwdSm80INS1_25CollectiveMainloopBwdSm80ILi2ELi1EN4cute5tupleIJNS5_1CILi64EEENS7_ILi80EEENS7_ILi192EEEEEENS_6half_tEfNS_4arch4Sm80ELb1ELb0ELb0ELb0ELb1ELb0ELb1ELb0ELi2ELi4ELi2ELi2ELb0EEENS1_21CollectiveEpilogueBwdISB_SC_SE_Li256ELb0ELb1ELi4EEENS1_25SingleTileBwdLPTSchedulerILb0ELi80ELb1EEEEEEEEEvNT_6ParamsE)
        /*0048*/ 	.short	0x0210
        /*004a*/ 	.short	0x0288


	//----- nvinfo : EIATTR_SW_WAR
	.align		4
.L_824:
        /*004c*/ 	.byte	0x04, 0x36
        /*004e*/ 	.short	(.L_826 - .L_825)
.L_825:
        /*0050*/ 	.word	0x00000008
.L_826:


//--------------------- .nv.info._ZN7cutlass13device_kernelIN5flash19enable_sm80_to_sm89INS1_16FlashAttnBwdSm80INS1_25CollectiveMainloopBwdSm80ILi2ELi1EN4cute5tupleIJNS5_1CILi64EEENS7_ILi80EEENS7_ILi192EEEEEENS_6half_tEfNS_4arch4Sm80ELb1ELb0ELb0ELb0ELb0ELb0ELb1ELb0ELi2ELi4ELi2ELi2ELb0EEENS1_24CollectiveEpilogueBwdGQAISB_fSE_Li256ELb0ELb0EEENS1_25SingleTileBwdLPTSchedulerILb0ELi80ELb0EEEEEEEEEvNT_6ParamsE --------------------------
	.section	.nv.info._ZN7cutlass13device_kernelIN5flash19enable_sm80_to_sm89INS1_16FlashAttnBwdSm80INS1_25CollectiveMainloopBwdSm80ILi2ELi1EN4cute5tupleIJNS5_1CILi64EEENS7_ILi80EEENS7_ILi192EEEEEENS_6half_tEfNS_4arch4Sm80ELb1ELb0ELb0ELb0ELb0ELb0ELb1ELb0ELi2ELi4ELi2ELi2ELb0EEENS1_24CollectiveEpilogueBwdGQAISB_fSE_Li256ELb0ELb0EEENS1_25SingleTileBwdLPTSchedulerILb0ELi80ELb0EEEEEEEEEvNT_6ParamsE,"",@"SHT_CUDA_INFO"
	.sectionflags	@""
	.align	4


	//----- nvinfo : EIATTR_CUDA_API_VERSION
	.align		4
        /*0000*/ 	.byte	0x04, 0x37
        /*0002*/ 	.short	(.L_828 - .L_827)
.L_827:
        /*0004*/ 	.word	0x00000082


	//----- nvinfo : EIATTR_KPARAM_INFO
	.align		4
.L_828:
        /*0008*/ 	.byte	0x04, 0x17
        /*000a*/ 	.short	(.L_830 - .L_829)
.L_829:
        /*000c*/ 	.word	0x00000000
        /*0010*/ 	.short	0x0000
        /*0012*/ 	.short	0x0000
        /*0014*/ 	.byte	0x00, 0xf0, 0x41, 0x0a


	//----- nvinfo : EIATTR_SPARSE_MMA_MASK
	.align		4
.L_830:
        /*0018*/ 	.byte	0x03, 0x50
        /*001a*/ 	.short	0x0000


	//----- nvinfo : EIATTR_MAXREG_COUNT
	.align		4
        /*001c*/ 	.byte	0x03, 0x1b
        /*001e*/ 	.short	0x00ff


	//----- nvinfo : EIATTR_MERCURY_ISA_VERSION
	.align		4
        /*0020*/ 	.byte	0x03, 0x5f
        /*0022*/ 	.short	0x0101


	//----- nvinfo : EIATTR_EXIT_INSTR_OFFSETS
	.align		4
        /*0024*/ 	.byte	0x04, 0x1c
        /*0026*/ 	.short	(.L_832 - .L_831)


	//   ....[0]....
.L_831:
        /*0028*/ 	.word	0x00000010


	//----- nvinfo : EIATTR_MAX_THREADS
	.align		4
.L_832:
        /*002c*/ 	.byte	0x04, 0x05
        /*002e*/ 	.short	(.L_834 - .L_833)
.L_833:
        /*0030*/ 	.word	0x00000100
        /*0034*/ 	.word	0x00000001
        /*0038*/ 	.word	0x00000001


	//----- nvinfo : EIATTR_CBANK_PARAM_SIZE
	.align		4
.L_834:
        /*003c*/ 	.byte	0x03, 0x19
        /*003e*/ 	.short	0x0290


	//----- nvinfo : EIATTR_PARAM_CBANK
	.align		4
        /*0040*/ 	.byte	0x04, 0x0a
        /*0042*/ 	.short	(.L_836 - .L_835)
	.align		4
.L_835:
        /*0044*/ 	.word	index@(.nv.constant0._ZN7cutlass13device_kernelIN5flash19enable_sm80_to_sm89INS1_16FlashAttnBwdSm80INS1_25CollectiveMainloopBwdSm80ILi2ELi1EN4cute5tupleIJNS5_1CILi64EEENS7_ILi80EEENS7_ILi192EEEEEENS_6half_tEfNS_4arch4Sm80ELb1ELb0ELb0ELb0ELb0ELb0ELb1ELb0ELi2ELi4ELi2ELi2ELb0EEENS1_24CollectiveEpilogueBwdGQAISB_fSE_Li256ELb0ELb0EEENS1_25SingleTileBwdLPTSchedulerILb0ELi80ELb0EEEEEEEEEvNT_6ParamsE)
        /*0048*/ 	.short	0x0210
        /*004a*/ 	.short	0x0290


	//----- nvinfo : EIATTR_SW_WAR
	.align		4
.L_836:
        /*004c*/ 	.byte	0x04, 0x36
        /*004e*/ 	.short	(.L_838 - .L_837)
.L_837:
        /*0050*/ 	.word	0x00000008
.L_838:


//--------------------- .nv.info._ZN7cutlass13device_kernelIN5flash19enable_sm80_to_sm89INS1_16FlashAttnBwdSm80INS1_25CollectiveMainloopBwdSm80ILi2ELi1EN4cute5tupleIJNS5_1CILi64EEENS7_ILi80EEENS7_ILi192EEEEEENS_6half_tEfNS_4arch4Sm80ELb1ELb0ELb0ELb0ELb1ELb0ELb1ELb0ELi2ELi4ELi2ELi2ELb0EEENS1_24CollectiveEpilogueBwdGQAISB_fSE_Li256ELb0ELb1EEENS1_25SingleTileBwdLPTSchedulerILb0ELi80ELb1EEEEEEEEEvNT_6ParamsE --------------------------
	.section	.nv.info._ZN7cutlass13device_kernelIN5flash19enable_sm80_to_sm89INS1_16FlashAttnBwdSm80INS1_25CollectiveMainloopBwdSm80ILi2ELi1EN4cute5tupleIJNS5_1CILi64EEENS7_ILi80EEENS7_ILi192EEEEEENS_6half_tEfNS_4arch4Sm80ELb1ELb0ELb0ELb0ELb1ELb0ELb1ELb0ELi2ELi4ELi2ELi2ELb0EEENS1_24CollectiveEpilogueBwdGQAISB_fSE_Li256ELb0ELb1EEENS1_25SingleTileBwdLPTSchedulerILb0ELi80ELb1EEEEEEEEEvNT_6ParamsE,"",@"SHT_CUDA_INFO"
	.sectionflags	@""
	.align	4


	//----- nvinfo : EIATTR_CUDA_API_VERSION
	.align		4
        /*0000*/ 	.byte	0x04, 0x37
        /*0002*/ 	.short	(.L_840 - .L_839)
.L_839:
        /*0004*/ 	.word	0x00000082


	//----- nvinfo : EIATTR_KPARAM_INFO
	.align		4
.L_840:
        /*0008*/ 	.byte	0x04, 0x17
        /*000a*/ 	.short	(.L_842 - .L_841)
.L_841:
        /*000c*/ 	.word	0x00000000
        /*0010*/ 	.short	0x0000
        /*0012*/ 	.short	0x0000
        /*0014*/ 	.byte	0x00, 0xf0, 0x41, 0x0a


	//----- nvinfo : EIATTR_SPARSE_MMA_MASK
	.align		4
.L_842:
        /*0018*/ 	.byte	0x03, 0x50
        /*001a*/ 	.short	0x0000


	//----- nvinfo : EIATTR_MAXREG_COUNT
	.align		4
        /*001c*/ 	.byte	0x03, 0x1b
        /*001e*/ 	.short	0x00ff


	//----- nvinfo : EIATTR_MERCURY_ISA_VERSION
	.align		4
        /*0020*/ 	.byte	0x03, 0x5f
        /*0022*/ 	.short	0x0101


	//----- nvinfo : EIATTR_EXIT_INSTR_OFFSETS
	.align		4
        /*0024*/ 	.byte	0x04, 0x1c
        /*0026*/ 	.short	(.L_844 - .L_843)


	//   ....[0]....
.L_843:
        /*0028*/ 	.word	0x00000010


	//----- nvinfo : EIATTR_MAX_THREADS
	.align		4
.L_844:
        /*002c*/ 	.byte	0x04, 0x05
        /*002e*/ 	.short	(.L_846 - .L_845)
.L_845:
        /*0030*/ 	.word	0x00000100
        /*0034*/ 	.word	0x00000001
        /*0038*/ 	.word	0x00000001


	//----- nvinfo : EIATTR_CBANK_PARAM_SIZE
	.align		4
.L_846:
        /*003c*/ 	.byte	0x03, 0x19
        /*003e*/ 	.short	0x0290


	//----- nvinfo : EIATTR_PARAM_CBANK
	.align		4
        /*0040*/ 	.byte	0x04, 0x0a
        /*0042*/ 	.short	(.L_848 - .L_847)
	.align		4
.L_847:
        /*0044*/ 	.word	index@(.nv.constant0._ZN7cutlass13device_kernelIN5flash19enable_sm80_to_sm89INS1_16FlashAttnBwdSm80INS1_25CollectiveMainloopBwdSm80ILi2ELi1EN4cute5tupleIJNS5_1CILi64EEENS7_ILi80EEENS7_ILi192EEEEEENS_6half_tEfNS_4arch4Sm80ELb1ELb0ELb0ELb0ELb1ELb0ELb1ELb0ELi2ELi4ELi2ELi2ELb0EEENS1_24CollectiveEpilogueBwdGQAISB_fSE_Li256ELb0ELb1EEENS1_25SingleTileBwdLPTSchedulerILb0ELi80ELb1EEEEEEEEEvNT_6ParamsE)
        /*0048*/ 	.short	0x0210
        /*004a*/ 	.short	0x0290


	//----- nvinfo : EIATTR_SW_WAR
	.align		4
.L_848:
        /*004c*/ 	.byte	0x04, 0x36
        /*004e*/ 	.short	(.L_850 - .L_849)
.L_849:
        /*0050*/ 	.word	0x00000008
.L_850:


//--------------------- .nv.info._ZN7cutlass13device_kernelIN5flash22FlashAttnBwdPreprocessIN4cute5tupleIJNS3_1CILi64EEENS5_ILi192EEEEEENS_6half_tEfNS_4arch4Sm80ELb1ELb0EEEEEvNT_6ParamsE --------------------------
	.section	.nv.info._ZN7cutlass13device_kernelIN5flash22FlashAttnBwdPreprocessIN4cute5tupleIJNS3_1CILi64EEENS5_ILi192EEEEEENS_6half_tEfNS_4arch4Sm80ELb1ELb0EEEEEvNT_6ParamsE,"",@"SHT_CUDA_INFO"
	.sectionflags	@""
	.align	4


	//----- nvinfo : EIATTR_CUDA_API_VERSION
	.align		4
        /*0000*/ 	.byte	0x04, 0x37
        /*0002*/ 	.short	(.L_852 - .L_851)
.L_851:
        /*0004*/ 	.word	0x00000082


	//----- nvinfo : EIATTR_KPARAM_INFO
	.align		4
.L_852:
        /*0008*/ 	.byte	0x04, 0x17
        /*000a*/ 	.short	(.L_854 - .L_853)
.L_853:
        /*000c*/ 	.word	0x00000000
        /*0010*/ 	.short	0x0000
        /*0012*/ 	.short	0x0000
        /*0014*/ 	.byte	0x00, 0xf0, 0xc1, 0x03


	//----- nvinfo : EIATTR_SPARSE_MMA_MASK
	.align		4
.L_854:
        /*0018*/ 	.byte	0x03, 0x50
        /*001a*/ 	.short	0x0000


	//----- nvinfo : EIATTR_MAXREG_COUNT
	.align		4
        /*001c*/ 	.byte	0x03, 0x1b
        /*001e*/ 	.short	0x0080


	//----- nvinfo : EIATTR_MERCURY_ISA_VERSION
	.align		4
        /*0020*/ 	.byte	0x03, 0x5f
        /*0022*/ 	.short	0x0101


	//----- nvinfo : EIATTR_COOP_GROUP_MASK_REGIDS
	.align		4
        /*0024*/ 	.byte	0x04, 0x29
        /*0026*/ 	.short	(.L_856 - .L_855)


	//   ....[0]....
.L_855:
        /*0028*/ 	.word	0xffffffff


	//   ....[1]....
        /*002c*/ 	.word	0xffffffff


	//   ....[2]....
        /*0030*/ 	.word	0xffffffff


	//   ....[3]....
        /*0034*/ 	.word	0xffffffff


	//   ....[4]....
        /*0038*/ 	.word	0xffffffff


	//   ....[5]....
        /*003c*/ 	.word	0xffffffff


	//----- nvinfo : EIATTR_COOP_GROUP_INSTR_OFFSETS
	.align		4
.L_856:
        /*0040*/ 	.byte	0x04, 0x28
        /*0042*/ 	.short	(.L_858 - .L_857)


	//   ....[0]....
.L_857:
        /*0044*/ 	.word	0x00001670


	//   ....[1]....
        /*0048*/ 	.word	0x00001680


	//   ....[2]....
        /*004c*/ 	.word	0x000016c0


	//   ....[3]....
        /*0050*/ 	.word	0x000016d0


	//   ....[4]....
        /*0054*/ 	.word	0x00001700


	//   ....[5]....
        /*0058*/ 	.word	0x00001710


	//----- nvinfo : EIATTR_EXIT_INSTR_OFFSETS
	.align		4
.L_858:
        /*005c*/ 	.byte	0x04, 0x1c
        /*005e*/ 	.short	(.L_860 - .L_859)


	//   ....[0]....
.L_859:
        /*0060*/ 	.word	0x00001c90


	//   ....[1]....
        /*0064*/ 	.word	0x00001d10


	//----- nvinfo : EIATTR_MAX_THREADS
	.align		4
.L_860:
        /*0068*/ 	.byte	0x04, 0x05
        /*006a*/ 	.short	(.L_862 - .L_861)
.L_861:
        /*006c*/ 	.word	0x00000100
        /*0070*/ 	.word	0x00000001
        /*0074*/ 	.word	0x00000001


	//----- nvinfo : EIATTR_CRS_STACK_SIZE
	.align		4
.L_862:
        /*0078*/ 	.byte	0x04, 0x1e
        /*007a*/ 	.short	(.L_864 - .L_863)
.L_863:
        /*007c*/ 	.word	0x00000000


	//----- nvinfo : EIATTR_CBANK_PARAM_SIZE
	.align		4
.L_864:
        /*0080*/ 	.byte	0x03, 0x19
        /*0082*/ 	.short	0x00f0


	//----- nvinfo : EIATTR_PARAM_CBANK
	.align		4
        /*0084*/ 	.byte	0x04, 0x0a
        /*0086*/ 	.short	(.L_866 - .L_865)
	.align		4
.L_865:
        /*0088*/ 	.word	index@(.nv.constant0._ZN7cutlass13device_kernelIN5flash22FlashAttnBwdPreprocessIN4cute5tupleIJNS3_1CILi64EEENS5_ILi192EEEEEENS_6half_tEfNS_4arch4Sm80ELb1ELb0EEEEEvNT_6ParamsE)
        /*008c*/ 	.short	0x0210
        /*008e*/ 	.short	0x00f0


	//----- nvinfo : EIATTR_SW_WAR
	.align		4
.L_866:
        /*0090*/ 	.byte	0x04, 0x36
        /*0092*/ 	.short	(.L_868 - .L_867)
.L_867:
        /*0094*/ 	.word	0x00000008
.L_868:


//--------------------- .nv.info._ZN7cutlass13device_kernelIN5flash19enable_sm80_to_sm89INS1_16FlashAttnBwdSm80INS1_25CollectiveMainloopBwdSm80ILi2ELi1EN4cute5tupleIJNS5_1CILi64EEENS7_ILi80EEENS7_ILi192EEEEEENS_6half_tEfNS_4arch4Sm80ELb1ELb0ELb0ELb1ELb0ELb0ELb1ELb0ELi2ELi4ELi2ELi2ELb0EEENS1_21CollectiveEpilogueBwdISB_SC_SE_Li256ELb1ELb1ELi4EEENS1_25SingleTileBwdLPTSchedulerILb1ELi80ELb0EEEEEEEEEvNT_6ParamsE --------------------------
	.section	.nv.info._ZN7cutlass13device_kernelIN5flash19enable_sm80_to_sm89INS1_16FlashAttnBwdSm80INS1_25CollectiveMainloopBwdSm80ILi2ELi1EN4cute5tupleIJNS5_1CILi64EEENS7_ILi80EEENS7_ILi192EEEEEENS_6half_tEfNS_4arch4Sm80ELb1ELb0ELb0ELb1ELb0ELb0ELb1ELb0ELi2ELi4ELi2ELi2ELb0EEENS1_21CollectiveEpilogueBwdISB_SC_SE_Li256ELb1ELb1ELi4EEENS1_25SingleTileBwdLPTSchedulerILb1ELi80ELb0EEEEEEEEEvNT_6ParamsE,"",@"SHT_CUDA_INFO"
	.sectionflags	@""
	.align	4


	//----- nvinfo : EIATTR_CUDA_API_VERSION
	.align		4
        /*0000*/ 	.byte	0x04, 0x37
        /*0002*/ 	.short	(.L_870 - .L_869)
.L_869:
        /*0004*/ 	.word	0x00000082


	//----- nvinfo : EIATTR_KPARAM_INFO
	.align		4
.L_870:
        /*0008*/ 	.byte	0x04, 0x17
        /*000a*/ 	.short	(.L_872 - .L_871)
.L_871:
        /*000c*/ 	.word	0x00000000
        /*0010*/ 	.short	0x0000
        /*0012*/ 	.short	0x0000
        /*0014*/ 	.byte	0x00, 0xf0, 0x21, 0x0a


	//----- nvinfo : EIATTR_SPARSE_MMA_MASK
	.align		4
.L_872:
        /*0018*/ 	.byte	0x03, 0x50
        /*001a*/ 	.short	0x0000


	//----- nvinfo : EIATTR_MAXREG_COUNT
	.align		4
        /*001c*/ 	.byte	0x03, 0x1b
        /*001e*/ 	.short	0x00ff


	//----- nvinfo : EIATTR_MERCURY_ISA_VERSION
	.align		4
        /*0020*/ 	.byte	0x03, 0x5f
        /*0022*/ 	.short	0x0101


	//----- nvinfo : EIATTR_EXIT_INSTR_OFFSETS
	.align		4
        /*0024*/ 	.byte	0x04, 0x1c
        /*0026*/ 	.short	(.L_874 - .L_873)


	//   ....[0]....
.L_873:
        /*0028*/ 	.word	0x00000010


	//----- nvinfo : EIATTR_MAX_THREADS
	.align		4
.L_874:
        /*002c*/ 	.byte	0x04, 0x05
        /*002e*/ 	.short	(.L_876 - .L_875)
.L_875:
        /*0030*/ 	.word	0x00000100
        /*0034*/ 	.word	0x00000001
        /*0038*/ 	.word	0x00000001


	//----- nvinfo : EIATTR_CBANK_PARAM_SIZE
	.align		4
.L_876:
        /*003c*/ 	.byte	0x03, 0x19
        /*003e*/ 	.short	0x0288


	//----- nvinfo : EIATTR_PARAM_CBANK
	.align		4
        /*0040*/ 	.byte	0x04, 0x0a
        /*0042*/ 	.short	(.L_878 - .L_877)
	.align		4
.L_877:
        /*0044*/ 	.word	index@(.nv.constant0._ZN7cutlass13device_kernelIN5flash19enable_sm80_to_sm89INS1_16FlashAttnBwdSm80INS1_25CollectiveMainloopBwdSm80ILi2ELi1EN4cute5tupleIJNS5_1CILi64EEENS7_ILi80EEENS7_ILi192EEEEEENS_6half_tEfNS_4arch4Sm80ELb1ELb0ELb0ELb1ELb0ELb0ELb1ELb0ELi2ELi4ELi2ELi2ELb0EEENS1_21CollectiveEpilogueBwdISB_SC_SE_Li256ELb1ELb1ELi4EEENS1_25SingleTileBwdLPTSchedulerILb1ELi80ELb0EEEEEEEEEvNT_6ParamsE)
        /*0048*/ 	.short	0x0210
        /*004a*/ 	.short	0x0288


	//----- nvinfo : EIATTR_SW_WAR
	.align		4
.L_878:
        /*004c*/ 	.byte	0x04, 0x36
        /*004e*/ 	.short	(.L_880 - .L_879)
.L_879:
        /*0050*/ 	.word	0x00000008
.L_880:


//--------------------- .nv.info._ZN7cutlass13device_kernelIN5flash19enable_sm80_to_sm89INS1_16FlashAttnBwdSm80INS1_25CollectiveMainloopBwdSm80ILi2ELi1EN4cute5tupleIJNS5_1CILi64EEENS7_ILi80EEENS7_ILi192EEEEEENS_6half_tEfNS_4arch4Sm80ELb1ELb0ELb0ELb1ELb1ELb0ELb1ELb0ELi2ELi4ELi2ELi2ELb0EEENS1_21CollectiveEpilogueBwdISB_SC_SE_Li256ELb1ELb1ELi4EEENS1_25SingleTileBwdLPTSchedulerILb1ELi80ELb1EEEEEEEEEvNT_6ParamsE --------------------------
	.section	.nv.info._ZN7cutlass13device_kernelIN5flash19enable_sm80_to_sm89INS1_16FlashAttnBwdSm80INS1_25CollectiveMainloopBwdSm80ILi2ELi1EN4cute5tupleIJNS5_1CILi64EEENS7_ILi80EEENS7_ILi192EEEEEENS_6half_tEfNS_4arch4Sm80ELb1ELb0ELb0ELb1ELb1ELb0ELb1ELb0ELi2ELi4ELi2ELi2ELb0EEENS1_21CollectiveEpilogueBwdISB_SC_SE_Li256ELb1ELb1ELi4EEENS1_25SingleTileBwdLPTSchedulerILb1ELi80ELb1EEEEEEEEEvNT_6ParamsE,"",@"SHT_CUDA_INFO"
	.sectionflags	@""
	.align	4


	//----- nvinfo : EIATTR_CUDA_API_VERSION
	.align		4
        /*0000*/ 	.byte	0x04, 0x37
        /*0002*/ 	.short	(.L_882 - .L_881)
.L_881:
        /*0004*/ 	.word	0x00000082


	//----- nvinfo : EIATTR_KPARAM_INFO
	.align		4
.L_882:
        /*0008*/ 	.byte	0x04, 0x17
        /*000a*/ 	.short	(.L_884 - .L_883)
.L_883:
        /*000c*/ 	.word	0x00000000
        /*0010*/ 	.short	0x0000
        /*0012*/ 	.short	0x0000
        /*0014*/ 	.byte	0x00, 0xf0, 0x21, 0x0a


	//----- nvinfo : EIATTR_SPARSE_MMA_MASK
	.align		4
.L_884:
        /*0018*/ 	.byte	0x03, 0x50
        /*001a*/ 	.short	0x0000


	//----- nvinfo : EIATTR_MAXREG_COUNT
	.align		4
        /*001c*/ 	.byte	0x03, 0x1b
        /*001e*/ 	.short	0x00ff


	//----- nvinfo : EIATTR_MERCURY_ISA_VERSION
	.align		4
        /*0020*/ 	.byte	0x03, 0x5f
        /*0022*/ 	.short	0x0101


	//----- nvinfo : EIATTR_EXIT_INSTR_OFFSETS
	.align		4
        /*0024*/ 	.byte	0x04, 0x1c
        /*0026*/ 	.short	(.L_886 - .L_885)


	//   ....[0]....
.L_885:
        /*0028*/ 	.word	0x00000010


	//----- nvinfo : EIATTR_MAX_THREADS
	.align		4
.L_886:
        /*002c*/ 	.byte	0x04, 0x05
        /*002e*/ 	.short	(.L_888 - .L_887)
.L_887:
        /*0030*/ 	.word	0x00000100
        /*0034*/ 	.word	0x00000001
        /*0038*/ 	.word	0x00000001


	//----- nvinfo : EIATTR_CBANK_PARAM_SIZE
	.align		4
.L_888:
        /*003c*/ 	.byte	0x03, 0x19
        /*003e*/ 	.short	0x0288


	//----- nvinfo : EIATTR_PARAM_CBANK
	.align		4
        /*0040*/ 	.byte	0x04, 0x0a
        /*0042*/ 	.short	(.L_890 - .L_889)
	.align		4
.L_889:
        /*0044*/ 	.word	index@(.nv.constant0._ZN7cutlass13device_kernelIN5flash19enable_sm80_to_sm89INS1_16FlashAttnBwdSm80INS1_25CollectiveMainloopBwdSm80ILi2ELi1EN4cute5tupleIJNS5_1CILi64EEENS7_ILi80EEENS7_ILi192EEEEEENS_6half_tEfNS_4arch4Sm80ELb1ELb0ELb0ELb1ELb1ELb0ELb1ELb0ELi2ELi4ELi2ELi2ELb0EEENS1_21CollectiveEpilogueBwdISB_SC_SE_Li256ELb1ELb1ELi4EEENS1_25SingleTileBwdLPTSchedulerILb1ELi80ELb1EEEEEEEEEvNT_6ParamsE)
        /*0048*/ 	.short	0x0210
        /*004a*/ 	.short	0x0288


	//----- nvinfo : EIATTR_SW_WAR
	.align		4
.L_890:
        /*004c*/ 	.byte	0x04, 0x36
        /*004e*/ 	.short	(.L_892 - .L_891)
.L_891:
        /*0050*/ 	.word	0x00000008
.L_892:


//--------------------- .nv.info._ZN7cutlass13device_kernelIN5flash19enable_sm80_to_sm89INS1_16FlashAttnBwdSm80INS1_25CollectiveMainloopBwdSm80ILi2ELi1EN4cute5tupleIJNS5_1CILi64EEENS7_ILi80EEENS7_ILi192EEEEEENS_6half_tEfNS_4arch4Sm80ELb1ELb0ELb0ELb1ELb0ELb0ELb1ELb0ELi2ELi4ELi2ELi2ELb0EEENS1_24CollectiveEpilogueBwdGQAISB_fSE_Li256ELb1ELb0EEENS1_25SingleTileBwdLPTSchedulerILb1ELi80ELb0EEEEEEEEEvNT_6ParamsE --------------------------
	.section	.nv.info._ZN7cutlass13device_kernelIN5flash19enable_sm80_to_sm89INS1_16FlashAttnBwdSm80INS1_25CollectiveMainloopBwdSm80ILi2ELi1EN4cute5tupleIJNS5_1CILi64EEENS7_ILi80EEENS7_ILi192EEEEEENS_6half_tEfNS_4arch4Sm80ELb1ELb0ELb0ELb1ELb0ELb0ELb1ELb0ELi2ELi4ELi2ELi2ELb0EEENS1_24CollectiveEpilogueBwdGQAISB_fSE_Li256ELb1ELb0EEENS1_25SingleTileBwdLPTSchedulerILb1ELi80ELb0EEEEEEEEEvNT_6ParamsE,"",@"SHT_CUDA_INFO"
	.sectionflags	@""
	.align	4


	//----- nvinfo : EIATTR_CUDA_API_VERSION
	.align		4
        /*0000*/ 	.byte	0x04, 0x37
        /*0002*/ 	.short	(.L_894 - .L_893)
.L_893:
        /*0004*/ 	.word	0x00000082


	//----- nvinfo : EIATTR_KPARAM_INFO
	.align		4
.L_894:
        /*0008*/ 	.byte	0x04, 0x17
        /*000a*/ 	.short	(.L_896 - .L_895)
.L_895:
        /*000c*/ 	.word	0x00000000
        /*0010*/ 	.short	0x0000
        /*0012*/ 	.short	0x0000
        /*0014*/ 	.byte	0x00, 0xf0, 0x41, 0x0a


	//----- nvinfo : EIATTR_SPARSE_MMA_MASK
	.align		4
.L_896:
        /*0018*/ 	.byte	0x03, 0x50
        /*001a*/ 	.short	0x0000


	//----- nvinfo : EIATTR_MAXREG_COUNT
	.align		4
        /*001c*/ 	.byte	0x03, 0x1b
        /*001e*/ 	.short	0x00ff


	//----- nvinfo : EIATTR_MERCURY_ISA_VERSION
	.align		4
        /*0020*/ 	.byte	0x03, 0x5f
        /*0022*/ 	.short	0x0101


	//----- nvinfo : EIATTR_EXIT_INSTR_OFFSETS
	.align		4
        /*0024*/ 	.byte	0x04, 0x1c
        /*0026*/ 	.short	(.L_898 - .L_897)


	//   ....[0]....
.L_897:
        /*0028*/ 	.word	0x00000010


	//----- nvinfo : EIATTR_MAX_THREADS
	.align		4
.L_898:
        /*002c*/ 	.byte	0x04, 0x05
        /*002e*/ 	.short	(.L_900 - .L_899)
.L_899:
        /*0030*/ 	.word	0x00000100
        /*0034*/ 	.word	0x00000001
        /*0038*/ 	.word	0x00000001


	//----- nvinfo : EIATTR_CBANK_PARAM_SIZE
	.align		4
.L_900:
        /*003c*/ 	.byte	0x03, 0x19
        /*003e*/ 	.short	0x0290


	//----- nvinfo : EIATTR_PARAM_CBANK
	.align		4
        /*0040*/ 	.byte	0x04, 0x0a
        /*0042*/ 	.short	(.L_902 - .L_901)
	.align		4
.L_901:
        /*0044*/ 	.word	index@(.nv.constant0._ZN7cutlass13device_kernelIN5flash19enable_sm80_to_sm89INS1_16FlashAttnBwdSm80INS1_25CollectiveMainloopBwdSm80ILi2ELi1EN4cute5tupleIJNS5_1CILi64EEENS7_ILi80EEENS7_ILi192EEEEEENS_6half_tEfNS_4arch4Sm80ELb1ELb0ELb0ELb1ELb0ELb0ELb1ELb0ELi2ELi4ELi2ELi2ELb0EEENS1_24CollectiveEpilogueBwdGQAISB_fSE_Li256ELb1ELb0EEENS1_25SingleTileBwdLPTSchedulerILb1ELi80ELb0EEEEEEEEEvNT_6ParamsE)
        /*0048*/ 	.short	0x0210
        /*004a*/ 	.short	0x0290


	//----- nvinfo : EIATTR_SW_WAR
	.align		4
.L_902:
        /*004c*/ 	.byte	0x04, 0x36
        /*004e*/ 	.short	(.L_904 - .L_903)
.L_903:
        /*0050*/ 	.word	0x00000008
.L_904:


//--------------------- .nv.info._ZN7cutlass13device_kernelIN5flash32FlashAttnBwdPostprocessConvertdQIN4cute5tupleIJNS3_1CILi80EEENS5_ILi192EEEEEENS_6half_tEfNS_4arch4Sm80ELi256ENS3_8TiledMMAINS3_8MMA_AtomIJNS3_28SM80_16x8x16_F32F16F16F32_TNEEEENS3_6LayoutINS4_IJNS5_ILi4EEENS5_ILi2EEENS5_ILi1EEEEEENS4_IJSJ_SH_NS5_ILi0EEEEEEEENS4_IJNS5_ILi64EEENS5_ILi16EEESP_EEEEELb1EEEEEvNT_6ParamsE --------------------------
	.section	.nv.info._ZN7cutlass13device_kernelIN5flash32FlashAttnBwdPostprocessConvertdQIN4cute5tupleIJNS3_1CILi80EEENS5_ILi192EEEEEENS_6half_tEfNS_4arch4Sm80ELi256ENS3_8TiledMMAINS3_8MMA_AtomIJNS3_28SM80_16x8x16_F32F16F16F32_TNEEEENS3_6LayoutINS4_IJNS5_ILi4EEENS5_ILi2EEENS5_ILi1EEEEEENS4_IJSJ_SH_NS5_ILi0EEEEEEEENS4_IJNS5_ILi64EEENS5_ILi16EEESP_EEEEELb1EEEEEvNT_6ParamsE,"",@"SHT_CUDA_INFO"
	.sectionflags	@""
	.align	4


	//----- nvinfo : EIATTR_CUDA_API_VERSION
	.align		4
        /*0000*/ 	.byte	0x04, 0x37
        /*0002*/ 	.short	(.L_906 - .L_905)
.L_905:
        /*0004*/ 	.word	0x00000082


	//----- nvinfo : EIATTR_KPARAM_INFO
	.align		4
.L_906:
        /*0008*/ 	.byte	0x04, 0x17
        /*000a*/ 	.short	(.L_908 - .L_907)
.L_907:
        /*000c*/ 	.word	0x00000000
        /*0010*/ 	.short	0x0000
        /*0012*/ 	.short	0x0000
        /*0014*/ 	.byte	0x00, 0xf0, 0xc1, 0x01


	//----- nvinfo : EIATTR_SPARSE_MMA_MASK
	.align		4
.L_908:
        /*0018*/ 	.byte	0x03, 0x50
        /*001a*/ 	.short	0x0000


	//----- nvinfo : EIATTR_MAXREG_COUNT
	.align		4
        /*001c*/ 	.byte	0x03, 0x1b
        /*001e*/ 	.short	0x0080


	//----- nvinfo : EIATTR_NUM_BARRIERS
	.align		4
        /*0020*/ 	.byte	0x02, 0x4c
        /*0022*/ 	.byte	0x01
	.zero		1


	//----- nvinfo : EIATTR_MERCURY_ISA_VERSION
	.align		4
        /*0024*/ 	.byte	0x03, 0x5f
        /*0026*/ 	.short	0x0101


	//----- nvinfo : EIATTR_EXIT_INSTR_OFFSETS
	.align		4
        /*0028*/ 	.byte	0x04, 0x1c
        /*002a*/ 	.short	(.L_910 - .L_909)


	//   ....[0]....
.L_909:
        /*002c*/ 	.word	0x000001d0


	//   ....[1]....
        /*0030*/ 	.word	0x00001f20


	//   ....[2]....
        /*0034*/ 	.word	0x000021a0


	//   ....[3]....
        /*0038*/ 	.word	0x000021c0


	//----- nvinfo : EIATTR_MAX_THREADS
	.align		4
.L_910:
        /*003c*/ 	.byte	0x04, 0x05
        /*003e*/ 	.short	(.L_912 - .L_911)
.L_911:
        /*0040*/ 	.word	0x00000100
        /*0044*/ 	.word	0x00000001
        /*0048*/ 	.word	0x00000001


	//----- nvinfo : EIATTR_CRS_STACK_SIZE
	.align		4
.L_912:
        /*004c*/ 	.byte	0x04, 0x1e
        /*004e*/ 	.short	(.L_914 - .L_913)
.L_913:
        /*0050*/ 	.word	0x00000000


	//----- nvinfo : EIATTR_CBANK_PARAM_SIZE
	.align		4
.L_914:
        /*0054*/ 	.byte	0x03, 0x19
        /*0056*/ 	.short	0x0070


	//----- nvinfo : EIATTR_PARAM_CBANK
	.align		4
        /*0058*/ 	.byte	0x04, 0x0a
        /*005a*/ 	.short	(.L_916 - .L_915)
	.align		4
.L_915:
        /*005c*/ 	.word	index@(.nv.constant0._ZN7cutlass13device_kernelIN5flash32FlashAttnBwdPostprocessConvertdQIN4cute5tupleIJNS3_1CILi80EEENS5_ILi192EEEEEENS_6half_tEfNS_4arch4Sm80ELi256ENS3_8TiledMMAINS3_8MMA_AtomIJNS3_28SM80_16x8x16_F32F16F16F32_TNEEEENS3_6LayoutINS4_IJNS5_ILi4EEENS5_ILi2EEENS5_ILi1EEEEEENS4_IJSJ_SH_NS5_ILi0EEEEEEEENS4_IJNS5_ILi64EEENS5_ILi16EEESP_EEEEELb1EEEEEvNT_6ParamsE)
        /*0060*/ 	.short	0x0210
        /*0062*/ 	.short	0x0070


	//----- nvinfo : EIATTR_SW_WAR
	.align		4
.L_916:
        /*0064*/ 	.byte	0x04, 0x36
        /*0066*/ 	.short	(.L_918 - .L_917)
.L_917:
        /*0068*/ 	.word	0x00000008
.L_918:


//--------------------- .nv.info._ZN7cutlass13device_kernelIN5flash32FlashAttnBwdPostprocessConvertdQIN4cute5tupleIJNS3_1CILi64EEENS5_ILi192EEEEEENS_6half_tEfNS_4arch4Sm80ELi256ENS3_8TiledMMAINS3_8MMA_AtomIJNS3_28SM80_16x8x16_F32F16F16F32_TNEEEENS3_6LayoutINS4_IJNS5_ILi2EEENS5_ILi4EEENS5_ILi1EEEEEENS4_IJSJ_SH_NS5_ILi0EEEEEEEENS4_IJNS5_ILi32EEES6_NS5_ILi16EEEEEEEELb0EEEEEvNT_6ParamsE --------------------------
	.section	.nv.info._ZN7cutlass13device_kernelIN5flash32FlashAttnBwdPostprocessConvertdQIN4cute5tupleIJNS3_1CILi64EEENS5_ILi192EEEEEENS_6half_tEfNS_4arch4Sm80ELi256ENS3_8TiledMMAINS3_8MMA_AtomIJNS3_28SM80_16x8x16_F32F16F16F32_TNEEEENS3_6LayoutINS4_IJNS5_ILi2EEENS5_ILi4EEENS5_ILi1EEEEEENS4_IJSJ_SH_NS5_ILi0EEEEEEEENS4_IJNS5_ILi32EEES6_NS5_ILi16EEEEEEEELb0EEEEEvNT_6ParamsE,"",@"SHT_CUDA_INFO"
	.sectionflags	@""
	.align	4


	//----- nvinfo : EIATTR_CUDA_API_VERSION
	.align		4
        /*0000*/ 	.byte	0x04, 0x37
        /*0002*/ 	.short	(.L_920 - .L_919)
.L_919:
        /*0004*/ 	.word	0x00000082


	//----- nvinfo : EIATTR_KPARAM_INFO
	.align		4
.L_920:
        /*0008*/ 	.byte	0x04, 0x17
        /*000a*/ 	.short	(.L_922 - .L_921)
.L_921:
        /*000c*/ 	.word	0x00000000
        /*0010*/ 	.short	0x0000
        /*0012*/ 	.short	0x0000
        /*0014*/ 	.byte	0x00, 0xf0, 0xc1, 0x01


	//----- nvinfo : EIATTR_SPARSE_MMA_MASK
	.align		4
.L_922:
        /*0018*/ 	.byte	0x03, 0x50
        /*001a*/ 	.short	0x0000


	//----- nvinfo : EIATTR_MAXREG_COUNT
	.align		4
        /*001c*/ 	.byte	0x03, 0x1b
        /*001e*/ 	.short	0x0080


	//----- nvinfo : EIATTR_NUM_BARRIERS
	.align		4
        /*0020*/ 	.byte	0x02, 0x4c
        /*0022*/ 	.byte	0x01
	.zero		1


	//----- nvinfo : EIATTR_MERCURY_ISA_VERSION
	.align		4
        /*0024*/ 	.byte	0x03, 0x5f
        /*0026*/ 	.short	0x0101


	//----- nvinfo : EIATTR_EXIT_INSTR_OFFSETS
	.align		4
        /*0028*/ 	.byte	0x04, 0x1c
        /*002a*/ 	.short	(.L_924 - .L_923)


	//   ....[0]....
.L_923:
        /*002c*/ 	.word	0x000001b0


	//   ....[1]....
        /*0030*/ 	.word	0x00001510


	//   ....[2]....
        /*0034*/ 	.word	0x00001700


	//   ....[3]....
        /*0038*/ 	.word	0x00001720


	//----- nvinfo : EIATTR_MAX_THREADS
	.align		4
.L_924:
        /*003c*/ 	.byte	0x04, 0x05
        /*003e*/ 	.short	(.L_926 - .L_925)
.L_925:
        /*0040*/ 	.word	0x00000100
        /*0044*/ 	.word	0x00000001
        /*0048*/ 	.word	0x00000001


	//----- nvinfo : EIATTR_CRS_STACK_SIZE
	.align		4
.L_926:
        /*004c*/ 	.byte	0x04, 0x1e
        /*004e*/ 	.short	(.L_928 - .L_927)
.L_927:
        /*0050*/ 	.word	0x00000000


	//----- nvinfo : EIATTR_CBANK_PARAM_SIZE
	.align		4
.L_928:
        /*0054*/ 	.byte	0x03, 0x19
        /*0056*/ 	.short	0x0070


	//----- nvinfo : EIATTR_PARAM_CBANK
	.align		4
        /*0058*/ 	.byte	0x04, 0x0a
        /*005a*/ 	.short	(.L_930 - .L_929)
	.align		4
.L_929:
        /*005c*/ 	.word	index@(.nv.constant0._ZN7cutlass13device_kernelIN5flash32FlashAttnBwdPostprocessConvertdQIN4cute5tupleIJNS3_1CILi64EEENS5_ILi192EEEEEENS_6half_tEfNS_4arch4Sm80ELi256ENS3_8TiledMMAINS3_8MMA_AtomIJNS3_28SM80_16x8x16_F32F16F16F32_TNEEEENS3_6LayoutINS4_IJNS5_ILi2EEENS5_ILi4EEENS5_ILi1EEEEEENS4_IJSJ_SH_NS5_ILi0EEEEEEEENS4_IJNS5_ILi32EEES6_NS5_ILi16EEEEEEEELb0EEEEEvNT_6ParamsE)
        /*0060*/ 	.short	0x0210
        /*0062*/ 	.short	0x0070


	//----- nvinfo : EIATTR_SW_WAR
	.align		4
.L_930:
        /*0064*/ 	.byte	0x04, 0x36
        /*0066*/ 	.short	(.L_932 - .L_931)
.L_931:
        /*0068*/ 	.word	0x00000008
.L_932:


//--------------------- .nv.info._ZN7cutlass13device_kernelIN5flash19enable_sm80_to_sm89INS1_16FlashAttnBwdSm80INS1_25CollectiveMainloopBwdSm80ILi2ELi1EN4cute5tupleIJNS5_1CILi64EEENS7_ILi80EEENS7_ILi192EEEEEENS_6half_tEfNS_4arch4Sm80ELb1ELb0ELb0ELb1ELb1ELb0ELb1ELb0ELi2ELi4ELi2ELi2ELb0EEENS1_24CollectiveEpilogueBwdGQAISB_fSE_Li256ELb1ELb1EEENS1_25SingleTileBwdLPTSchedulerILb1ELi80ELb1EEEEEEEEEvNT_6ParamsE --------------------------
	.section	.nv.info._ZN7cutlass13device_kernelIN5flash19enable_sm80_to_sm89INS1_16FlashAttnBwdSm80INS1_25CollectiveMainloopBwdSm80ILi2ELi1EN4cute5tupleIJNS5_1CILi64EEENS7_ILi80EEENS7_ILi192EEEEEENS_6half_tEfNS_4arch4Sm80ELb1ELb0ELb0ELb1ELb1ELb0ELb1ELb0ELi2ELi4ELi2ELi2ELb0EEENS1_24CollectiveEpilogueBwdGQAISB_fSE_Li256ELb1ELb1EEENS1_25SingleTileBwdLPTSchedulerILb1ELi80ELb1EEEEEEEEEvNT_6ParamsE,"",@"SHT_CUDA_INFO"
	.sectionflags	@""
	.align	4


	//----- nvinfo : EIATTR_CUDA_API_VERSION
	.align		4
        /*0000*/ 	.byte	0x04, 0x37
        /*0002*/ 	.short	(.L_934 - .L_933)
.L_933:
        /*0004*/ 	.word	0x00000082


	//----- nvinfo : EIATTR_KPARAM_INFO
	.align		4
.L_934:
        /*0008*/ 	.byte	0x04, 0x17
        /*000a*/ 	.short	(.L_936 - .L_935)
.L_935:
        /*000c*/ 	.word	0x00000000
        /*0010*/ 	.short	0x0000
        /*0012*/ 	.short	0x0000
        /*0014*/ 	.byte	0x00, 0xf0, 0x41, 0x0a


	//----- nvinfo : EIATTR_SPARSE_MMA_MASK
	.align		4
.L_936:
        /*0018*/ 	.byte	0x03, 0x50
        /*001a*/ 	.short	0x0000


	//----- nvinfo : EIATTR_MAXREG_COUNT
	.align		4
        /*001c*/ 	.byte	0x03, 0x1b
        /*001e*/ 	.short	0x00ff


	//----- nvinfo : EIATTR_MERCURY_ISA_VERSION
	.align		4
        /*0020*/ 	.byte	0x03, 0x5f
        /*0022*/ 	.short	0x0101


	//----- nvinfo : EIATTR_EXIT_INSTR_OFFSETS
	.align		4
        /*0024*/ 	.byte	0x04, 0x1c
        /*0026*/ 	.short	(.L_938 - .L_937)


	//   ....[0]....
.L_937:
        /*0028*/ 	.word	0x00000010


	//----- nvinfo : EIATTR_MAX_THREADS
	.align		4
.L_938:
        /*002c*/ 	.byte	0x04, 0x05
        /*002e*/ 	.short	(.L_940 - .L_939)
.L_939:
        /*0030*/ 	.word	0x00000100
        /*0034*/ 	.word	0x00000001
        /*0038*/ 	.word	0x00000001


	//----- nvinfo : EIATTR_CBANK_PARAM_SIZE
	.align		4
.L_940:
        /*003c*/ 	.byte	0x03, 0x19
        /*003e*/ 	.short	0x0290


	//----- nvinfo : EIATTR_PARAM_CBANK
	.align		4
        /*0040*/ 	.byte	0x04, 0x0a
        /*0042*/ 	.short	(.L_942 - .L_941)
	.align		4
.L_941:
        /*0044*/ 	.word	index@(.nv.constant0._ZN7cutlass13device_kernelIN5flash19enable_sm80_to_sm89INS1_16FlashAttnBwdSm80INS1_25CollectiveMainloopBwdSm80ILi2ELi1EN4cute5tupleIJNS5_1CILi64EEENS7_ILi80EEENS7_ILi192EEEEEENS_6half_tEfNS_4arch4Sm80ELb1ELb0ELb0ELb1ELb1ELb0ELb1ELb0ELi2ELi4ELi2ELi2ELb0EEENS1_24CollectiveEpilogueBwdGQAISB_fSE_Li256ELb1ELb1EEENS1_25SingleTileBwdLPTSchedulerILb1ELi80ELb1EEEEEEEEEvNT_6ParamsE)
        /*0048*/ 	.short	0x0210
        /*004a*/ 	.short	0x0290


	//----- nvinfo : EIATTR_SW_WAR
	.align		4
.L_942:
        /*004c*/ 	.byte	0x04, 0x36
        /*004e*/ 	.short	(.L_944 - .L_943)
.L_943:
        /*0050*/ 	.word	0x00000008
.L_944:


//--------------------- .nv.info._ZN7cutlass13device_kernelIN5flash22FlashAttnBwdPreprocessIN4cute5tupleIJNS3_1CILi64EEENS5_ILi192EEEEEENS_6half_tEfNS_4arch4Sm80ELb1ELb1EEEEEvNT_6ParamsE --------------------------
	.section	.nv.info._ZN7cutlass13device_kernelIN5flash22FlashAttnBwdPreprocessIN4cute5tupleIJNS3_1CILi64EEENS5_ILi192EEEEEENS_6half_tEfNS_4arch4Sm80ELb1ELb1EEEEEvNT_6ParamsE,"",@"SHT_CUDA_INFO"
	.sectionflags	@""
	.align	4


	//----- nvinfo : EIATTR_CUDA_API_VERSION
	.align		4
        /*0000*/ 	.byte	0x04, 0x37
        /*0002*/ 	.short	(.L_946 - .L_945)
.L_945:
        /*0004*/ 	.word	0x00000082


	//----- nvinfo : EIATTR_KPARAM_INFO
	.align		4
.L_946:
        /*0008*/ 	.byte	0x04, 0x17
        /*000a*/ 	.short	(.L_948 - .L_947)
.L_947:
        /*000c*/ 	.word	0x00000000
        /*0010*/ 	.short	0x0000
        /*0012*/ 	.short	0x0000
        /*0014*/ 	.byte	0x00, 0xf0, 0xc1, 0x03


	//----- nvinfo : EIATTR_SPARSE_MMA_MASK
	.align		4
.L_948:
        /*0018*/ 	.byte	0x03, 0x50
        /*001a*/ 	.short	0x0000


	//----- nvinfo : EIATTR_MAXREG_COUNT
	.align		4
        /*001c*/ 	.byte	0x03, 0x1b
        /*001e*/ 	.short	0x0080


	//----- nvinfo : EIATTR_MERCURY_ISA_VERSION
	.align		4
        /*0020*/ 	.byte	0x03, 0x5f
        /*0022*/ 	.short	0x0101


	//----- nvinfo : EIATTR_COOP_GROUP_MASK_REGIDS
	.align		4
        /*0024*/ 	.byte	0x04, 0x29
        /*0026*/ 	.short	(.L_950 - .L_949)


	//   ....[0]....
.L_949:
        /*0028*/ 	.word	0xffffffff


	//   ....[1]....
        /*002c*/ 	.word	0xffffffff


	//   ....[2]....
        /*0030*/ 	.word	0xffffffff


	//   ....[3]....
        /*0034*/ 	.word	0xffffffff


	//   ....[4]....
        /*0038*/ 	.word	0xffffffff


	//   ....[5]....
        /*003c*/ 	.word	0xffffffff


	//----- nvinfo : EIATTR_COOP_GROUP_INSTR_OFFSETS
	.align		4
.L_950:
        /*0040*/ 	.byte	0x04, 0x28
        /*0042*/ 	.short	(.L_952 - .L_951)


	//   ....[0]....
.L_951:
        /*0044*/ 	.word	0x00001ca0


	//   ....[1]....
        /*0048*/ 	.word	0x00001cd0


	//   ....[2]....
        /*004c*/ 	.word	0x00001d10


	//   ....[3]....
        /*0050*/ 	.word	0x00001d40


	//   ....[4]....
        /*0054*/ 	.word	0x00001db0


	//   ....[5]....
        /*0058*/ 	.word	0x00001de0


	//----- nvinfo : EIATTR_EXIT_INSTR_OFFSETS
	.align		4
.L_952:
        /*005c*/ 	.byte	0x04, 0x1c
        /*005e*/ 	.short	(.L_954 - .L_953)


	//   ....[0]....
.L_953:
        /*0060*/ 	.word	0x000001c0


	//   ....[1]....
        /*0064*/ 	.word	0x00002330


	//   ....[2]....
        /*0068*/ 	.word	0x000023b0


	//----- nvinfo : EIATTR_MAX_THREADS
	.align		4
.L_954:
        /*006c*/ 	.byte	0x04, 0x05
        /*006e*/ 	.short	(.L_956 - .L_955)
.L_955:
        /*0070*/ 	.word	0x00000100
        /*0074*/ 	.word	0x00000001
        /*0078*/ 	.word	0x00000001


	//----- nvinfo : EIATTR_CRS_STACK_SIZE
	.align		4
.L_956:
        /*007c*/ 	.byte	0x04, 0x1e
        /*007e*/ 	.short	(.L_958 - .L_957)
.L_957:
        /*0080*/ 	.word	0x00000000


	//----- nvinfo : EIATTR_CBANK_PARAM_SIZE
	.align		4
.L_958:
        /*0084*/ 	.byte	0x03, 0x19
        /*0086*/ 	.short	0x00f0


	//----- nvinfo : EIATTR_PARAM_CBANK
	.align		4
        /*0088*/ 	.byte	0x04, 0x0a
        /*008a*/ 	.short	(.L_960 - .L_959)
	.align		4
.L_959:
        /*008c*/ 	.word	index@(.nv.constant0._ZN7cutlass13device_kernelIN5flash22FlashAttnBwdPreprocessIN4cute5tupleIJNS3_1CILi64EEENS5_ILi192EEEEEENS_6half_tEfNS_4arch4Sm80ELb1ELb1EEEEEvNT_6ParamsE)
        /*0090*/ 	.short	0x0210
        /*0092*/ 	.short	0x00f0


	//----- nvinfo : EIATTR_SW_WAR
	.align		4
.L_960:
        /*0094*/ 	.byte	0x04, 0x36
        /*0096*/ 	.short	(.L_962 - .L_961)
.L_961:
        /*0098*/ 	.word	0x00000008
.L_962:


//--------------------- .nv.callgraph             --------------------------
	.section	.nv.callgraph,"",@"SHT_CUDA_CALLGRAPH"
	.align	4
	.sectionentsize	8
	.align		4
        /*0000*/ 	.word	0x00000000
	.align		4
        /*0004*/ 	.word	0xffffffff
	.align		4
        /*0008*/ 	.word	0x00000000
	.align		4
        /*000c*/ 	.word	0xfffffffe
	.align		4
        /*0010*/ 	.word	0x00000000
	.align		4
        /*0014*/ 	.word	0xfffffffd
	.align		4
        /*0018*/ 	.word	0x00000000
	.align		4
        /*001c*/ 	.word	0xfffffffc


//--------------------- .nv.constant4             --------------------------
	.section	.nv.constant4,"a",@progbits
	.align	8
	.align		8
.nv.constant4:
        /*0000*/ 	.dword	_ZN66_INTERNAL_63749ae7_30_flash_bwd_hdim192_fp16_sm80_cu_ceb34e2a_33554cuda3std3__45__cpo5beginE
	.align		8
        /*0008*/ 	.dword	_ZN66_INTERNAL_63749ae7_30_flash_bwd_hdim192_fp16_sm80_cu_ceb34e2a_33554cuda3std3__45__cpo3endE
	.align		8
        /*0010*/ 	.dword	_ZN66_INTERNAL_63749ae7_30_flash_bwd_hdim192_fp16_sm80_cu_ceb34e2a_33554cuda3std3__45__cpo6cbeginE
	.align		8
        /*0018*/ 	.dword	_ZN66_INTERNAL_63749ae7_30_flash_bwd_hdim192_fp16_sm80_cu_ceb34e2a_33554cuda3std3__45__cpo4cendE
	.align		8
        /*0020*/ 	.dword	_ZN66_INTERNAL_63749ae7_30_flash_bwd_hdim192_fp16_sm80_cu_ceb34e2a_33554cuda3std3__468_GLOBAL__N__63749ae7_30_flash_bwd_hdim192_fp16_sm80_cu_ceb34e2a_33556ignoreE
	.align		8
        /*0028*/ 	.dword	_ZN66_INTERNAL_63749ae7_30_flash_bwd_hdim192_fp16_sm80_cu_ceb34e2a_33554cuda3std3__419piecewise_constructE
	.align		8
        /*0030*/ 	.dword	_ZN66_INTERNAL_63749ae7_30_flash_bwd_hdim192_fp16_sm80_cu_ceb34e2a_33554cuda3std3__48in_placeE
	.align		8
        /*0038*/ 	.dword	_ZN66_INTERNAL_63749ae7_30_flash_bwd_hdim192_fp16_sm80_cu_ceb34e2a_33554cuda3std6ranges3__45__cpo4swapE
	.align		8
        /*0040*/ 	.dword	_ZN66_INTERNAL_63749ae7_30_flash_bwd_hdim192_fp16_sm80_cu_ceb34e2a_33554cuda3std6ranges3__45__cpo9iter_moveE
	.align		8
        /*0048*/ 	.dword	_ZN66_INTERNAL_63749ae7_30_flash_bwd_hdim192_fp16_sm80_cu_ceb34e2a_33554cute7productE
	.align		8
        /*0050*/ 	.dword	_ZN66_INTERNAL_63749ae7_30_flash_bwd_hdim192_fp16_sm80_cu_ceb34e2a_33554cute1_E


//--------------------- .text._ZN7cutlass13device_kernelIN5flash19enable_sm80_to_sm89INS1_16FlashAttnBwdSm80INS1_25CollectiveMainloopBwdSm80ILi1ELi1EN4cute5tupleIJNS5_1CILi64EEES8_NS7_ILi192EEEEEENS_6half_tEfNS_4arch4Sm80ELb0ELb0ELb0ELb0ELb0ELb0ELb0ELb0ELi2ELi2ELi2ELi2ELb1EEENS1_21CollectiveEpilogueBwdISA_SB_SD_Li256ELb0ELb0ELi4EEENS1_19SingleTileSchedulerILb0ELb0ELb0ELi64EEEEEEEEEvNT_6ParamsE --------------------------
	.section	.text._ZN7cutlass13device_kernelIN5flash19enable_sm80_to_sm89INS1_16FlashAttnBwdSm80INS1_25CollectiveMainloopBwdSm80ILi1ELi1EN4cute5tupleIJNS5_1CILi64EEES8_NS7_ILi192EEEEEENS_6half_tEfNS_4arch4Sm80ELb0ELb0ELb0ELb0ELb0ELb0ELb0ELb0ELi2ELi2ELi2ELi2ELb1EEENS1_21CollectiveEpilogueBwdISA_SB_SD_Li256ELb0ELb0ELi4EEENS1_19SingleTileSchedulerILb0ELb0ELb0ELi64EEEEEEEEEvNT_6ParamsE,"ax",@progbits
	.align	128
.text._ZN7cutlass13device_kernelIN5flash19enable_sm80_to_sm89INS1_16FlashAttnBwdSm80INS1_25CollectiveMainloopBwdSm80ILi1ELi1EN4cute5tupleIJNS5_1CILi64EEES8_NS7_ILi192EEEEEENS_6half_tEfNS_4arch4Sm80ELb0ELb0ELb0ELb0ELb0ELb0ELb0ELb0ELi2ELi2ELi2ELi2ELb1EEENS1_21CollectiveEpilogueBwdISA_SB_SD_Li256ELb0ELb0ELi4EEENS1_19SingleTileSchedulerILb0ELb0ELb0ELi64EEEEEEEEEvNT_6ParamsE:
        .type           _ZN7cutlass13device_kernelIN5flash19enable_sm80_to_sm89INS1_16FlashAttnBwdSm80INS1_25CollectiveMainloopBwdSm80ILi1ELi1EN4cute5tupleIJNS5_1CILi64EEES8_NS7_ILi192EEEEEENS_6half_tEfNS_4arch4Sm80ELb0ELb0ELb0ELb0ELb0ELb0ELb0ELb0ELi2ELi2ELi2ELi2ELb1EEENS1_21CollectiveEpilogueBwdISA_SB_SD_Li256ELb0ELb0ELi4EEENS1_19SingleTileSchedulerILb0ELb0ELb0ELi64EEEEEEEEEvNT_6ParamsE,@function
        .size           _ZN7cutlass13device_kernelIN5flash19enable_sm80_to_sm89INS1_16FlashAttnBwdSm80INS1_25CollectiveMainloopBwdSm80ILi1ELi1EN4cute5tupleIJNS5_1CILi64EEES8_NS7_ILi192EEEEEENS_6half_tEfNS_4arch4Sm80ELb0ELb0ELb0ELb0ELb0ELb0ELb0ELb0ELi2ELi2ELi2ELi2ELb1EEENS1_21CollectiveEpilogueBwdISA_SB_SD_Li256ELb0ELb0ELi4EEENS1_19SingleTileSchedulerILb0ELb0ELb0ELi64EEEEEEEEEvNT_6ParamsE,(.L_x_91 - _ZN7cutlass13device_kernelIN5flash19enable_sm80_to_sm89INS1_16FlashAttnBwdSm80INS1_25CollectiveMainloopBwdSm80ILi1ELi1EN4cute5tupleIJNS5_1CILi64EEES8_NS7_ILi192EEEEEENS_6half_tEfNS_4arch4Sm80ELb0ELb0ELb0ELb0ELb0ELb0ELb0ELb0ELi2ELi2ELi2ELi2ELb1EEENS1_21CollectiveEpilogueBwdISA_SB_SD_Li256ELb0ELb0ELi4EEENS1_19SingleTileSchedulerILb0ELb0ELb0ELi64EEEEEEEEEvNT_6ParamsE)
        .other          _ZN7cutlass13device_kernelIN5flash19enable_sm80_to_sm89INS1_16FlashAttnBwdSm80INS1_25CollectiveMainloopBwdSm80ILi1ELi1EN4cute5tupleIJNS5_1CILi64EEES8_NS7_ILi192EEEEEENS_6half_tEfNS_4arch4Sm80ELb0ELb0ELb0ELb0ELb0ELb0ELb0ELb0ELi2ELi2ELi2ELi2ELb1EEENS1_21CollectiveEpilogueBwdISA_SB_SD_Li256ELb0ELb0ELi4EEENS1_19SingleTileSchedulerILb0ELb0ELb0ELi64EEEEEEEEEvNT_6ParamsE,@"STO_CUDA_ENTRY STV_DEFAULT"
_ZN7cutlass13device_kernelIN5flash19enable_sm80_to_sm89INS1_16FlashAttnBwdSm80INS1_25CollectiveMainloopBwdSm80ILi1ELi1EN4cute5tupleIJNS5_1CILi64EEES8_NS7_ILi192EEEEEENS_6half_tEfNS_4arch4Sm80ELb0ELb0ELb0ELb0ELb0ELb0ELb0ELb0ELi2ELi2ELi2ELi2ELb1EEENS1_21CollectiveEpilogueBwdISA_SB_SD_Li256ELb0ELb0ELi4EEENS1_19SingleTileSchedulerILb0ELb0ELb0ELi64EEEEEEEEEvNT_6ParamsE:
[----:B------:R-:W-:Y:S01]  /*0000*/  LDC R1, c[0x0][0x28] ;  /* 0x00000a00ff017b82 */ /* 0x000fe20000000800 */
[----:B------:R-:W-:Y:S05]  /*0010*/  EXIT ;  /* 0x000000000000794d */ /* 0x000fea0003800000 */
.L_x_0:
[----:B------:R-:W-:-:S00]  /*0020*/  BRA `(.L_x_0) ;  /* 0xfffffffc00fc7947 */ /* 0x000fc0000383ffff */
[----:B------:R-:W-:-:S00]  /*0030*/  NOP ;  /* 0x0000000000007918 */ /* 0x000fc00000000000 */
        /* <DEDUP_REMOVED lines=12> */
.L_x_91:


//--------------------- .text._ZN7cutlass13device_kernelIN5flash19enable_sm80_to_sm89INS1_16FlashAttnBwdSm80INS1_25CollectiveMainloopBwdSm80ILi1ELi1EN4cute5tupleIJNS5_1CILi64EEES8_NS7_ILi192EEEEEENS_6half_tEfNS_4arch4Sm80ELb0ELb0ELb0ELb0ELb1ELb0ELb0ELb0ELi2ELi2ELi2ELi2ELb1EEENS1_21CollectiveEpilogueBwdISA_SB_SD_Li256ELb0ELb0ELi4EEENS1_19SingleTileSchedulerILb0ELb0ELb0ELi64EEEEEEEEEvNT_6ParamsE --------------------------
	.section	.text._ZN7cutlass13device_kernelIN5flash19enable_sm80_to_sm89INS1_16FlashAttnBwdSm80INS1_25CollectiveMainloopBwdSm80ILi1ELi1EN4cute5tupleIJNS5_1CILi64EEES8_NS7_ILi192EEEEEENS_6half_tEfNS_4arch4Sm80ELb0ELb0ELb0ELb0ELb1ELb0ELb0ELb0ELi2ELi2ELi2ELi2ELb1EEENS1_21CollectiveEpilogueBwdISA_SB_SD_Li256ELb0ELb0ELi4EEENS1_19SingleTileSchedulerILb0ELb0ELb0ELi64EEEEEEEEEvNT_6ParamsE,"ax",@progbits
	.align	128
.text._ZN7cutlass13device_kernelIN5flash19enable_sm80_to_sm89INS1_16FlashAttnBwdSm80INS1_25CollectiveMainloopBwdSm80ILi1ELi1EN4cute5tupleIJNS5_1CILi64EEES8_NS7_ILi192EEEEEENS_6half_tEfNS_4arch4Sm80ELb0ELb0ELb0ELb0ELb1ELb0ELb0ELb0ELi2ELi2ELi2ELi2ELb1EEENS1_21CollectiveEpilogueBwdISA_SB_SD_Li256ELb0ELb0ELi4EEENS1_19SingleTileSchedulerILb0ELb0ELb0ELi64EEEEEEEEEvNT_6ParamsE:
        .type           _ZN7cutlass13device_kernelIN5flash19enable_sm80_to_sm89INS1_16FlashAttnBwdSm80INS1_25CollectiveMainloopBwdSm80ILi1ELi1EN4cute5tupleIJNS5_1CILi64EEES8_NS7_ILi192EEEEEENS_6half_tEfNS_4arch4Sm80ELb0ELb0ELb0ELb0ELb1ELb0ELb0ELb0ELi2ELi2ELi2ELi2ELb1EEENS1_21CollectiveEpilogueBwdISA_SB_SD_Li256ELb0ELb0ELi4EEENS1_19SingleTileSchedulerILb0ELb0ELb0ELi64EEEEEEEEEvNT_6ParamsE,@function
        .size           _ZN7cutlass13device_kernelIN5flash19enable_sm80_to_sm89INS1_16FlashAttnBwdSm80INS1_25CollectiveMainloopBwdSm80ILi1ELi1EN4cute5tupleIJNS5_1CILi64EEES8_NS7_ILi192EEEEEENS_6half_tEfNS_4arch4Sm80ELb0ELb0ELb0ELb0ELb1ELb0ELb0ELb0ELi2ELi2ELi2ELi2ELb1EEENS1_21CollectiveEpilogueBwdISA_SB_SD_Li256ELb0ELb0ELi4EEENS1_19SingleTileSchedulerILb0ELb0ELb0ELi64EEEEEEEEEvNT_6ParamsE,(.L_x_92 - _ZN7cutlass13device_kernelIN5flash19enable_sm80_to_sm89INS1_16FlashAttnBwdSm80INS1_25CollectiveMainloopBwdSm80ILi1ELi1EN4cute5tupleIJNS5_1CILi64EEES8_NS7_ILi192EEEEEENS_6half_tEfNS_4arch4Sm80ELb0ELb0ELb0ELb0ELb1ELb0ELb0ELb0ELi2ELi2ELi2ELi2ELb1EEENS1_21CollectiveEpilogueBwdISA_SB_SD_Li256ELb0ELb0ELi4EEENS1_19SingleTileSchedulerILb0ELb0ELb0ELi64EEEEEEEEEvNT_6ParamsE)
        .other          _ZN7cutlass13device_kernelIN5flash19enable_sm80_to_sm89INS1_16FlashAttnBwdSm80INS1_25CollectiveMainloopBwdSm80ILi1ELi1EN4cute5tupleIJNS5_1CILi64EEES8_NS7_ILi192EEEEEENS_6half_tEfNS_4arch4Sm80ELb0ELb0ELb0ELb0ELb1ELb0ELb0ELb0ELi2ELi2ELi2ELi2ELb1EEENS1_21CollectiveEpilogueBwdISA_SB_SD_Li256ELb0ELb0ELi4EEENS1_19SingleTileSchedulerILb0ELb0ELb0ELi64EEEEEEEEEvNT_6ParamsE,@"STO_CUDA_ENTRY STV_DEFAULT"
_ZN7cutlass13device_kernelIN5flash19enable_sm80_to_sm89INS1_16FlashAttnBwdSm80INS1_25CollectiveMainloopBwdSm80ILi1ELi1EN4cute5tupleIJNS5_1CILi64EEES8_NS7_ILi192EEEEEENS_6half_tEfNS_4arch4Sm80ELb0ELb0ELb0ELb0ELb1ELb0ELb0ELb0ELi2ELi2ELi2ELi2ELb1EEENS1_21CollectiveEpilogueBwdISA_SB_SD_Li256ELb0ELb0ELi4EEENS1_19SingleTileSchedulerILb0ELb0ELb0ELi64EEEEEEEEEvNT_6ParamsE:
[----:B------:R-:W-:Y:S01]  /*0000*/  LDC R1, c[0x0][0x28] ;  /* 0x00000a00ff017b82 */ /* 0x000fe20000000800 */
[----:B------:R-:W-:Y:S05]  /*0010*/  EXIT ;  /* 0x000000000000794d */ /* 0x000fea0003800000 */
.L_x_1:
        /* <DEDUP_REMOVED lines=14> */
.L_x_92:


//--------------------- .text._ZN7cutlass13device_kernelIN5flash19enable_sm80_to_sm89INS1_16FlashAttnBwdSm80INS1_25CollectiveMainloopBwdSm80ILi1ELi1EN4cute5tupleIJNS5_1CILi64EEES8_NS7_ILi192EEEEEENS_6half_tEfNS_4arch4Sm80ELb0ELb0ELb0ELb0ELb0ELb0ELb0ELb0ELi2ELi2ELi2ELi2ELb1EEENS1_24CollectiveEpilogueBwdGQAISA_fSD_Li256ELb0ELb0EEENS1_19SingleTileSchedulerILb0ELb0ELb0ELi64EEEEEEEEEvNT_6ParamsE --------------------------
	.section	.text._ZN7cutlass13device_kernelIN5flash19enable_sm80_to_sm89INS1_16FlashAttnBwdSm80INS1_25CollectiveMainloopBwdSm80ILi1ELi1EN4cute5tupleIJNS5_1CILi64EEES8_NS7_ILi192EEEEEENS_6half_tEfNS_4arch4Sm80ELb0ELb0ELb0ELb0ELb0ELb0ELb0ELb0ELi2ELi2ELi2ELi2ELb1EEENS1_24CollectiveEpilogueBwdGQAISA_fSD_Li256ELb0ELb0EEENS1_19SingleTileSchedulerILb0ELb0ELb0ELi64EEEEEEEEEvNT_6ParamsE,"ax",@progbits
	.align	128
.text._ZN7cutlass13device_kernelIN5flash19enable_sm80_to_sm89INS1_16FlashAttnBwdSm80INS1_25CollectiveMainloopBwdSm80ILi1ELi1EN4cute5tupleIJNS5_1CILi64EEES8_NS7_ILi192EEEEEENS_6half_tEfNS_4arch4Sm80ELb0ELb0ELb0ELb0ELb0ELb0ELb0ELb0ELi2ELi2ELi2ELi2ELb1EEENS1_24CollectiveEpilogueBwdGQAISA_fSD_Li256ELb0ELb0EEENS1_19SingleTileSchedulerILb0ELb0ELb0ELi64EEEEEEEEEvNT_6ParamsE:
        .type           _ZN7cutlass13device_kernelIN5flash19enable_sm80_to_sm89INS1_16FlashAttnBwdSm80INS1_25CollectiveMainloopBwdSm80ILi1ELi1EN4cute5tupleIJNS5_1CILi64EEES8_NS7_ILi192EEEEEENS_6half_tEfNS_4arch4Sm80ELb0ELb0ELb0ELb0ELb0ELb0ELb0ELb0ELi2ELi2ELi2ELi2ELb1EEENS1_24CollectiveEpilogueBwdGQAISA_fSD_Li256ELb0ELb0EEENS1_19SingleTileSchedulerILb0ELb0ELb0ELi64EEEEEEEEEvNT_6ParamsE,@function
        .size           _ZN7cutlass13device_kernelIN5flash19enable_sm80_to_sm89INS1_16FlashAttnBwdSm80INS1_25CollectiveMainloopBwdSm80ILi1ELi1EN4cute5tupleIJNS5_1CILi64EEES8_NS7_ILi192EEEEEENS_6half_tEfNS_4arch4Sm80ELb0ELb0ELb0ELb0ELb0ELb0ELb0ELb0ELi2ELi2ELi2ELi2ELb1EEENS1_24CollectiveEpilogueBwdGQAISA_fSD_Li256ELb0ELb0EEENS1_19SingleTileSchedulerILb0ELb0ELb0ELi64EEEEEEEEEvNT_6ParamsE,(.L_x_93 - _ZN7cutlass13device_kernelIN5flash19enable_sm80_to_sm89INS1_16FlashAttnBwdSm80INS1_25CollectiveMainloopBwdSm80ILi1ELi1EN4cute5tupleIJNS5_1CILi64EEES8_NS7_ILi192EEEEEENS_6half_tEfNS_4arch4Sm80ELb0ELb0ELb0ELb0ELb0ELb0ELb0ELb0ELi2ELi2ELi2ELi2ELb1EEENS1_24CollectiveEpilogueBwdGQAISA_fSD_Li256ELb0ELb0EEENS1_19SingleTileSchedulerILb0ELb0ELb0ELi64EEEEEEEEEvNT_6ParamsE)
        .other          _ZN7cutlass13device_kernelIN5flash19enable_sm80_to_sm89INS1_16FlashAttnBwdSm80INS1_25CollectiveMainloopBwdSm80ILi1ELi1EN4cute5tupleIJNS5_1CILi64EEES8_NS7_ILi192EEEEEENS_6half_tEfNS_4arch4Sm80ELb0ELb0ELb0ELb0ELb0ELb0ELb0ELb0ELi2ELi2ELi2ELi2ELb1EEENS1_24CollectiveEpilogueBwdGQAISA_fSD_Li256ELb0ELb0EEENS1_19SingleTileSchedulerILb0ELb0ELb0ELi64EEEEEEEEEvNT_6ParamsE,@"STO_CUDA_ENTRY STV_DEFAULT"
_ZN7cutlass13device_kernelIN5flash19enable_sm80_to_sm89INS1_16FlashAttnBwdSm80INS1_25CollectiveMainloopBwdSm80ILi1ELi1EN4cute5tupleIJNS5_1CILi64EEES8_NS7_ILi192EEEEEENS_6half_tEfNS_4arch4Sm80ELb0ELb0ELb0ELb0ELb0ELb0ELb0ELb0ELi2ELi2ELi2ELi2ELb1EEENS1_24CollectiveEpilogueBwdGQAISA_fSD_Li256ELb0ELb0EEENS1_19SingleTileSchedulerILb0ELb0ELb0ELi64EEEEEEEEEvNT_6ParamsE:
[----:B------:R-:W-:Y:S01]  /*0000*/  LDC R1, c[0x0][0x28] ;  /* 0x00000a00ff017b82 */ /* 0x000fe20000000800 */
[----:B------:R-:W-:Y:S05]  /*0010*/  EXIT ;  /* 0x000000000000794d */ /* 0x000fea0003800000 */
.L_x_2:
        /* <DEDUP_REMOVED lines=14> */
.L_x_93:


//--------------------- .text._ZN7cutlass13device_kernelIN5flash19enable_sm80_to_sm89INS1_16FlashAttnBwdSm80INS1_25CollectiveMainloopBwdSm80ILi1ELi1EN4cute5tupleIJNS5_1CILi64EEES8_NS7_ILi192EEEEEENS_6half_tEfNS_4arch4Sm80ELb0ELb0ELb0ELb0ELb1ELb0ELb0ELb0ELi2ELi2ELi2ELi2ELb1EEENS1_24CollectiveEpilogueBwdGQAISA_fSD_Li256ELb0ELb1EEENS1_19SingleTileSchedulerILb0ELb0ELb0ELi64EEEEEEEEEvNT_6ParamsE --------------------------
	.section	.text._ZN7cutlass13device_kernelIN5flash19enable_sm80_to_sm89INS1_16FlashAttnBwdSm80INS1_25CollectiveMainloopBwdSm80ILi1ELi1EN4cute5tupleIJNS5_1CILi64EEES8_NS7_ILi192EEEEEENS_6half_tEfNS_4arch4Sm80ELb0ELb0ELb0ELb0ELb1ELb0ELb0ELb0ELi2ELi2ELi2ELi2ELb1EEENS1_24CollectiveEpilogueBwdGQAISA_fSD_Li256ELb0ELb1EEENS1_19SingleTileSchedulerILb0ELb0ELb0ELi64EEEEEEEEEvNT_6ParamsE,"ax",@progbits
	.align	128
.text._ZN7cutlass13device_kernelIN5flash19enable_sm80_to_sm89INS1_16FlashAttnBwdSm80INS1_25CollectiveMainloopBwdSm80ILi1ELi1EN4cute5tupleIJNS5_1CILi64EEES8_NS7_ILi192EEEEEENS_6half_tEfNS_4arch4Sm80ELb0ELb0ELb0ELb0ELb1ELb0ELb0ELb0ELi2ELi2ELi2ELi2ELb1EEENS1_24CollectiveEpilogueBwdGQAISA_fSD_Li256ELb0ELb1EEENS1_19SingleTileSchedulerILb0ELb0ELb0ELi64EEEEEEEEEvNT_6ParamsE:
        .type           _ZN7cutlass13device_kernelIN5flash19enable_sm80_to_sm89INS1_16FlashAttnBwdSm80INS1_25CollectiveMainloopBwdSm80ILi1ELi1EN4cute5tupleIJNS5_1CILi64EEES8_NS7_ILi192EEEEEENS_6half_tEfNS_4arch4Sm80ELb0ELb0ELb0ELb0ELb1ELb0ELb0ELb0ELi2ELi2ELi2ELi2ELb1EEENS1_24CollectiveEpilogueBwdGQAISA_fSD_Li256ELb0ELb1EEENS1_19SingleTileSchedulerILb0ELb0ELb0ELi64EEEEEEEEEvNT_6ParamsE,@function
        .size           _ZN7cutlass13device_kernelIN5flash19enable_sm80_to_sm89INS1_16FlashAttnBwdSm80INS1_25CollectiveMainloopBwdSm80ILi1ELi1EN4cute5tupleIJNS5_1CILi64EEES8_NS7_ILi192EEEEEENS_6half_tEfNS_4arch4Sm80ELb0ELb0ELb0ELb0ELb1ELb0ELb0ELb0ELi2ELi2ELi2ELi2ELb1EEENS1_24CollectiveEpilogueBwdGQAISA_fSD_Li256ELb0ELb1EEENS1_19SingleTileSchedulerILb0ELb0ELb0ELi64EEEEEEEEEvNT_6ParamsE,(.L_x_94 - _ZN7cutlass13device_kernelIN5flash19enable_sm80_to_sm89INS1_16FlashAttnBwdSm80INS1_25CollectiveMainloopBwdSm80ILi1ELi1EN4cute5tupleIJNS5_1CILi64EEES8_NS7_ILi192EEEEEENS_6half_tEfNS_4arch4Sm80ELb0ELb0ELb0ELb0ELb1ELb0ELb0ELb0ELi2ELi2ELi2ELi2ELb1EEENS1_24CollectiveEpilogueBwdGQAISA_fSD_Li256ELb0ELb1EEENS1_19SingleTileSchedulerILb0ELb0ELb0ELi64EEEEEEEEEvNT_6ParamsE)
        .other          _ZN7cutlass13device_kernelIN5flash19enable_sm80_to_sm89INS1_16FlashAttnBwdSm80INS1_25CollectiveMainloopBwdSm80ILi1ELi1EN4cute5tupleIJNS5_1CILi64EEES8_NS7_ILi192EEEEEENS_6half_tEfNS_4arch4Sm80ELb0ELb0ELb0ELb0ELb1ELb0ELb0ELb0ELi2ELi2ELi2ELi2ELb1EEENS1_24CollectiveEpilogueBwdGQAISA_fSD_Li256ELb0ELb1EEENS1_19SingleTileSchedulerILb0ELb0ELb0ELi64EEEEEEEEEvNT_6ParamsE,@"STO_CUDA_ENTRY STV_DEFAULT"
_ZN7cutlass13device_kernelIN5flash19enable_sm80_to_sm89INS1_16FlashAttnBwdSm80INS1_25CollectiveMainloopBwdSm80ILi1ELi1EN4cute5tupleIJNS5_1CILi64EEES8_NS7_ILi192EEEEEENS_6half_tEfNS_4arch4Sm80ELb0ELb0ELb0ELb0ELb1ELb0ELb0ELb0ELi2ELi2ELi2ELi2ELb1EEENS1_24CollectiveEpilogueBwdGQAISA_fSD_Li256ELb0ELb1EEENS1_19SingleTileSchedulerILb0ELb0ELb0ELi64EEEEEEEEEvNT_6ParamsE:
[----:B------:R-:W-:Y:S01]  /*0000*/  LDC R1, c[0x0][0x28] ;  /* 0x00000a00ff017b82 */ /* 0x000fe20000000800 */
[----:B------:R-:W-:Y:S05]  /*0010*/  EXIT ;  /* 0x000000000000794d */ /* 0x000fea0003800000 */
.L_x_3:
        /* <DEDUP_REMOVED lines=14> */
.L_x_94:


//--------------------- .text._ZN7cutlass13device_kernelIN5flash19enable_sm80_to_sm89INS1_16FlashAttnBwdSm80INS1_25CollectiveMainloopBwdSm80ILi1ELi1EN4cute5tupleIJNS5_1CILi64EEES8_NS7_ILi192EEEEEENS_6half_tEfNS_4arch4Sm80ELb0ELb0ELb0ELb1ELb0ELb0ELb0ELb0ELi2ELi2ELi2ELi2ELb1EEENS1_21CollectiveEpilogueBwdISA_SB_SD_Li256ELb1ELb0ELi4EEENS1_19SingleTileSchedulerILb1ELb0ELb0ELi64EEEEEEEEEvNT_6ParamsE --------------------------
	.section	.text._ZN7cutlass13device_kernelIN5flash19enable_sm80_to_sm89INS1_16FlashAttnBwdSm80INS1_25CollectiveMainloopBwdSm80ILi1ELi1EN4cute5tupleIJNS5_1CILi64EEES8_NS7_ILi192EEEEEENS_6half_tEfNS_4arch4Sm80ELb0ELb0ELb0ELb1ELb0ELb0ELb0ELb0ELi2ELi2ELi2ELi2ELb1EEENS1_21CollectiveEpilogueBwdISA_SB_SD_Li256ELb1ELb0ELi4EEENS1_19SingleTileSchedulerILb1ELb0ELb0ELi64EEEEEEEEEvNT_6ParamsE,"ax",@progbits
	.align	128
.text._ZN7cutlass13device_kernelIN5flash19enable_sm80_to_sm89INS1_16FlashAttnBwdSm80INS1_25CollectiveMainloopBwdSm80ILi1ELi1EN4cute5tupleIJNS5_1CILi64EEES8_NS7_ILi192EEEEEENS_6half_tEfNS_4arch4Sm80ELb0ELb0ELb0ELb1ELb0ELb0ELb0ELb0ELi2ELi2ELi2ELi2ELb1EEENS1_21CollectiveEpilogueBwdISA_SB_SD_Li256ELb1ELb0ELi4EEENS1_19SingleTileSchedulerILb1ELb0ELb0ELi64EEEEEEEEEvNT_6ParamsE:
        .type           _ZN7cutlass13device_kernelIN5flash19enable_sm80_to_sm89INS1_16FlashAttnBwdSm80INS1_25CollectiveMainloopBwdSm80ILi1ELi1EN4cute5tupleIJNS5_1CILi64EEES8_NS7_ILi192EEEEEENS_6half_tEfNS_4arch4Sm80ELb0ELb0ELb0ELb1ELb0ELb0ELb0ELb0ELi2ELi2ELi2ELi2ELb1EEENS1_21CollectiveEpilogueBwdISA_SB_SD_Li256ELb1ELb0ELi4EEENS1_19SingleTileSchedulerILb1ELb0ELb0ELi64EEEEEEEEEvNT_6ParamsE,@function
        .size           _ZN7cutlass13device_kernelIN5flash19enable_sm80_to_sm89INS1_16FlashAttnBwdSm80INS1_25CollectiveMainloopBwdSm80ILi1ELi1EN4cute5tupleIJNS5_1CILi64EEES8_NS7_ILi192EEEEEENS_6half_tEfNS_4arch4Sm80ELb0ELb0ELb0ELb1ELb0ELb0ELb0ELb0ELi2ELi2ELi2ELi2ELb1EEENS1_21CollectiveEpilogueBwdISA_SB_SD_Li256ELb1ELb0ELi4EEENS1_19SingleTileSchedulerILb1ELb0ELb0ELi64EEEEEEEEEvNT_6ParamsE,(.L_x_95 - _ZN7cutlass13device_kernelIN5flash19enable_sm80_to_sm89INS1_16FlashAttnBwdSm80INS1_25CollectiveMainloopBwdSm80ILi1ELi1EN4cute5tupleIJNS5_1CILi64EEES8_NS7_ILi192EEEEEENS_6half_tEfNS_4arch4Sm80ELb0ELb0ELb0ELb1ELb0ELb0ELb0ELb0ELi2ELi2ELi2ELi2ELb1EEENS1_21CollectiveEpilogueBwdISA_SB_SD_Li256ELb1ELb0ELi4EEENS1_19SingleTileSchedulerILb1ELb0ELb0ELi64EEEEEEEEEvNT_6ParamsE)
        .other          _ZN7cutlass13device_kernelIN5flash19enable_sm80_to_sm89INS1_16FlashAttnBwdSm80INS1_25CollectiveMainloopBwdSm80ILi1ELi1EN4cute5tupleIJNS5_1CILi64EEES8_NS7_ILi192EEEEEENS_6half_tEfNS_4arch4Sm80ELb0ELb0ELb0ELb1ELb0ELb0ELb0ELb0ELi2ELi2ELi2ELi2ELb1EEENS1_21CollectiveEpilogueBwdISA_SB_SD_Li256ELb1ELb0ELi4EEENS1_19SingleTileSchedulerILb1ELb0ELb0ELi64EEEEEEEEEvNT_6ParamsE,@"STO_CUDA_ENTRY STV_DEFAULT"
_ZN7cutlass13device_kernelIN5flash19enable_sm80_to_sm89INS1_16FlashAttnBwdSm80INS1_25CollectiveMainloopBwdSm80ILi1ELi1EN4cute5tupleIJNS5_1CILi64EEES8_NS7_ILi192EEEEEENS_6half_tEfNS_4arch4Sm80ELb0ELb0ELb0ELb1ELb0ELb0ELb0ELb0ELi2ELi2ELi2ELi2ELb1EEENS1_21CollectiveEpilogueBwdISA_SB_SD_Li256ELb1ELb0ELi4EEENS1_19SingleTileSchedulerILb1ELb0ELb0ELi64EEEEEEEEEvNT_6ParamsE:
[----:B------:R-:W-:Y:S01]  /*0000*/  LDC R1, c[0x0][0x28] ;  /* 0x00000a00ff017b82 */ /* 0x000fe20000000800 */
[----:B------:R-:W-:Y:S05]  /*0010*/  EXIT ;  /* 0x000000000000794d */ /* 0x000fea0003800000 */
.L_x_4:
        /* <DEDUP_REMOVED lines=14> */
.L_x_95:


//--------------------- .text._ZN7cutlass13device_kernelIN5flash19enable_sm80_to_sm89INS1_16FlashAttnBwdSm80INS1_25CollectiveMainloopBwdSm80ILi1ELi1EN4cute5tupleIJNS5_1CILi64EEES8_NS7_ILi192EEEEEENS_6half_tEfNS_4arch4Sm80ELb0ELb0ELb0ELb1ELb1ELb0ELb0ELb0ELi2ELi2ELi2ELi2ELb1EEENS1_21CollectiveEpilogueBwdISA_SB_SD_Li256ELb1ELb0ELi4EEENS1_19SingleTileSchedulerILb1ELb0ELb0ELi64EEEEEEEEEvNT_6ParamsE --------------------------
	.section	.text._ZN7cutlass13device_kernelIN5flash19enable_sm80_to_sm89INS1_16FlashAttnBwdSm80INS1_25CollectiveMainloopBwdSm80ILi1ELi1EN4cute5tupleIJNS5_1CILi64EEES8_NS7_ILi192EEEEEENS_6half_tEfNS_4arch4Sm80ELb0ELb0ELb0ELb1ELb1ELb0ELb0ELb0ELi2ELi2ELi2ELi2ELb1EEENS1_21CollectiveEpilogueBwdISA_SB_SD_Li256ELb1ELb0ELi4EEENS1_19SingleTileSchedulerILb1ELb0ELb0ELi64EEEEEEEEEvNT_6ParamsE,"ax",@progbits
	.align	128
.text._ZN7cutlass13device_kernelIN5flash19enable_sm80_to_sm89INS1_16FlashAttnBwdSm80INS1_25CollectiveMainloopBwdSm80ILi1ELi1EN4cute5tupleIJNS5_1CILi64EEES8_NS7_ILi192EEEEEENS_6half_tEfNS_4arch4Sm80ELb0ELb0ELb0ELb1ELb1ELb0ELb0ELb0ELi2ELi2ELi2ELi2ELb1EEENS1_21CollectiveEpilogueBwdISA_SB_SD_Li256ELb1ELb0ELi4EEENS1_19SingleTileSchedulerILb1ELb0ELb0ELi64EEEEEEEEEvNT_6ParamsE:
        .type           _ZN7cutlass13device_kernelIN5flash19enable_sm80_to_sm89INS1_16FlashAttnBwdSm80INS1_25CollectiveMainloopBwdSm80ILi1ELi1EN4cute5tupleIJNS5_1CILi64EEES8_NS7_ILi192EEEEEENS_6half_tEfNS_4arch4Sm80ELb0ELb0ELb0ELb1ELb1ELb0ELb0ELb0ELi2ELi2ELi2ELi2ELb1EEENS1_21CollectiveEpilogueBwdISA_SB_SD_Li256ELb1ELb0ELi4EEENS1_19SingleTileSchedulerILb1ELb0ELb0ELi64EEEEEEEEEvNT_6ParamsE,@function
        .size           _ZN7cutlass13device_kernelIN5flash19enable_sm80_to_sm89INS1_16FlashAttnBwdSm80INS1_25CollectiveMainloopBwdSm80ILi1ELi1EN4cute5tupleIJNS5_1CILi64EEES8_NS7_ILi192EEEEEENS_6half_tEfNS_4arch4Sm80ELb0ELb0ELb0ELb1ELb1ELb0ELb0ELb0ELi2ELi2ELi2ELi2ELb1EEENS1_21CollectiveEpilogueBwdISA_SB_SD_Li256ELb1ELb0ELi4EEENS1_19SingleTileSchedulerILb1ELb0ELb0ELi64EEEEEEEEEvNT_6ParamsE,(.L_x_96 - _ZN7cutlass13device_kernelIN5flash19enable_sm80_to_sm89INS1_16FlashAttnBwdSm80INS1_25CollectiveMainloopBwdSm80ILi1ELi1EN4cute5tupleIJNS5_1CILi64EEES8_NS7_ILi192EEEEEENS_6half_tEfNS_4arch4Sm80ELb0ELb0ELb0ELb1ELb1ELb0ELb0ELb0ELi2ELi2ELi2ELi2ELb1EEENS1_21CollectiveEpilogueBwdISA_SB_SD_Li256ELb1ELb0ELi4EEENS1_19SingleTileSchedulerILb1ELb0ELb0ELi64EEEEEEEEEvNT_6ParamsE)
        .other          _ZN7cutlass13device_kernelIN5flash19enable_sm80_to_sm89INS1_16FlashAttnBwdSm80INS1_25CollectiveMainloopBwdSm80ILi1ELi1EN4cute5tupleIJNS5_1CILi64EEES8_NS7_ILi192EEEEEENS_6half_tEfNS_4arch4Sm80ELb0ELb0ELb0ELb1ELb1ELb0ELb0ELb0ELi2ELi2ELi2ELi2ELb1EEENS1_21CollectiveEpilogueBwdISA_SB_SD_Li256ELb1ELb0ELi4EEENS1_19SingleTileSchedulerILb1ELb0ELb0ELi64EEEEEEEEEvNT_6ParamsE,@"STO_CUDA_ENTRY STV_DEFAULT"
_ZN7cutlass13device_kernelIN5flash19enable_sm80_to_sm89INS1_16FlashAttnBwdSm80INS1_25CollectiveMainloopBwdSm80ILi1ELi1EN4cute5tupleIJNS5_1CILi64EEES8_NS7_ILi192EEEEEENS_6half_tEfNS_4arch4Sm80ELb0ELb0ELb0ELb1ELb1ELb0ELb0ELb0ELi2ELi2ELi2ELi2ELb1EEENS1_21CollectiveEpilogueBwdISA_SB_SD_Li256ELb1ELb0ELi4EEENS1_19SingleTileSchedulerILb1ELb0ELb0ELi64EEEEEEEEEvNT_6ParamsE:
[----:B------:R-:W-:Y:S01]  /*0000*/  LDC R1, c[0x0][0x28] ;  /* 0x00000a00ff017b82 */ /* 0x000fe20000000800 */
[----:B------:R-:W-:Y:S05]  /*0010*/  EXIT ;  /* 0x000000000000794d */ /* 0x000fea0003800000 */
.L_x_5:
        /* <DEDUP_REMOVED lines=14> */
.L_x_96:


//--------------------- .text._ZN7cutlass13device_kernelIN5flash19enable_sm80_to_sm89INS1_16FlashAttnBwdSm80INS1_25CollectiveMainloopBwdSm80ILi1ELi1EN4cute5tupleIJNS5_1CILi64EEES8_NS7_ILi192EEEEEENS_6half_tEfNS_4arch4Sm80ELb0ELb0ELb0ELb1ELb0ELb0ELb0ELb0ELi2ELi2ELi2ELi2ELb1EEENS1_24CollectiveEpilogueBwdGQAISA_fSD_Li256ELb1ELb0EEENS1_19SingleTileSchedulerILb1ELb0ELb0ELi64EEEEEEEEEvNT_6ParamsE --------------------------
	.section	.text._ZN7cutlass13device_kernelIN5flash19enable_sm80_to_sm89INS1_16FlashAttnBwdSm80INS1_25CollectiveMainloopBwdSm80ILi1ELi1EN4cute5tupleIJNS5_1CILi64EEES8_NS7_ILi192EEEEEENS_6half_tEfNS_4arch4Sm80ELb0ELb0ELb0ELb1ELb0ELb0ELb0ELb0ELi2ELi2ELi2ELi2ELb1EEENS1_24CollectiveEpilogueBwdGQAISA_fSD_Li256ELb1ELb0EEENS1_19SingleTileSchedulerILb1ELb0ELb0ELi64EEEEEEEEEvNT_6ParamsE,"ax",@progbits
	.align	128
.text._ZN7cutlass13device_kernelIN5flash19enable_sm80_to_sm89INS1_16FlashAttnBwdSm80INS1_25CollectiveMainloopBwdSm80ILi1ELi1EN4cute5tupleIJNS5_1CILi64EEES8_NS7_ILi192EEEEEENS_6half_tEfNS_4arch4Sm80ELb0ELb0ELb0ELb1ELb0ELb0ELb0ELb0ELi2ELi2ELi2ELi2ELb1EEENS1_24CollectiveEpilogueBwdGQAISA_fSD_Li256ELb1ELb0EEENS1_19SingleTileSchedulerILb1ELb0ELb0ELi64EEEEEEEEEvNT_6ParamsE:
        .type           _ZN7cutlass13device_kernelIN5flash19enable_sm80_to_sm89INS1_16FlashAttnBwdSm80INS1_25CollectiveMainloopBwdSm80ILi1ELi1EN4cute5tupleIJNS5_1CILi64EEES8_NS7_ILi192EEEEEENS_6half_tEfNS_4arch4Sm80ELb0ELb0ELb0ELb1ELb0ELb0ELb0ELb0ELi2ELi2ELi2ELi2ELb1EEENS1_24CollectiveEpilogueBwdGQAISA_fSD_Li256ELb1ELb0EEENS1_19SingleTileSchedulerILb1ELb0ELb0ELi64EEEEEEEEEvNT_6ParamsE,@function
        .size           _ZN7cutlass13device_kernelIN5flash19enable_sm80_to_sm89INS1_16FlashAttnBwdSm80INS1_25CollectiveMainloopBwdSm80ILi1ELi1EN4cute5tupleIJNS5_1CILi64EEES8_NS7_ILi192EEEEEENS_6half_tEfNS_4arch4Sm80ELb0ELb0ELb0ELb1ELb0ELb0ELb0ELb0ELi2ELi2ELi2ELi2ELb1EEENS1_24CollectiveEpilogueBwdGQAISA_fSD_Li256ELb1ELb0EEENS1_19SingleTileSchedulerILb1ELb0ELb0ELi64EEEEEEEEEvNT_6ParamsE,(.L_x_97 - _ZN7cutlass13device_kernelIN5flash19enable_sm80_to_sm89INS1_16FlashAttnBwdSm80INS1_25CollectiveMainloopBwdSm80ILi1ELi1EN4cute5tupleIJNS5_1CILi64EEES8_NS7_ILi192EEEEEENS_6half_tEfNS_4arch4Sm80ELb0ELb0ELb0ELb1ELb0ELb0ELb0ELb0ELi2ELi2ELi2ELi2ELb1EEENS1_24CollectiveEpilogueBwdGQAISA_fSD_Li256ELb1ELb0EEENS1_19SingleTileSchedulerILb1ELb0ELb0ELi64EEEEEEEEEvNT_6ParamsE)
        .other          _ZN7cutlass13device_kernelIN5flash19enable_sm80_to_sm89INS1_16FlashAttnBwdSm80INS1_25CollectiveMainloopBwdSm80ILi1ELi1EN4cute5tupleIJNS5_1CILi64EEES8_NS7_ILi192EEEEEENS_6half_tEfNS_4arch4Sm80ELb0ELb0ELb0ELb1ELb0ELb0ELb0ELb0ELi2ELi2ELi2ELi2ELb1EEENS1_24CollectiveEpilogueBwdGQAISA_fSD_Li256ELb1ELb0EEENS1_19SingleTileSchedulerILb1ELb0ELb0ELi64EEEEEEEEEvNT_6ParamsE,@"STO_CUDA_ENTRY STV_DEFAULT"
_ZN7cutlass13device_kernelIN5flash19enable_sm80_to_sm89INS1_16FlashAttnBwdSm80INS1_25CollectiveMainloopBwdSm80ILi1ELi1EN4cute5tupleIJNS5_1CILi64EEES8_NS7_ILi192EEEEEENS_6half_tEfNS_4arch4Sm80ELb0ELb0ELb0ELb1ELb0ELb0ELb0ELb0ELi2ELi2ELi2ELi2ELb1EEENS1_24CollectiveEpilogueBwdGQAISA_fSD_Li256ELb1ELb0EEENS1_19SingleTileSchedulerILb1ELb0ELb0ELi64EEEEEEEEEvNT_6ParamsE:
[----:B------:R-:W-:Y:S01]  /*0000*/  LDC R1, c[0x0][0x28] ;  /* 0x00000a00ff017b82 */ /* 0x000fe20000000800 */
[----:B------:R-:W-:Y:S05]  /*0010*/  EXIT ;  /* 0x000000000000794d */ /* 0x000fea0003800000 */
.L_x_6:
        /* <DEDUP_REMOVED lines=14> */
.L_x_97:


//--------------------- .text._ZN7cutlass13device_kernelIN5flash19enable_sm80_to_sm89INS1_16FlashAttnBwdSm80INS1_25CollectiveMainloopBwdSm80ILi1ELi1EN4cute5tupleIJNS5_1CILi64EEES8_NS7_ILi192EEEEEENS_6half_tEfNS_4arch4Sm80ELb0ELb0ELb0ELb1ELb1ELb0ELb0ELb0ELi2ELi2ELi2ELi2ELb1EEENS1_24CollectiveEpilogueBwdGQAISA_fSD_Li256ELb1ELb1EEENS1_19SingleTileSchedulerILb1ELb0ELb0ELi64EEEEEEEEEvNT_6ParamsE --------------------------
	.section	.text._ZN7cutlass13device_kernelIN5flash19enable_sm80_to_sm89INS1_16FlashAttnBwdSm80INS1_25CollectiveMainloopBwdSm80ILi1ELi1EN4cute5tupleIJNS5_1CILi64EEES8_NS7_ILi192EEEEEENS_6half_tEfNS_4arch4Sm80ELb0ELb0ELb0ELb1ELb1ELb0ELb0ELb0ELi2ELi2ELi2ELi2ELb1EEENS1_24CollectiveEpilogueBwdGQAISA_fSD_Li256ELb1ELb1EEENS1_19SingleTileSchedulerILb1ELb0ELb0ELi64EEEEEEEEEvNT_6ParamsE,"ax",@progbits
	.align	128
.text._ZN7cutlass13device_kernelIN5flash19enable_sm80_to_sm89INS1_16FlashAttnBwdSm80INS1_25CollectiveMainloopBwdSm80ILi1ELi1EN4cute5tupleIJNS5_1CILi64EEES8_NS7_ILi192EEEEEENS_6half_tEfNS_4arch4Sm80ELb0ELb0ELb0ELb1ELb1ELb0ELb0ELb0ELi2ELi2ELi2ELi2ELb1EEENS1_24CollectiveEpilogueBwdGQAISA_fSD_Li256ELb1ELb1EEENS1_19SingleTileSchedulerILb1ELb0ELb0ELi64EEEEEEEEEvNT_6ParamsE:
        .type           _ZN7cutlass13device_kernelIN5flash19enable_sm80_to_sm89INS1_16FlashAttnBwdSm80INS1_25CollectiveMainloopBwdSm80ILi1ELi1EN4cute5tupleIJNS5_1CILi64EEES8_NS7_ILi192EEEEEENS_6half_tEfNS_4arch4Sm80ELb0ELb0ELb0ELb1ELb1ELb0ELb0ELb0ELi2ELi2ELi2ELi2ELb1EEENS1_24CollectiveEpilogueBwdGQAISA_fSD_Li256ELb1ELb1EEENS1_19SingleTileSchedulerILb1ELb0ELb0ELi64EEEEEEEEEvNT_6ParamsE,@function
        .size           _ZN7cutlass13device_kernelIN5flash19enable_sm80_to_sm89INS1_16FlashAttnBwdSm80INS1_25CollectiveMainloopBwdSm80ILi1ELi1EN4cute5tupleIJNS5_1CILi64EEES8_NS7_ILi192EEEEEENS_6half_tEfNS_4arch4Sm80ELb0ELb0ELb0ELb1ELb1ELb0ELb0ELb0ELi2ELi2ELi2ELi2ELb1EEENS1_24CollectiveEpilogueBwdGQAISA_fSD_Li256ELb1ELb1EEENS1_19SingleTileSchedulerILb1ELb0ELb0ELi64EEEEEEEEEvNT_6ParamsE,(.L_x_98 - _ZN7cutlass13device_kernelIN5flash19enable_sm80_to_sm89INS1_16FlashAttnBwdSm80INS1_25CollectiveMainloopBwdSm80ILi1ELi1EN4cute5tupleIJNS5_1CILi64EEES8_NS7_ILi192EEEEEENS_6half_tEfNS_4arch4Sm80ELb0ELb0ELb0ELb1ELb1ELb0ELb0ELb0ELi2ELi2ELi2ELi2ELb1EEENS1_24CollectiveEpilogueBwdGQAISA_fSD_Li256ELb1ELb1EEENS1_19SingleTileSchedulerILb1ELb0ELb0ELi64EEEEEEEEEvNT_6ParamsE)
        .other          _ZN7cutlass13device_kernelIN5flash19enable_sm80_to_sm89INS1_16FlashAttnBwdSm80INS1_25CollectiveMainloopBwdSm80ILi1ELi1EN4cute5tupleIJNS5_1CILi64EEES8_NS7_ILi192EEEEEENS_6half_tEfNS_4arch4Sm80ELb0ELb0ELb0ELb1ELb1ELb0ELb0ELb0ELi2ELi2ELi2ELi2ELb1EEENS1_24CollectiveEpilogueBwdGQAISA_fSD_Li256ELb1ELb1EEENS1_19SingleTileSchedulerILb1ELb0ELb0ELi64EEEEEEEEEvNT_6ParamsE,@"STO_CUDA_ENTRY STV_DEFAULT"
_ZN7cutlass13device_kernelIN5flash19enable_sm80_to_sm89INS1_16FlashAttnBwdSm80INS1_25CollectiveMainloopBwdSm80ILi1ELi1EN4cute5tupleIJNS5_1CILi64EEES8_NS7_ILi192EEEEEENS_6half_tEfNS_4arch4Sm80ELb0ELb0ELb0ELb1ELb1ELb0ELb0ELb0ELi2ELi2ELi2ELi2ELb1EEENS1_24CollectiveEpilogueBwdGQAISA_fSD_Li256ELb1ELb1EEENS1_19SingleTileSchedulerILb1ELb0ELb0ELi64EEEEEEEEEvNT_6ParamsE:
[----:B------:R-:W-:Y:S01]  /*0000*/  LDC R1, c[0x0][0x28] ;  /* 0x00000a00ff017b82 */ /* 0x000fe20000000800 */
[----:B------:R-:W-:Y:S05]  /*0010*/  EXIT ;  /* 0x000000000000794d */ /* 0x000fea0003800000 */
.L_x_7:
        /* <DEDUP_REMOVED lines=14> */
.L_x_98:


//--------------------- .text._ZN7cutlass13device_kernelIN5flash19enable_sm80_to_sm89INS1_16FlashAttnBwdSm80INS1_25CollectiveMainloopBwdSm80ILi1ELi1EN4cute5tupleIJNS5_1CILi64EEES8_NS7_ILi192EEEEEENS_6half_tEfNS_4arch4Sm80ELb0ELb1ELb0ELb0ELb0ELb0ELb0ELb0ELi2ELi2ELi2ELi2ELb1EEENS1_21CollectiveEpilogueBwdISA_SB_SD_Li256ELb0ELb0ELi4EEENS1_19SingleTileSchedulerILb0ELb0ELb0ELi64EEEEEEEEEvNT_6ParamsE --------------------------
	.section	.text._ZN7cutlass13device_kernelIN5flash19enable_sm80_to_sm89INS1_16FlashAttnBwdSm80INS1_25CollectiveMainloopBwdSm80ILi1ELi1EN4cute5tupleIJNS5_1CILi64EEES8_NS7_ILi192EEEEEENS_6half_tEfNS_4arch4Sm80ELb0ELb1ELb0ELb0ELb0ELb0ELb0ELb0ELi2ELi2ELi2ELi2ELb1EEENS1_21CollectiveEpilogueBwdISA_SB_SD_Li256ELb0ELb0ELi4EEENS1_19SingleTileSchedulerILb0ELb0ELb0ELi64EEEEEEEEEvNT_6ParamsE,"ax",@progbits
	.align	128
.text._ZN7cutlass13device_kernelIN5flash19enable_sm80_to_sm89INS1_16FlashAttnBwdSm80INS1_25CollectiveMainloopBwdSm80ILi1ELi1EN4cute5tupleIJNS5_1CILi64EEES8_NS7_ILi192EEEEEENS_6half_tEfNS_4arch4Sm80ELb0ELb1ELb0ELb0ELb0ELb0ELb0ELb0ELi2ELi2ELi2ELi2ELb1EEENS1_21CollectiveEpilogueBwdISA_SB_SD_Li256ELb0ELb0ELi4EEENS1_19SingleTileSchedulerILb0ELb0ELb0ELi64EEEEEEEEEvNT_6ParamsE:
        .type           _ZN7cutlass13device_kernelIN5flash19enable_sm80_to_sm89INS1_16FlashAttnBwdSm80INS1_25CollectiveMainloopBwdSm80ILi1ELi1EN4cute5tupleIJNS5_1CILi64EEES8_NS7_ILi192EEEEEENS_6half_tEfNS_4arch4Sm80ELb0ELb1ELb0ELb0ELb0ELb0ELb0ELb0ELi2ELi2ELi2ELi2ELb1EEENS1_21CollectiveEpilogueBwdISA_SB_SD_Li256ELb0ELb0ELi4EEENS1_19SingleTileSchedulerILb0ELb0ELb0ELi64EEEEEEEEEvNT_6ParamsE,@function
        .size           _ZN7cutlass13device_kernelIN5flash19enable_sm80_to_sm89INS1_16FlashAttnBwdSm80INS1_25CollectiveMainloopBwdSm80ILi1ELi1EN4cute5tupleIJNS5_1CILi64EEES8_NS7_ILi192EEEEEENS_6half_tEfNS_4arch4Sm80ELb0ELb1ELb0ELb0ELb0ELb0ELb0ELb0ELi2ELi2ELi2ELi2ELb1EEENS1_21CollectiveEpilogueBwdISA_SB_SD_Li256ELb0ELb0ELi4EEENS1_19SingleTileSchedulerILb0ELb0ELb0ELi64EEEEEEEEEvNT_6ParamsE,(.L_x_99 - _ZN7cutlass13device_kernelIN5flash19enable_sm80_to_sm89INS1_16FlashAttnBwdSm80INS1_25CollectiveMainloopBwdSm80ILi1ELi1EN4cute5tupleIJNS5_1CILi64EEES8_NS7_ILi192EEEEEENS_6half_tEfNS_4arch4Sm80ELb0ELb1ELb0ELb0ELb0ELb0ELb0ELb0ELi2ELi2ELi2ELi2ELb1EEENS1_21CollectiveEpilogueBwdISA_SB_SD_Li256ELb0ELb0ELi4EEENS1_19SingleTileSchedulerILb0ELb0ELb0ELi64EEEEEEEEEvNT_6ParamsE)
        .other          _ZN7cutlass13device_kernelIN5flash19enable_sm80_to_sm89INS1_16FlashAttnBwdSm80INS1_25CollectiveMainloopBwdSm80ILi1ELi1EN4cute5tupleIJNS5_1CILi64EEES8_NS7_ILi192EEEEEENS_6half_tEfNS_4arch4Sm80ELb0ELb1ELb0ELb0ELb0ELb0ELb0ELb0ELi2ELi2ELi2ELi2ELb1EEENS1_21CollectiveEpilogueBwdISA_SB_SD_Li256ELb0ELb0ELi4EEENS1_19SingleTileSchedulerILb0ELb0ELb0ELi64EEEEEEEEEvNT_6ParamsE,@"STO_CUDA_ENTRY STV_DEFAULT"
_ZN7cutlass13device_kernelIN5flash19enable_sm80_to_sm89INS1_16FlashAttnBwdSm80INS1_25CollectiveMainloopBwdSm80ILi1ELi1EN4cute5tupleIJNS5_1CILi64EEES8_NS7_ILi192EEEEEENS_6half_tEfNS_4arch4Sm80ELb0ELb1ELb0ELb0ELb0ELb0ELb0ELb0ELi2ELi2ELi2ELi2ELb1EEENS1_21CollectiveEpilogueBwdISA_SB_SD_Li256ELb0ELb0ELi4EEENS1_19SingleTileSchedulerILb0ELb0ELb0ELi64EEEEEEEEEvNT_6ParamsE:
[----:B------:R-:W-:Y:S01]  /*0000*/  LDC R1, c[0x0][0x28] ;  /* 0x00000a00ff017b82 */ /* 0x000fe20000000800 */
[----:B------:R-:W-:Y:S05]  /*0010*/  EXIT ;  /* 0x000000000000794d */ /* 0x000fea0003800000 */
.L_x_8:
        /* <DEDUP_REMOVED lines=14> */
.L_x_99:


//--------------------- .text._ZN7cutlass13device_kernelIN5flash19enable_sm80_to_sm89INS1_16FlashAttnBwdSm80INS1_25CollectiveMainloopBwdSm80ILi1ELi1EN4cute5tupleIJNS5_1CILi64EEES8_NS7_ILi192EEEEEENS_6half_tEfNS_4arch4Sm80ELb0ELb1ELb0ELb0ELb1ELb0ELb0ELb0ELi2ELi2ELi2ELi2ELb1EEENS1_21CollectiveEpilogueBwdISA_SB_SD_Li256ELb0ELb0ELi4EEENS1_19SingleTileSchedulerILb0ELb0ELb0ELi64EEEEEEEEEvNT_6ParamsE --------------------------
	.section	.text._ZN7cutlass13device_kernelIN5flash19enable_sm80_to_sm89INS1_16FlashAttnBwdSm80INS1_25CollectiveMainloopBwdSm80ILi1ELi1EN4cute5tupleIJNS5_1CILi64EEES8_NS7_ILi192EEEEEENS_6half_tEfNS_4arch4Sm80ELb0ELb1ELb0ELb0ELb1ELb0ELb0ELb0ELi2ELi2ELi2ELi2ELb1EEENS1_21CollectiveEpilogueBwdISA_SB_SD_Li256ELb0ELb0ELi4EEENS1_19SingleTileSchedulerILb0ELb0ELb0ELi64EEEEEEEEEvNT_6ParamsE,"ax",@progbits
	.align	128
.text._ZN7cutlass13device_kernelIN5flash19enable_sm80_to_sm89INS1_16FlashAttnBwdSm80INS1_25CollectiveMainloopBwdSm80ILi1ELi1EN4cute5tupleIJNS5_1CILi64EEES8_NS7_ILi192EEEEEENS_6half_tEfNS_4arch4Sm80ELb0ELb1ELb0ELb0ELb1ELb0ELb0ELb0ELi2ELi2ELi2ELi2ELb1EEENS1_21CollectiveEpilogueBwdISA_SB_SD_Li256ELb0ELb0ELi4EEENS1_19SingleTileSchedulerILb0ELb0ELb0ELi64EEEEEEEEEvNT_6ParamsE:
        .type           _ZN7cutlass13device_kernelIN5flash19enable_sm80_to_sm89INS1_16FlashAttnBwdSm80INS1_25CollectiveMainloopBwdSm80ILi1ELi1EN4cute5tupleIJNS5_1CILi64EEES8_NS7_ILi192EEEEEENS_6half_tEfNS_4arch4Sm80ELb0ELb1ELb0ELb0ELb1ELb0ELb0ELb0ELi2ELi2ELi2ELi2ELb1EEENS1_21CollectiveEpilogueBwdISA_SB_SD_Li256ELb0ELb0ELi4EEENS1_19SingleTileSchedulerILb0ELb0ELb0ELi64EEEEEEEEEvNT_6ParamsE,@function
        .size           _ZN7cutlass13device_kernelIN5flash19enable_sm80_to_sm89INS1_16FlashAttnBwdSm80INS1_25CollectiveMainloopBwdSm80ILi1ELi1EN4cute5tupleIJNS5_1CILi64EEES8_NS7_ILi192EEEEEENS_6half_tEfNS_4arch4Sm80ELb0ELb1ELb0ELb0ELb1ELb0ELb0ELb0ELi2ELi2ELi2ELi2ELb1EEENS1_21CollectiveEpilogueBwdISA_SB_SD_Li256ELb0ELb0ELi4EEENS1_19SingleTileSchedulerILb0ELb0ELb0ELi64EEEEEEEEEvNT_6ParamsE,(.L_x_100 - _ZN7cutlass13device_kernelIN5flash19enable_sm80_to_sm89INS1_16FlashAttnBwdSm80INS1_25CollectiveMainloopBwdSm80ILi1ELi1EN4cute5tupleIJNS5_1CILi64EEES8_NS7_ILi192EEEEEENS_6half_tEfNS_4arch4Sm80ELb0ELb1ELb0ELb0ELb1ELb0ELb0ELb0ELi2ELi2ELi2ELi2ELb1EEENS1_21CollectiveEpilogueBwdISA_SB_SD_Li256ELb0ELb0ELi4EEENS1_19SingleTileSchedulerILb0ELb0ELb0ELi64EEEEEEEEEvNT_6ParamsE)
        .other          _ZN7cutlass13device_kernelIN5flash19enable_sm80_to_sm89INS1_16FlashAttnBwdSm80INS1_25CollectiveMainloopBwdSm80ILi1ELi1EN4cute5tupleIJNS5_1CILi64EEES8_NS7_ILi192EEEEEENS_6half_tEfNS_4arch4Sm80ELb0ELb1ELb0ELb0ELb1ELb0ELb0ELb0ELi2ELi2ELi2ELi2ELb1EEENS1_21CollectiveEpilogueBwdISA_SB_SD_Li256ELb0ELb0ELi4EEENS1_19SingleTileSchedulerILb0ELb0ELb0ELi64EEEEEEEEEvNT_6ParamsE,@"STO_CUDA_ENTRY STV_DEFAULT"
_ZN7cutlass13device_kernelIN5flash19enable_sm80_to_sm89INS1_16FlashAttnBwdSm80INS1_25CollectiveMainloopBwdSm80ILi1ELi1EN4cute5tupleIJNS5_1CILi64EEES8_NS7_ILi192EEEEEENS_6half_tEfNS_4arch4Sm80ELb0ELb1ELb0ELb0ELb1ELb0ELb0ELb0ELi2ELi2ELi2ELi2ELb1EEENS1_21CollectiveEpilogueBwdISA_SB_SD_Li256ELb0ELb0ELi4EEENS1_19SingleTileSchedulerILb0ELb0ELb0ELi64EEEEEEEEEvNT_6ParamsE:
[----:B------:R-:W-:Y:S01]  /*0000*/  LDC R1, c[0x0][0x28] ;  /* 0x00000a00ff017b82 */ /* 0x000fe20000000800 */
[----:B------:R-:W-:Y:S05]  /*0010*/  EXIT ;  /* 0x000000000000794d */ /* 0x000fea0003800000 */
.L_x_9:
        /* <DEDUP_REMOVED lines=14> */
.L_x_100:


//--------------------- .text._ZN7cutlass13device_kernelIN5flash19enable_sm80_to_sm89INS1_16FlashAttnBwdSm80INS1_25CollectiveMainloopBwdSm80ILi1ELi1EN4cute5tupleIJNS5_1CILi64EEES8_NS7_ILi192EEEEEENS_6half_tEfNS_4arch4Sm80ELb0ELb1ELb0ELb0ELb0ELb0ELb0ELb0ELi2ELi2ELi2ELi2ELb1EEENS1_24CollectiveEpilogueBwdGQAISA_fSD_Li256ELb0ELb0EEENS1_19SingleTileSchedulerILb0ELb0ELb0ELi64EEEEEEEEEvNT_6ParamsE --------------------------
	.section	.text._ZN7cutlass13device_kernelIN5flash19enable_sm80_to_sm89INS1_16FlashAttnBwdSm80INS1_25CollectiveMainloopBwdSm80ILi1ELi1EN4cute5tupleIJNS5_1CILi64EEES8_NS7_ILi192EEEEEENS_6half_tEfNS_4arch4Sm80ELb0ELb1ELb0ELb0ELb0ELb0ELb0ELb0ELi2ELi2ELi2ELi2ELb1EEENS1_24CollectiveEpilogueBwdGQAISA_fSD_Li256ELb0ELb0EEENS1_19SingleTileSchedulerILb0ELb0ELb0ELi64EEEEEEEEEvNT_6ParamsE,"ax",@progbits
	.align	128
.text._ZN7cutlass13device_kernelIN5flash19enable_sm80_to_sm89INS1_16FlashAttnBwdSm80INS1_25CollectiveMainloopBwdSm80ILi1ELi1EN4cute5tupleIJNS5_1CILi64EEES8_NS7_ILi192EEEEEENS_6half_tEfNS_4arch4Sm80ELb0ELb1ELb0ELb0ELb0ELb0ELb0ELb0ELi2ELi2ELi2ELi2ELb1EEENS1_24CollectiveEpilogueBwdGQAISA_fSD_Li256ELb0ELb0EEENS1_19SingleTileSchedulerILb0ELb0ELb0ELi64EEEEEEEEEvNT_6ParamsE:
        .type           _ZN7cutlass13device_kernelIN5flash19enable_sm80_to_sm89INS1_16FlashAttnBwdSm80INS1_25CollectiveMainloopBwdSm80ILi1ELi1EN4cute5tupleIJNS5_1CILi64EEES8_NS7_ILi192EEEEEENS_6half_tEfNS_4arch4Sm80ELb0ELb1ELb0ELb0ELb0ELb0ELb0ELb0ELi2ELi2ELi2ELi2ELb1EEENS1_24CollectiveEpilogueBwdGQAISA_fSD_Li256ELb0ELb0EEENS1_19SingleTileSchedulerILb0ELb0ELb0ELi64EEEEEEEEEvNT_6ParamsE,@function
        .size           _ZN7cutlass13device_kernelIN5flash19enable_sm80_to_sm89INS1_16FlashAttnBwdSm80INS1_25CollectiveMainloopBwdSm80ILi1ELi1EN4cute5tupleIJNS5_1CILi64EEES8_NS7_ILi192EEEEEENS_6half_tEfNS_4arch4Sm80ELb0ELb1ELb0ELb0ELb0ELb0ELb0ELb0ELi2ELi2ELi2ELi2ELb1EEENS1_24CollectiveEpilogueBwdGQAISA_fSD_Li256ELb0ELb0EEENS1_19SingleTileSchedulerILb0ELb0ELb0ELi64EEEEEEEEEvNT_6ParamsE,(.L_x_101 - _ZN7cutlass13device_kernelIN5flash19enable_sm80_to_sm89INS1_16FlashAttnBwdSm80INS1_25CollectiveMainloopBwdSm80ILi1ELi1EN4cute5tupleIJNS5_1CILi64EEES8_NS7_ILi192EEEEEENS_6half_tEfNS_4arch4Sm80ELb0ELb1ELb0ELb0ELb0ELb0ELb0ELb0ELi2ELi2ELi2ELi2ELb1EEENS1_24CollectiveEpilogueBwdGQAISA_fSD_Li256ELb0ELb0EEENS1_19SingleTileSchedulerILb0ELb0ELb0ELi64EEEEEEEEEvNT_6ParamsE)
        .other          _ZN7cutlass13device_kernelIN5flash19enable_sm80_to_sm89INS1_16FlashAttnBwdSm80INS1_25CollectiveMainloopBwdSm80ILi1ELi1EN4cute5tupleIJNS5_1CILi64EEES8_NS7_ILi192EEEEEENS_6half_tEfNS_4arch4Sm80ELb0ELb1ELb0ELb0ELb0ELb0ELb0ELb0ELi2ELi2ELi2ELi2ELb1EEENS1_24CollectiveEpilogueBwdGQAISA_fSD_Li256ELb0ELb0EEENS1_19SingleTileSchedulerILb0ELb0ELb0ELi64EEEEEEEEEvNT_6ParamsE,@"STO_CUDA_ENTRY STV_DEFAULT"
_ZN7cutlass13device_kernelIN5flash19enable_sm80_to_sm89INS1_16FlashAttnBwdSm80INS1_25CollectiveMainloopBwdSm80ILi1ELi1EN4cute5tupleIJNS5_1CILi64EEES8_NS7_ILi192EEEEEENS_6half_tEfNS_4arch4Sm80ELb0ELb1ELb0ELb0ELb0ELb0ELb0ELb0ELi2ELi2ELi2ELi2ELb1EEENS1_24CollectiveEpilogueBwdGQAISA_fSD_Li256ELb0ELb0EEENS1_19SingleTileSchedulerILb0ELb0ELb0ELi64EEEEEEEEEvNT_6ParamsE:
[----:B------:R-:W-:Y:S01]  /*0000*/  LDC R1, c[0x0][0x28] ;  /* 0x00000a00ff017b82 */ /* 0x000fe20000000800 */
[----:B------:R-:W-:Y:S05]  /*0010*/  EXIT ;  /* 0x000000000000794d */ /* 0x000fea0003800000 */
.L_x_10:
        /* <DEDUP_REMOVED lines=14> */
.L_x_101:


//--------------------- .text._ZN7cutlass13device_kernelIN5flash19enable_sm80_to_sm89INS1_16FlashAttnBwdSm80INS1_25CollectiveMainloopBwdSm80ILi1ELi1EN4cute5tupleIJNS5_1CILi64EEES8_NS7_ILi192EEEEEENS_6half_tEfNS_4arch4Sm80ELb0ELb1ELb0ELb0ELb1ELb0ELb0ELb0ELi2ELi2ELi2ELi2ELb1EEENS1_24CollectiveEpilogueBwdGQAISA_fSD_Li256ELb0ELb1EEENS1_19SingleTileSchedulerILb0ELb0ELb0ELi64EEEEEEEEEvNT_6ParamsE --------------------------
	.section	.text._ZN7cutlass13device_kernelIN5flash19enable_sm80_to_sm89INS1_16FlashAttnBwdSm80INS1_25CollectiveMainloopBwdSm80ILi1ELi1EN4cute5tupleIJNS5_1CILi64EEES8_NS7_ILi192EEEEEENS_6half_tEfNS_4arch4Sm80ELb0ELb1ELb0ELb0ELb1ELb0ELb0ELb0ELi2ELi2ELi2ELi2ELb1EEENS1_24CollectiveEpilogueBwdGQAISA_fSD_Li256ELb0ELb1EEENS1_19SingleTileSchedulerILb0ELb0ELb0ELi64EEEEEEEEEvNT_6ParamsE,"ax",@progbits
	.align	128
.text._ZN7cutlass13device_kernelIN5flash19enable_sm80_to_sm89INS1_16FlashAttnBwdSm80INS1_25CollectiveMainloopBwdSm80ILi1ELi1EN4cute5tupleIJNS5_1CILi64EEES8_NS7_ILi192EEEEEENS_6half_tEfNS_4arch4Sm80ELb0ELb1ELb0ELb0ELb1ELb0ELb0ELb0ELi2ELi2ELi2ELi2ELb1EEENS1_24CollectiveEpilogueBwdGQAISA_fSD_Li256ELb0ELb1EEENS1_19SingleTileSchedulerILb0ELb0ELb0ELi64EEEEEEEEEvNT_6ParamsE:
        .type           _ZN7cutlass13device_kernelIN5flash19enable_sm80_to_sm89INS1_16FlashAttnBwdSm80INS1_25CollectiveMainloopBwdSm80ILi1ELi1EN4cute5tupleIJNS5_1CILi64EEES8_NS7_ILi192EEEEEENS_6half_tEfNS_4arch4Sm80ELb0ELb1ELb0ELb0ELb1ELb0ELb0ELb0ELi2ELi2ELi2ELi2ELb1EEENS1_24CollectiveEpilogueBwdGQAISA_fSD_Li256ELb0ELb1EEENS1_19SingleTileSchedulerILb0ELb0ELb0ELi64EEEEEEEEEvNT_6ParamsE,@function
        .size           _ZN7cutlass13device_kernelIN5flash19enable_sm80_to_sm89INS1_16FlashAttnBwdSm80INS1_25CollectiveMainloopBwdSm80ILi1ELi1EN4cute5tupleIJNS5_1CILi64EEES8_NS7_ILi192EEEEEENS_6half_tEfNS_4arch4Sm80ELb0ELb1ELb0ELb0ELb1ELb0ELb0ELb0ELi2ELi2ELi2ELi2ELb1EEENS1_24CollectiveEpilogueBwdGQAISA_fSD_Li256ELb0ELb1EEENS1_19SingleTileSchedulerILb0ELb0ELb0ELi64EEEEEEEEEvNT_6ParamsE,(.L_x_102 - _ZN7cutlass13device_kernelIN5flash19enable_sm80_to_sm89INS1_16FlashAttnBwdSm80INS1_25CollectiveMainloopBwdSm80ILi1ELi1EN4cute5tupleIJNS5_1CILi64EEES8_NS7_ILi192EEEEEENS_6half_tEfNS_4arch4Sm80ELb0ELb1ELb0ELb0ELb1ELb0ELb0ELb0ELi2ELi2ELi2ELi2ELb1EEENS1_24CollectiveEpilogueBwdGQAISA_fSD_Li256ELb0ELb1EEENS1_19SingleTileSchedulerILb0ELb0ELb0ELi64EEEEEEEEEvNT_6ParamsE)
        .other          _ZN7cutlass13device_kernelIN5flash19enable_sm80_to_sm89INS1_16FlashAttnBwdSm80INS1_25CollectiveMainloopBwdSm80ILi1ELi1EN4cute5tupleIJNS5_1CILi64EEES8_NS7_ILi192EEEEEENS_6half_tEfNS_4arch4Sm80ELb0ELb1ELb0ELb0ELb1ELb0ELb0ELb0ELi2ELi2ELi2ELi2ELb1EEENS1_24CollectiveEpilogueBwdGQAISA_fSD_Li256ELb0ELb1EEENS1_19SingleTileSchedulerILb0ELb0ELb0ELi64EEEEEEEEEvNT_6ParamsE,@"STO_CUDA_ENTRY STV_DEFAULT"
_ZN7cutlass13device_kernelIN5flash19enable_sm80_to_sm89INS1_16FlashAttnBwdSm80INS1_25CollectiveMainloopBwdSm80ILi1ELi1EN4cute5tupleIJNS5_1CILi64EEES8_NS7_ILi192EEEEEENS_6half_tEfNS_4arch4Sm80ELb0ELb1ELb0ELb0ELb1ELb0ELb0ELb0ELi2ELi2ELi2ELi2ELb1EEENS1_24CollectiveEpilogueBwdGQAISA_fSD_Li256ELb0ELb1EEENS1_19SingleTileSchedulerILb0ELb0ELb0ELi64EEEEEEEEEvNT_6ParamsE:
[----:B------:R-:W-:Y:S01]  /*0000*/  LDC R1, c[0x0][0x28] ;  /* 0x00000a00ff017b82 */ /* 0x000fe20000000800 */
[----:B------:R-:W-:Y:S05]  /*0010*/  EXIT ;  /* 0x000000000000794d */ /* 0x000fea0003800000 */
.L_x_11:
        /* <DEDUP_REMOVED lines=14> */
.L_x_102:


//--------------------- .text._ZN7cutlass13device_kernelIN5flash19enable_sm80_to_sm89INS1_16FlashAttnBwdSm80INS1_25CollectiveMainloopBwdSm80ILi1ELi1EN4cute5tupleIJNS5_1CILi64EEES8_NS7_ILi192EEEEEENS_6half_tEfNS_4arch4Sm80ELb0ELb1ELb0ELb1ELb0ELb0ELb0ELb0ELi2ELi2ELi2ELi2ELb1EEENS1_21CollectiveEpilogueBwdISA_SB_SD_Li256ELb1ELb0ELi4EEENS1_19SingleTileSchedulerILb1ELb0ELb0ELi64EEEEEEEEEvNT_6ParamsE --------------------------
	.section	.text._ZN7cutlass13device_kernelIN5flash19enable_sm80_to_sm89INS1_16FlashAttnBwdSm80INS1_25CollectiveMainloopBwdSm80ILi1ELi1EN4cute5tupleIJNS5_1CILi64EEES8_NS7_ILi192EEEEEENS_6half_tEfNS_4arch4Sm80ELb0ELb1ELb0ELb1ELb0ELb0ELb0ELb0ELi2ELi2ELi2ELi2ELb1EEENS1_21CollectiveEpilogueBwdISA_SB_SD_Li256ELb1ELb0ELi4EEENS1_19SingleTileSchedulerILb1ELb0ELb0ELi64EEEEEEEEEvNT_6ParamsE,"ax",@progbits
	.align	128
.text._ZN7cutlass13device_kernelIN5flash19enable_sm80_to_sm89INS1_16FlashAttnBwdSm80INS1_25CollectiveMainloopBwdSm80ILi1ELi1EN4cute5tupleIJNS5_1CILi64EEES8_NS7_ILi192EEEEEENS_6half_tEfNS_4arch4Sm80ELb0ELb1ELb0ELb1ELb0ELb0ELb0ELb0ELi2ELi2ELi2ELi2ELb1EEENS1_21CollectiveEpilogueBwdISA_SB_SD_Li256ELb1ELb0ELi4EEENS1_19SingleTileSchedulerILb1ELb0ELb0ELi64EEEEEEEEEvNT_6ParamsE:
        .type           _ZN7cutlass13device_kernelIN5flash19enable_sm80_to_sm89INS1_16FlashAttnBwdSm80INS1_25CollectiveMainloopBwdSm80ILi1ELi1EN4cute5tupleIJNS5_1CILi64EEES8_NS7_ILi192EEEEEENS_6half_tEfNS_4arch4Sm80ELb0ELb1ELb0ELb1ELb0ELb0ELb0ELb0ELi2ELi2ELi2ELi2ELb1EEENS1_21CollectiveEpilogueBwdISA_SB_SD_Li256ELb1ELb0ELi4EEENS1_19SingleTileSchedulerILb1ELb0ELb0ELi64EEEEEEEEEvNT_6ParamsE,@function
        .size           _ZN7cutlass13device_kernelIN5flash19enable_sm80_to_sm89INS1_16FlashAttnBwdSm80INS1_25CollectiveMainloopBwdSm80ILi1ELi1EN4cute5tupleIJNS5_1CILi64EEES8_NS7_ILi192EEEEEENS_6half_tEfNS_4arch4Sm80ELb0ELb1ELb0ELb1ELb0ELb0ELb0ELb0ELi2ELi2ELi2ELi2ELb1EEENS1_21CollectiveEpilogueBwdISA_SB_SD_Li256ELb1ELb0ELi4EEENS1_19SingleTileSchedulerILb1ELb0ELb0ELi64EEEEEEEEEvNT_6ParamsE,(.L_x_103 - _ZN7cutlass13device_kernelIN5flash19enable_sm80_to_sm89INS1_16FlashAttnBwdSm80INS1_25CollectiveMainloopBwdSm80ILi1ELi1EN4cute5tupleIJNS5_1CILi64EEES8_NS7_ILi192EEEEEENS_6half_tEfNS_4arch4Sm80ELb0ELb1ELb0ELb1ELb0ELb0ELb0ELb0ELi2ELi2ELi2ELi2ELb1EEENS1_21CollectiveEpilogueBwdISA_SB_SD_Li256ELb1ELb0ELi4EEENS1_19SingleTileSchedulerILb1ELb0ELb0ELi64EEEEEEEEEvNT_6ParamsE)
        .other          _ZN7cutlass13device_kernelIN5flash19enable_sm80_to_sm89INS1_16FlashAttnBwdSm80INS1_25CollectiveMainloopBwdSm80ILi1ELi1EN4cute5tupleIJNS5_1CILi64EEES8_NS7_ILi192EEEEEENS_6half_tEfNS_4arch4Sm80ELb0ELb1ELb0ELb1ELb0ELb0ELb0ELb0ELi2ELi2ELi2ELi2ELb1EEENS1_21CollectiveEpilogueBwdISA_SB_SD_Li256ELb1ELb0ELi4EEENS1_19SingleTileSchedulerILb1ELb0ELb0ELi64EEEEEEEEEvNT_6ParamsE,@"STO_CUDA_ENTRY STV_DEFAULT"
_ZN7cutlass13device_kernelIN5flash19enable_sm80_to_sm89INS1_16FlashAttnBwdSm80INS1_25CollectiveMainloopBwdSm80ILi1ELi1EN4cute5tupleIJNS5_1CILi64EEES8_NS7_ILi192EEEEEENS_6half_tEfNS_4arch4Sm80ELb0ELb1ELb0ELb1ELb0ELb0ELb0ELb0ELi2ELi2ELi2ELi2ELb1EEENS1_21CollectiveEpilogueBwdISA_SB_SD_Li256ELb1ELb0ELi4EEENS1_19SingleTileSchedulerILb1ELb0ELb0ELi64EEEEEEEEEvNT_6ParamsE:
[----:B------:R-:W-:Y:S01]  /*0000*/  LDC R1, c[0x0][0x28] ;  /* 0x00000a00ff017b82 */ /* 0x000fe20000000800 */
[----:B------:R-:W-:Y:S05]  /*0010*/  EXIT ;  /* 0x000000000000794d */ /* 0x000fea0003800000 */
.L_x_12:
        /* <DEDUP_REMOVED lines=14> */
.L_x_103:


//--------------------- .text._ZN7cutlass13device_kernelIN5flash19enable_sm80_to_sm89INS1_16FlashAttnBwdSm80INS1_25CollectiveMainloopBwdSm80ILi1ELi1EN4cute5tupleIJNS5_1CILi64EEES8_NS7_ILi192EEEEEENS_6half_tEfNS_4arch4Sm80ELb0ELb1ELb0ELb1ELb1ELb0ELb0ELb0ELi2ELi2ELi2ELi2ELb1EEENS1_21CollectiveEpilogueBwdISA_SB_SD_Li256ELb1ELb0ELi4EEENS1_19SingleTileSchedulerILb1ELb0ELb0ELi64EEEEEEEEEvNT_6ParamsE --------------------------
	.section	.text._ZN7cutlass13device_kernelIN5flash19enable_sm80_to_sm89INS1_16FlashAttnBwdSm80INS1_25CollectiveMainloopBwdSm80ILi1ELi1EN4cute5tupleIJNS5_1CILi64EEES8_NS7_ILi192EEEEEENS_6half_tEfNS_4arch4Sm80ELb0ELb1ELb0ELb1ELb1ELb0ELb0ELb0ELi2ELi2ELi2ELi2ELb1EEENS1_21CollectiveEpilogueBwdISA_SB_SD_Li256ELb1ELb0ELi4EEENS1_19SingleTileSchedulerILb1ELb0ELb0ELi64EEEEEEEEEvNT_6ParamsE,"ax",@progbits
	.align	128
.text._ZN7cutlass13device_kernelIN5flash19enable_sm80_to_sm89INS1_16FlashAttnBwdSm80INS1_25CollectiveMainloopBwdSm80ILi1ELi1EN4cute5tupleIJNS5_1CILi64EEES8_NS7_ILi192EEEEEENS_6half_tEfNS_4arch4Sm80ELb0ELb1ELb0ELb1ELb1ELb0ELb0ELb0ELi2ELi2ELi2ELi2ELb1EEENS1_21CollectiveEpilogueBwdISA_SB_SD_Li256ELb1ELb0ELi4EEENS1_19SingleTileSchedulerILb1ELb0ELb0ELi64EEEEEEEEEvNT_6ParamsE:
        .type           _ZN7cutlass13device_kernelIN5flash19enable_sm80_to_sm89INS1_16FlashAttnBwdSm80INS1_25CollectiveMainloopBwdSm80ILi1ELi1EN4cute5tupleIJNS5_1CILi64EEES8_NS7_ILi192EEEEEENS_6half_tEfNS_4arch4Sm80ELb0ELb1ELb0ELb1ELb1ELb0ELb0ELb0ELi2ELi2ELi2ELi2ELb1EEENS1_21CollectiveEpilogueBwdISA_SB_SD_Li256ELb1ELb0ELi4EEENS1_19SingleTileSchedulerILb1ELb0ELb0ELi64EEEEEEEEEvNT_6ParamsE,@function
        .size           _ZN7cutlass13device_kernelIN5flash19enable_sm80_to_sm89INS1_16FlashAttnBwdSm80INS1_25CollectiveMainloopBwdSm80ILi1ELi1EN4cute5tupleIJNS5_1CILi64EEES8_NS7_ILi192EEEEEENS_6half_tEfNS_4arch4Sm80ELb0ELb1ELb0ELb1ELb1ELb0ELb0ELb0ELi2ELi2ELi2ELi2ELb1EEENS1_21CollectiveEpilogueBwdISA_SB_SD_Li256ELb1ELb0ELi4EEENS1_19SingleTileSchedulerILb1ELb0ELb0ELi64EEEEEEEEEvNT_6ParamsE,(.L_x_104 - _ZN7cutlass13device_kernelIN5flash19enable_sm80_to_sm89INS1_16FlashAttnBwdSm80INS1_25CollectiveMainloopBwdSm80ILi1ELi1EN4cute5tupleIJNS5_1CILi64EEES8_NS7_ILi192EEEEEENS_6half_tEfNS_4arch4Sm80ELb0ELb1ELb0ELb1ELb1ELb0ELb0ELb0ELi2ELi2ELi2ELi2ELb1EEENS1_21CollectiveEpilogueBwdISA_SB_SD_Li256ELb1ELb0ELi4EEENS1_19SingleTileSchedulerILb1ELb0ELb0ELi64EEEEEEEEEvNT_6ParamsE)
        .other          _ZN7cutlass13device_kernelIN5flash19enable_sm80_to_sm89INS1_16FlashAttnBwdSm80INS1_25CollectiveMainloopBwdSm80ILi1ELi1EN4cute5tupleIJNS5_1CILi64EEES8_NS7_ILi192EEEEEENS_6half_tEfNS_4arch4Sm80ELb0ELb1ELb0ELb1ELb1ELb0ELb0ELb0ELi2ELi2ELi2ELi2ELb1EEENS1_21CollectiveEpilogueBwdISA_SB_SD_Li256ELb1ELb0ELi4EEENS1_19SingleTileSchedulerILb1ELb0ELb0ELi64EEEEEEEEEvNT_6ParamsE,@"STO_CUDA_ENTRY STV_DEFAULT"
_ZN7cutlass13device_kernelIN5flash19enable_sm80_to_sm89INS1_16FlashAttnBwdSm80INS1_25CollectiveMainloopBwdSm80ILi1ELi1EN4cute5tupleIJNS5_1CILi64EEES8_NS7_ILi192EEEEEENS_6half_tEfNS_4arch4Sm80ELb0ELb1ELb0ELb1ELb1ELb0ELb0ELb0ELi2ELi2ELi2ELi2ELb1EEENS1_21CollectiveEpilogueBwdISA_SB_SD_Li256ELb1ELb0ELi4EEENS1_19SingleTileSchedulerILb1ELb0ELb0ELi64EEEEEEEEEvNT_6ParamsE:
[----:B------:R-:W-:Y:S01]  /*0000*/  LDC R1, c[0x0][0x28] ;  /* 0x00000a00ff017b82 */ /* 0x000fe20000000800 */
[----:B------:R-:W-:Y:S05]  /*0010*/  EXIT ;  /* 0x000000000000794d */ /* 0x000fea0003800000 */
.L_x_13:
        /* <DEDUP_REMOVED lines=14> */
.L_x_104:


//--------------------- .text._ZN7cutlass13device_kernelIN5flash19enable_sm80_to_sm89INS1_16FlashAttnBwdSm80INS1_25CollectiveMainloopBwdSm80ILi1ELi1EN4cute5tupleIJNS5_1CILi64EEES8_NS7_ILi192EEEEEENS_6half_tEfNS_4arch4Sm80ELb0ELb1ELb0ELb1ELb0ELb0ELb0ELb0ELi2ELi2ELi2ELi2ELb1EEENS1_24CollectiveEpilogueBwdGQAISA_fSD_Li256ELb1ELb0EEENS1_19SingleTileSchedulerILb1ELb0ELb0ELi64EEEEEEEEEvNT_6ParamsE --------------------------
	.section	.text._ZN7cutlass13device_kernelIN5flash19enable_sm80_to_sm89INS1_16FlashAttnBwdSm80INS1_25CollectiveMainloopBwdSm80ILi1ELi1EN4cute5tupleIJNS5_1CILi64EEES8_NS7_ILi192EEEEEENS_6half_tEfNS_4arch4Sm80ELb0ELb1ELb0ELb1ELb0ELb0ELb0ELb0ELi2ELi2ELi2ELi2ELb1EEENS1_24CollectiveEpilogueBwdGQAISA_fSD_Li256ELb1ELb0EEENS1_19SingleTileSchedulerILb1ELb0ELb0ELi64EEEEEEEEEvNT_6ParamsE,"ax",@progbits
	.align	128
.text._ZN7cutlass13device_kernelIN5flash19enable_sm80_to_sm89INS1_16FlashAttnBwdSm80INS1_25CollectiveMainloopBwdSm80ILi1ELi1EN4cute5tupleIJNS5_1CILi64EEES8_NS7_ILi192EEEEEENS_6half_tEfNS_4arch4Sm80ELb0ELb1ELb0ELb1ELb0ELb0ELb0ELb0ELi2ELi2ELi2ELi2ELb1EEENS1_24CollectiveEpilogueBwdGQAISA_fSD_Li256ELb1ELb0EEENS1_19SingleTileSchedulerILb1ELb0ELb0ELi64EEEEEEEEEvNT_6ParamsE:
        .type           _ZN7cutlass13device_kernelIN5flash19enable_sm80_to_sm89INS1_16FlashAttnBwdSm80INS1_25CollectiveMainloopBwdSm80ILi1ELi1EN4cute5tupleIJNS5_1CILi64EEES8_NS7_ILi192EEEEEENS_6half_tEfNS_4arch4Sm80ELb0ELb1ELb0ELb1ELb0ELb0ELb0ELb0ELi2ELi2ELi2ELi2ELb1EEENS1_24CollectiveEpilogueBwdGQAISA_fSD_Li256ELb1ELb0EEENS1_19SingleTileSchedulerILb1ELb0ELb0ELi64EEEEEEEEEvNT_6ParamsE,@function
        .size           _ZN7cutlass13device_kernelIN5flash19enable_sm80_to_sm89INS1_16FlashAttnBwdSm80INS1_25CollectiveMainloopBwdSm80ILi1ELi1EN4cute5tupleIJNS5_1CILi64EEES8_NS7_ILi192EEEEEENS_6half_tEfNS_4arch4Sm80ELb0ELb1ELb0ELb1ELb0ELb0ELb0ELb0ELi2ELi2ELi2ELi2ELb1EEENS1_24CollectiveEpilogueBwdGQAISA_fSD_Li256ELb1ELb0EEENS1_19SingleTileSchedulerILb1ELb0ELb0ELi64EEEEEEEEEvNT_6ParamsE,(.L_x_105 - _ZN7cutlass13device_kernelIN5flash19enable_sm80_to_sm89INS1_16FlashAttnBwdSm80INS1_25CollectiveMainloopBwdSm80ILi1ELi1EN4cute5tupleIJNS5_1CILi64EEES8_NS7_ILi192EEEEEENS_6half_tEfNS_4arch4Sm80ELb0ELb1ELb0ELb1ELb0ELb0ELb0ELb0ELi2ELi2ELi2ELi2ELb1EEENS1_24CollectiveEpilogueBwdGQAISA_fSD_Li256ELb1ELb0EEENS1_19SingleTileSchedulerILb1ELb0ELb0ELi64EEEEEEEEEvNT_6ParamsE)
        .other          _ZN7cutlass13device_kernelIN5flash19enable_sm80_to_sm89INS1_16FlashAttnBwdSm80INS1_25CollectiveMainloopBwdSm80ILi1ELi1EN4cute5tupleIJNS5_1CILi64EEES8_NS7_ILi192EEEEEENS_6half_tEfNS_4arch4Sm80ELb0ELb1ELb0ELb1ELb0ELb0ELb0ELb0ELi2ELi2ELi2ELi2ELb1EEENS1_24CollectiveEpilogueBwdGQAISA_fSD_Li256ELb1ELb0EEENS1_19SingleTileSchedulerILb1ELb0ELb0ELi64EEEEEEEEEvNT_6ParamsE,@"STO_CUDA_ENTRY STV_DEFAULT"
_ZN7cutlass13device_kernelIN5flash19enable_sm80_to_sm89INS1_16FlashAttnBwdSm80INS1_25CollectiveMainloopBwdSm80ILi1ELi1EN4cute5tupleIJNS5_1CILi64EEES8_NS7_ILi192EEEEEENS_6half_tEfNS_4arch4Sm80ELb0ELb1ELb0ELb1ELb0ELb0ELb0ELb0ELi2ELi2ELi2ELi2ELb1EEENS1_24CollectiveEpilogueBwdGQAISA_fSD_Li256ELb1ELb0EEENS1_19SingleTileSchedulerILb1ELb0ELb0ELi64EEEEEEEEEvNT_6ParamsE:
[----:B------:R-:W-:Y:S01]  /*0000*/  LDC R1, c[0x0][0x28] ;  /* 0x00000a00ff017b82 */ /* 0x000fe20000000800 */
[----:B------:R-:W-:Y:S05]  /*0010*/  EXIT ;  /* 0x000000000000794d */ /* 0x000fea0003800000 */
.L_x_14:
        /* <DEDUP_REMOVED lines=14> */
.L_x_105:


//--------------------- .text._ZN7cutlass13device_kernelIN5flash19enable_sm80_to_sm89INS1_16FlashAttnBwdSm80INS1_25CollectiveMainloopBwdSm80ILi1ELi1EN4cute5tupleIJNS5_1CILi64EEES8_NS7_ILi192EEEEEENS_6half_tEfNS_4arch4Sm80ELb0ELb1ELb0ELb1ELb1ELb0ELb0ELb0ELi2ELi2ELi2ELi2ELb1EEENS1_24CollectiveEpilogueBwdGQAISA_fSD_Li256ELb1ELb1EEENS1_19SingleTileSchedulerILb1ELb0ELb0ELi64EEEEEEEEEvNT_6ParamsE --------------------------
	.section	.text._ZN7cutlass13device_kernelIN5flash19enable_sm80_to_sm89INS1_16FlashAttnBwdSm80INS1_25CollectiveMainloopBwdSm80ILi1ELi1EN4cute5tupleIJNS5_1CILi64EEES8_NS7_ILi192EEEEEENS_6half_tEfNS_4arch4Sm80ELb0ELb1ELb0ELb1ELb1ELb0ELb0ELb0ELi2ELi2ELi2ELi2ELb1EEENS1_24CollectiveEpilogueBwdGQAISA_fSD_Li256ELb1ELb1EEENS1_19SingleTileSchedulerILb1ELb0ELb0ELi64EEEEEEEEEvNT_6ParamsE,"ax",@progbits
	.align	128
.text._ZN7cutlass13device_kernelIN5flash19enable_sm80_to_sm89INS1_16FlashAttnBwdSm80INS1_25CollectiveMainloopBwdSm80ILi1ELi1EN4cute5tupleIJNS5_1CILi64EEES8_NS7_ILi192EEEEEENS_6half_tEfNS_4arch4Sm80ELb0ELb1ELb0ELb1ELb1ELb0ELb0ELb0ELi2ELi2ELi2ELi2ELb1EEENS1_24CollectiveEpilogueBwdGQAISA_fSD_Li256ELb1ELb1EEENS1_19SingleTileSchedulerILb1ELb0ELb0ELi64EEEEEEEEEvNT_6ParamsE:
        .type           _ZN7cutlass13device_kernelIN5flash19enable_sm80_to_sm89INS1_16FlashAttnBwdSm80INS1_25CollectiveMainloopBwdSm80ILi1ELi1EN4cute5tupleIJNS5_1CILi64EEES8_NS7_ILi192EEEEEENS_6half_tEfNS_4arch4Sm80ELb0ELb1ELb0ELb1ELb1ELb0ELb0ELb0ELi2ELi2ELi2ELi2ELb1EEENS1_24CollectiveEpilogueBwdGQAISA_fSD_Li256ELb1ELb1EEENS1_19SingleTileSchedulerILb1ELb0ELb0ELi64EEEEEEEEEvNT_6ParamsE,@function
        .size           _ZN7cutlass13device_kernelIN5flash19enable_sm80_to_sm89INS1_16FlashAttnBwdSm80INS1_25CollectiveMainloopBwdSm80ILi1ELi1EN4cute5tupleIJNS5_1CILi64EEES8_NS7_ILi192EEEEEENS_6half_tEfNS_4arch4Sm80ELb0ELb1ELb0ELb1ELb1ELb0ELb0ELb0ELi2ELi2ELi2ELi2ELb1EEENS1_24CollectiveEpilogueBwdGQAISA_fSD_Li256ELb1ELb1EEENS1_19SingleTileSchedulerILb1ELb0ELb0ELi64EEEEEEEEEvNT_6ParamsE,(.L_x_106 - _ZN7cutlass13device_kernelIN5flash19enable_sm80_to_sm89INS1_16FlashAttnBwdSm80INS1_25CollectiveMainloopBwdSm80ILi1ELi1EN4cute5tupleIJNS5_1CILi64EEES8_NS7_ILi192EEEEEENS_6half_tEfNS_4arch4Sm80ELb0ELb1ELb0ELb1ELb1ELb0ELb0ELb0ELi2ELi2ELi2ELi2ELb1EEENS1_24CollectiveEpilogueBwdGQAISA_fSD_Li256ELb1ELb1EEENS1_19SingleTileSchedulerILb1ELb0ELb0ELi64EEEEEEEEEvNT_6ParamsE)
        .other          _ZN7cutlass13device_kernelIN5flash19enable_sm80_to_sm89INS1_16FlashAttnBwdSm80INS1_25CollectiveMainloopBwdSm80ILi1ELi1EN4cute5tupleIJNS5_1CILi64EEES8_NS7_ILi192EEEEEENS_6half_tEfNS_4arch4Sm80ELb0ELb1ELb0ELb1ELb1ELb0ELb0ELb0ELi2ELi2ELi2ELi2ELb1EEENS1_24CollectiveEpilogueBwdGQAISA_fSD_Li256ELb1ELb1EEENS1_19SingleTileSchedulerILb1ELb0ELb0ELi64EEEEEEEEEvNT_6ParamsE,@"STO_CUDA_ENTRY STV_DEFAULT"
_ZN7cutlass13device_kernelIN5flash19enable_sm80_to_sm89INS1_16FlashAttnBwdSm80INS1_25CollectiveMainloopBwdSm80ILi1ELi1EN4cute5tupleIJNS5_1CILi64EEES8_NS7_ILi192EEEEEENS_6half_tEfNS_4arch4Sm80ELb0ELb1ELb0ELb1ELb1ELb0ELb0ELb0ELi2ELi2ELi2ELi2ELb1EEENS1_24CollectiveEpilogueBwdGQAISA_fSD_Li256ELb1ELb1EEENS1_19SingleTileSchedulerILb1ELb0ELb0ELi64EEEEEEEEEvNT_6ParamsE:
[----:B------:R-:W-:Y:S01]  /*0000*/  LDC R1, c[0x0][0x28] ;  /* 0x00000a00ff017b82 */ /* 0x000fe20000000800 */
[----:B------:R-:W-:Y:S05]  /*0010*/  EXIT ;  /* 0x000000000000794d */ /* 0x000fea0003800000 */
.L_x_15:
        /* <DEDUP_REMOVED lines=14> */
.L_x_106:


//--------------------- .text._ZN7cutlass13device_kernelIN5flash19enable_sm80_to_sm89INS1_16FlashAttnBwdSm80INS1_25CollectiveMainloopBwdSm80ILi1ELi1EN4cute5tupleIJNS5_1CILi64EEES8_NS7_ILi192EEEEEENS_6half_tEfNS_4arch4Sm80ELb1ELb0ELb0ELb0ELb0ELb0ELb0ELb0ELi2ELi2ELi2ELi2ELb1EEENS1_21CollectiveEpilogueBwdISA_SB_SD_Li256ELb0ELb0ELi4EEENS1_25SingleTileBwdLPTSchedulerILb0ELi64ELb0EEEEEEEEEvNT_6ParamsE --------------------------
	.section	.text._ZN7cutlass13device_kernelIN5flash19enable_sm80_to_sm89INS1_16FlashAttnBwdSm80INS1_25CollectiveMainloopBwdSm80ILi1ELi1EN4cute5tupleIJNS5_1CILi64EEES8_NS7_ILi192EEEEEENS_6half_tEfNS_4arch4Sm80ELb1ELb0ELb0ELb0ELb0ELb0ELb0ELb0ELi2ELi2ELi2ELi2ELb1EEENS1_21CollectiveEpilogueBwdISA_SB_SD_Li256ELb0ELb0ELi4EEENS1_25SingleTileBwdLPTSchedulerILb0ELi64ELb0EEEEEEEEEvNT_6ParamsE,"ax",@progbits
	.align	128
.text._ZN7cutlass13device_kernelIN5flash19enable_sm80_to_sm89INS1_16FlashAttnBwdSm80INS1_25CollectiveMainloopBwdSm80ILi1ELi1EN4cute5tupleIJNS5_1CILi64EEES8_NS7_ILi192EEEEEENS_6half_tEfNS_4arch4Sm80ELb1ELb0ELb0ELb0ELb0ELb0ELb0ELb0ELi2ELi2ELi2ELi2ELb1EEENS1_21CollectiveEpilogueBwdISA_SB_SD_Li256ELb0ELb0ELi4EEENS1_25SingleTileBwdLPTSchedulerILb0ELi64ELb0EEEEEEEEEvNT_6ParamsE:
        .type           _ZN7cutlass13device_kernelIN5flash19enable_sm80_to_sm89INS1_16FlashAttnBwdSm80INS1_25CollectiveMainloopBwdSm80ILi1ELi1EN4cute5tupleIJNS5_1CILi64EEES8_NS7_ILi192EEEEEENS_6half_tEfNS_4arch4Sm80ELb1ELb0ELb0ELb0ELb0ELb0ELb0ELb0ELi2ELi2ELi2ELi2ELb1EEENS1_21CollectiveEpilogueBwdISA_SB_SD_Li256ELb0ELb0ELi4EEENS1_25SingleTileBwdLPTSchedulerILb0ELi64ELb0EEEEEEEEEvNT_6ParamsE,@function
        .size           _ZN7cutlass13device_kernelIN5flash19enable_sm80_to_sm89INS1_16FlashAttnBwdSm80INS1_25CollectiveMainloopBwdSm80ILi1ELi1EN4cute5tupleIJNS5_1CILi64EEES8_NS7_ILi192EEEEEENS_6half_tEfNS_4arch4Sm80ELb1ELb0ELb0ELb0ELb0ELb0ELb0ELb0ELi2ELi2ELi2ELi2ELb1EEENS1_21CollectiveEpilogueBwdISA_SB_SD_Li256ELb0ELb0ELi4EEENS1_25SingleTileBwdLPTSchedulerILb0ELi64ELb0EEEEEEEEEvNT_6ParamsE,(.L_x_107 - _ZN7cutlass13device_kernelIN5flash19enable_sm80_to_sm89INS1_16FlashAttnBwdSm80INS1_25CollectiveMainloopBwdSm80ILi1ELi1EN4cute5tupleIJNS5_1CILi64EEES8_NS7_ILi192EEEEEENS_6half_tEfNS_4arch4Sm80ELb1ELb0ELb0ELb0ELb0ELb0ELb0ELb0ELi2ELi2ELi2ELi2ELb1EEENS1_21CollectiveEpilogueBwdISA_SB_SD_Li256ELb0ELb0ELi4EEENS1_25SingleTileBwdLPTSchedulerILb0ELi64ELb0EEEEEEEEEvNT_6ParamsE)
        .other          _ZN7cutlass13device_kernelIN5flash19enable_sm80_to_sm89INS1_16FlashAttnBwdSm80INS1_25CollectiveMainloopBwdSm80ILi1ELi1EN4cute5tupleIJNS5_1CILi64EEES8_NS7_ILi192EEEEEENS_6half_tEfNS_4arch4Sm80ELb1ELb0ELb0ELb0ELb0ELb0ELb0ELb0ELi2ELi2ELi2ELi2ELb1EEENS1_21CollectiveEpilogueBwdISA_SB_SD_Li256ELb0ELb0ELi4EEENS1_25SingleTileBwdLPTSchedulerILb0ELi64ELb0EEEEEEEEEvNT_6ParamsE,@"STO_CUDA_ENTRY STV_DEFAULT"
_ZN7cutlass13device_kernelIN5flash19enable_sm80_to_sm89INS1_16FlashAttnBwdSm80INS1_25CollectiveMainloopBwdSm80ILi1ELi1EN4cute5tupleIJNS5_1CILi64EEES8_NS7_ILi192EEEEEENS_6half_tEfNS_4arch4Sm80ELb1ELb0ELb0ELb0ELb0ELb0ELb0ELb0ELi2ELi2ELi2ELi2ELb1EEENS1_21CollectiveEpilogueBwdISA_SB_SD_Li256ELb0ELb0ELi4EEENS1_25SingleTileBwdLPTSchedulerILb0ELi64ELb0EEEEEEEEEvNT_6ParamsE:
[----:B------:R-:W-:Y:S01]  /*0000*/  LDC R1, c[0x0][0x28] ;  /* 0x00000a00ff017b82 */ /* 0x000fe20000000800 */
[----:B------:R-:W-:Y:S05]  /*0010*/  EXIT ;  /* 0x000000000000794d */ /* 0x000fea0003800000 */
.L_x_16:
        /* <DEDUP_REMOVED lines=14> */
.L_x_107:


//--------------------- .text._ZN7cutlass13device_kernelIN5flash19enable_sm80_to_sm89INS1_16FlashAttnBwdSm80INS1_25CollectiveMainloopBwdSm80ILi1ELi1EN4cute5tupleIJNS5_1CILi64EEES8_NS7_ILi192EEEEEENS_6half_tEfNS_4arch4Sm80ELb1ELb0ELb0ELb0ELb1ELb0ELb0ELb0ELi2ELi2ELi2ELi2ELb1EEENS1_21CollectiveEpilogueBwdISA_SB_SD_Li256ELb0ELb0ELi4EEENS1_25SingleTileBwdLPTSchedulerILb0ELi64ELb1EEEEEEEEEvNT_6ParamsE --------------------------
	.section	.text._ZN7cutlass13device_kernelIN5flash19enable_sm80_to_sm89INS1_16FlashAttnBwdSm80INS1_25CollectiveMainloopBwdSm80ILi1ELi1EN4cute5tupleIJNS5_1CILi64EEES8_NS7_ILi192EEEEEENS_6half_tEfNS_4arch4Sm80ELb1ELb0ELb0ELb0ELb1ELb0ELb0ELb0ELi2ELi2ELi2ELi2ELb1EEENS1_21CollectiveEpilogueBwdISA_SB_SD_Li256ELb0ELb0ELi4EEENS1_25SingleTileBwdLPTSchedulerILb0ELi64ELb1EEEEEEEEEvNT_6ParamsE,"ax",@progbits
	.align	128
.text._ZN7cutlass13device_kernelIN5flash19enable_sm80_to_sm89INS1_16FlashAttnBwdSm80INS1_25CollectiveMainloopBwdSm80ILi1ELi1EN4cute5tupleIJNS5_1CILi64EEES8_NS7_ILi192EEEEEENS_6half_tEfNS_4arch4Sm80ELb1ELb0ELb0ELb0ELb1ELb0ELb0ELb0ELi2ELi2ELi2ELi2ELb1EEENS1_21CollectiveEpilogueBwdISA_SB_SD_Li256ELb0ELb0ELi4EEENS1_25SingleTileBwdLPTSchedulerILb0ELi64ELb1EEEEEEEEEvNT_6ParamsE:
        .type           _ZN7cutlass13device_kernelIN5flash19enable_sm80_to_sm89INS1_16FlashAttnBwdSm80INS1_25CollectiveMainloopBwdSm80ILi1ELi1EN4cute5tupleIJNS5_1CILi64EEES8_NS7_ILi192EEEEEENS_6half_tEfNS_4arch4Sm80ELb1ELb0ELb0ELb0ELb1ELb0ELb0ELb0ELi2ELi2ELi2ELi2ELb1EEENS1_21CollectiveEpilogueBwdISA_SB_SD_Li256ELb0ELb0ELi4EEENS1_25SingleTileBwdLPTSchedulerILb0ELi64ELb1EEEEEEEEEvNT_6ParamsE,@function
        .size           _ZN7cutlass13device_kernelIN5flash19enable_sm80_to_sm89INS1_16FlashAttnBwdSm80INS1_25CollectiveMainloopBwdSm80ILi1ELi1EN4cute5tupleIJNS5_1CILi64EEES8_NS7_ILi192EEEEEENS_6half_tEfNS_4arch4Sm80ELb1ELb0ELb0ELb0ELb1ELb0ELb0ELb0ELi2ELi2ELi2ELi2ELb1EEENS1_21CollectiveEpilogueBwdISA_SB_SD_Li256ELb0ELb0ELi4EEENS1_25SingleTileBwdLPTSchedulerILb0ELi64ELb1EEEEEEEEEvNT_6ParamsE,(.L_x_108 - _ZN7cutlass13device_kernelIN5flash19enable_sm80_to_sm89INS1_16FlashAttnBwdSm80INS1_25CollectiveMainloopBwdSm80ILi1ELi1EN4cute5tupleIJNS5_1CILi64EEES8_NS7_ILi192EEEEEENS_6half_tEfNS_4arch4Sm80ELb1ELb0ELb0ELb0ELb1ELb0ELb0ELb0ELi2ELi2ELi2ELi2ELb1EEENS1_21CollectiveEpilogueBwdISA_SB_SD_Li256ELb0ELb0ELi4EEENS1_25SingleTileBwdLPTSchedulerILb0ELi64ELb1EEEEEEEEEvNT_6ParamsE)
        .other          _ZN7cutlass13device_kernelIN5flash19enable_sm80_to_sm89INS1_16FlashAttnBwdSm80INS1_25CollectiveMainloopBwdSm80ILi1ELi1EN4cute5tupleIJNS5_1CILi64EEES8_NS7_ILi192EEEEEENS_6half_tEfNS_4arch4Sm80ELb1ELb0ELb0ELb0ELb1ELb0ELb0ELb0ELi2ELi2ELi2ELi2ELb1EEENS1_21CollectiveEpilogueBwdISA_SB_SD_Li256ELb0ELb0ELi4EEENS1_25SingleTileBwdLPTSchedulerILb0ELi64ELb1EEEEEEEEEvNT_6ParamsE,@"STO_CUDA_ENTRY STV_DEFAULT"
_ZN7cutlass13device_kernelIN5flash19enable_sm80_to_sm89INS1_16FlashAttnBwdSm80INS1_25CollectiveMainloopBwdSm80ILi1ELi1EN4cute5tupleIJNS5_1CILi64EEES8_NS7_ILi192EEEEEENS_6half_tEfNS_4arch4Sm80ELb1ELb0ELb0ELb0ELb1ELb0ELb0ELb0ELi2ELi2ELi2ELi2ELb1EEENS1_21CollectiveEpilogueBwdISA_SB_SD_Li256ELb0ELb0ELi4EEENS1_25SingleTileBwdLPTSchedulerILb0ELi64ELb1EEEEEEEEEvNT_6ParamsE:
[----:B------:R-:W-:Y:S01]  /*0000*/  LDC R1, c[0x0][0x28] ;  /* 0x00000a00ff017b82 */ /* 0x000fe20000000800 */
[----:B------:R-:W-:Y:S05]  /*0010*/  EXIT ;  /* 0x000000000000794d */ /* 0x000fea0003800000 */
.L_x_17:
        /* <DEDUP_REMOVED lines=14> */
.L_x_108:


//--------------------- .text._ZN7cutlass13device_kernelIN5flash19enable_sm80_to_sm89INS1_16FlashAttnBwdSm80INS1_25CollectiveMainloopBwdSm80ILi1ELi1EN4cute5tupleIJNS5_1CILi64EEES8_NS7_ILi192EEEEEENS_6half_tEfNS_4arch4Sm80ELb1ELb0ELb0ELb0ELb0ELb0ELb0ELb0ELi2ELi2ELi2ELi2ELb1EEENS1_24CollectiveEpilogueBwdGQAISA_fSD_Li256ELb0ELb0EEENS1_25SingleTileBwdLPTSchedulerILb0ELi64ELb0EEEEEEEEEvNT_6ParamsE --------------------------
	.section	.text._ZN7cutlass13device_kernelIN5flash19enable_sm80_to_sm89INS1_16FlashAttnBwdSm80INS1_25CollectiveMainloopBwdSm80ILi1ELi1EN4cute5tupleIJNS5_1CILi64EEES8_NS7_ILi192EEEEEENS_6half_tEfNS_4arch4Sm80ELb1ELb0ELb0ELb0ELb0ELb0ELb0ELb0ELi2ELi2ELi2ELi2ELb1EEENS1_24CollectiveEpilogueBwdGQAISA_fSD_Li256ELb0ELb0EEENS1_25SingleTileBwdLPTSchedulerILb0ELi64ELb0EEEEEEEEEvNT_6ParamsE,"ax",@progbits
	.align	128
.text._ZN7cutlass13device_kernelIN5flash19enable_sm80_to_sm89INS1_16FlashAttnBwdSm80INS1_25CollectiveMainloopBwdSm80ILi1ELi1EN4cute5tupleIJNS5_1CILi64EEES8_NS7_ILi192EEEEEENS_6half_tEfNS_4arch4Sm80ELb1ELb0ELb0ELb0ELb0ELb0ELb0ELb0ELi2ELi2ELi2ELi2ELb1EEENS1_24CollectiveEpilogueBwdGQAISA_fSD_Li256ELb0ELb0EEENS1_25SingleTileBwdLPTSchedulerILb0ELi64ELb0EEEEEEEEEvNT_6ParamsE:
        .type           _ZN7cutlass13device_kernelIN5flash19enable_sm80_to_sm89INS1_16FlashAttnBwdSm80INS1_25CollectiveMainloopBwdSm80ILi1ELi1EN4cute5tupleIJNS5_1CILi64EEES8_NS7_ILi192EEEEEENS_6half_tEfNS_4arch4Sm80ELb1ELb0ELb0ELb0ELb0ELb0ELb0ELb0ELi2ELi2ELi2ELi2ELb1EEENS1_24CollectiveEpilogueBwdGQAISA_fSD_Li256ELb0ELb0EEENS1_25SingleTileBwdLPTSchedulerILb0ELi64ELb0EEEEEEEEEvNT_6ParamsE,@function
        .size           _ZN7cutlass13device_kernelIN5flash19enable_sm80_to_sm89INS1_16FlashAttnBwdSm80INS1_25CollectiveMainloopBwdSm80ILi1ELi1EN4cute5tupleIJNS5_1CILi64EEES8_NS7_ILi192EEEEEENS_6half_tEfNS_4arch4Sm80ELb1ELb0ELb0ELb0ELb0ELb0ELb0ELb0ELi2ELi2ELi2ELi2ELb1EEENS1_24CollectiveEpilogueBwdGQAISA_fSD_Li256ELb0ELb0EEENS1_25SingleTileBwdLPTSchedulerILb0ELi64ELb0EEEEEEEEEvNT_6ParamsE,(.L_x_109 - _ZN7cutlass13device_kernelIN5flash19enable_sm80_to_sm89INS1_16FlashAttnBwdSm80INS1_25CollectiveMainloopBwdSm80ILi1ELi1EN4cute5tupleIJNS5_1CILi64EEES8_NS7_ILi192EEEEEENS_6half_tEfNS_4arch4Sm80ELb1ELb0ELb0ELb0ELb0ELb0ELb0ELb0ELi2ELi2ELi2ELi2ELb1EEENS1_24CollectiveEpilogueBwdGQAISA_fSD_Li256ELb0ELb0EEENS1_25SingleTileBwdLPTSchedulerILb0ELi64ELb0EEEEEEEEEvNT_6ParamsE)
        .other          _ZN7cutlass13device_kernelIN5flash19enable_sm80_to_sm89INS1_16FlashAttnBwdSm80INS1_25CollectiveMainloopBwdSm80ILi1ELi1EN4cute5tupleIJNS5_1CILi64EEES8_NS7_ILi192EEEEEENS_6half_tEfNS_4arch4Sm80ELb1ELb0ELb0ELb0ELb0ELb0ELb0ELb0ELi2ELi2ELi2ELi2ELb1EEENS1_24CollectiveEpilogueBwdGQAISA_fSD_Li256ELb0ELb0EEENS1_25SingleTileBwdLPTSchedulerILb0ELi64ELb0EEEEEEEEEvNT_6ParamsE,@"STO_CUDA_ENTRY STV_DEFAULT"
_ZN7cutlass13device_kernelIN5flash19enable_sm80_to_sm89INS1_16FlashAttnBwdSm80INS1_25CollectiveMainloopBwdSm80ILi1ELi1EN4cute5tupleIJNS5_1CILi64EEES8_NS7_ILi192EEEEEENS_6half_tEfNS_4arch4Sm80ELb1ELb0ELb0ELb0ELb0ELb0ELb0ELb0ELi2ELi2ELi2ELi2ELb1EEENS1_24CollectiveEpilogueBwdGQAISA_fSD_Li256ELb0ELb0EEENS1_25SingleTileBwdLPTSchedulerILb0ELi64ELb0EEEEEEEEEvNT_6ParamsE:
[----:B------:R-:W-:Y:S01]  /*0000*/  LDC R1, c[0x0][0x28] ;  /* 0x00000a00ff017b82 */ /* 0x000fe20000000800 */
[----:B------:R-:W-:Y:S05]  /*0010*/  EXIT ;  /* 0x000000000000794d */ /* 0x000fea0003800000 */
.L_x_18:
        /* <DEDUP_REMOVED lines=14> */
.L_x_109:


//--------------------- .text._ZN7cutlass13device_kernelIN5flash19enable_sm80_to_sm89INS1_16FlashAttnBwdSm80INS1_25CollectiveMainloopBwdSm80ILi1ELi1EN4cute5tupleIJNS5_1CILi64EEES8_NS7_ILi192EEEEEENS_6half_tEfNS_4arch4Sm80ELb1ELb0ELb0ELb0ELb1ELb0ELb0ELb0ELi2ELi2ELi2ELi2ELb1EEENS1_24CollectiveEpilogueBwdGQAISA_fSD_Li256ELb0ELb1EEENS1_25SingleTileBwdLPTSchedulerILb0ELi64ELb1EEEEEEEEEvNT_6ParamsE --------------------------
	.section	.text._ZN7cutlass13device_kernelIN5flash19enable_sm80_to_sm89INS1_16FlashAttnBwdSm80INS1_25CollectiveMainloopBwdSm80ILi1ELi1EN4cute5tupleIJNS5_1CILi64EEES8_NS7_ILi192EEEEEENS_6half_tEfNS_4arch4Sm80ELb1ELb0ELb0ELb0ELb1ELb0ELb0ELb0ELi2ELi2ELi2ELi2ELb1EEENS1_24CollectiveEpilogueBwdGQAISA_fSD_Li256ELb0ELb1EEENS1_25SingleTileBwdLPTSchedulerILb0ELi64ELb1EEEEEEEEEvNT_6ParamsE,"ax",@progbits
	.align	128
.text._ZN7cutlass13device_kernelIN5flash19enable_sm80_to_sm89INS1_16FlashAttnBwdSm80INS1_25CollectiveMainloopBwdSm80ILi1ELi1EN4cute5tupleIJNS5_1CILi64EEES8_NS7_ILi192EEEEEENS_6half_tEfNS_4arch4Sm80ELb1ELb0ELb0ELb0ELb1ELb0ELb0ELb0ELi2ELi2ELi2ELi2ELb1EEENS1_24CollectiveEpilogueBwdGQAISA_fSD_Li256ELb0ELb1EEENS1_25SingleTileBwdLPTSchedulerILb0ELi64ELb1EEEEEEEEEvNT_6ParamsE:
        .type           _ZN7cutlass13device_kernelIN5flash19enable_sm80_to_sm89INS1_16FlashAttnBwdSm80INS1_25CollectiveMainloopBwdSm80ILi1ELi1EN4cute5tupleIJNS5_1CILi64EEES8_NS7_ILi192EEEEEENS_6half_tEfNS_4arch4Sm80ELb1ELb0ELb0ELb0ELb1ELb0ELb0ELb0ELi2ELi2ELi2ELi2ELb1EEENS1_24CollectiveEpilogueBwdGQAISA_fSD_Li256ELb0ELb1EEENS1_25SingleTileBwdLPTSchedulerILb0ELi64ELb1EEEEEEEEEvNT_6ParamsE,@function
        .size           _ZN7cutlass13device_kernelIN5flash19enable_sm80_to_sm89INS1_16FlashAttnBwdSm80INS1_25CollectiveMainloopBwdSm80ILi1ELi1EN4cute5tupleIJNS5_1CILi64EEES8_NS7_ILi192EEEEEENS_6half_tEfNS_4arch4Sm80ELb1ELb0ELb0ELb0ELb1ELb0ELb0ELb0ELi2ELi2ELi2ELi2ELb1EEENS1_24CollectiveEpilogueBwdGQAISA_fSD_Li256ELb0ELb1EEENS1_25SingleTileBwdLPTSchedulerILb0ELi64ELb1EEEEEEEEEvNT_6ParamsE,(.L_x_110 - _ZN7cutlass13device_kernelIN5flash19enable_sm80_to_sm89INS1_16FlashAttnBwdSm80INS1_25CollectiveMainloopBwdSm80ILi1ELi1EN4cute5tupleIJNS5_1CILi64EEES8_NS7_ILi192EEEEEENS_6half_tEfNS_4arch4Sm80ELb1ELb0ELb0ELb0ELb1ELb0ELb0ELb0ELi2ELi2ELi2ELi2ELb1EEENS1_24CollectiveEpilogueBwdGQAISA_fSD_Li256ELb0ELb1EEENS1_25SingleTileBwdLPTSchedulerILb0ELi64ELb1EEEEEEEEEvNT_6ParamsE)
        .other          _ZN7cutlass13device_kernelIN5flash19enable_sm80_to_sm89INS1_16FlashAttnBwdSm80INS1_25CollectiveMainloopBwdSm80ILi1ELi1EN4cute5tupleIJNS5_1CILi64EEES8_NS7_ILi192EEEEEENS_6half_tEfNS_4arch4Sm80ELb1ELb0ELb0ELb0ELb1ELb0ELb0ELb0ELi2ELi2ELi2ELi2ELb1EEENS1_24CollectiveEpilogueBwdGQAISA_fSD_Li256ELb0ELb1EEENS1_25SingleTileBwdLPTSchedulerILb0ELi64ELb1EEEEEEEEEvNT_6ParamsE,@"STO_CUDA_ENTRY STV_DEFAULT"
_ZN7cutlass13device_kernelIN5flash19enable_sm80_to_sm89INS1_16FlashAttnBwdSm80INS1_25CollectiveMainloopBwdSm80ILi1ELi1EN4cute5tupleIJNS5_1CILi64EEES8_NS7_ILi192EEEEEENS_6half_tEfNS_4arch4Sm80ELb1ELb0ELb0ELb0ELb1ELb0ELb0ELb0ELi2ELi2ELi2ELi2ELb1EEENS1_24CollectiveEpilogueBwdGQAISA_fSD_Li256ELb0ELb1EEENS1_25SingleTileBwdLPTSchedulerILb0ELi64ELb1EEEEEEEEEvNT_6ParamsE:
[----:B------:R-:W-:Y:S01]  /*0000*/  LDC R1, c[0x0][0x28] ;  /* 0x00000a00ff017b82 */ /* 0x000fe20000000800 */
[----:B------:R-:W-:Y:S05]  /*0010*/  EXIT ;  /* 0x000000000000794d */ /* 0x000fea0003800000 */
.L_x_19:
        /* <DEDUP_REMOVED lines=14> */
.L_x_110:


//--------------------- .text._ZN7cutlass13device_kernelIN5flash19enable_sm80_to_sm89INS1_16FlashAttnBwdSm80INS1_25CollectiveMainloopBwdSm80ILi1ELi1EN4cute5tupleIJNS5_1CILi64EEES8_NS7_ILi192EEEEEENS_6half_tEfNS_4arch4Sm80ELb1ELb0ELb0ELb1ELb0ELb0ELb0ELb0ELi2ELi2ELi2ELi2ELb1EEENS1_21CollectiveEpilogueBwdISA_SB_SD_Li256ELb1ELb0ELi4EEENS1_25SingleTileBwdLPTSchedulerILb1ELi64ELb0EEEEEEEEEvNT_6ParamsE --------------------------
	.section	.text._ZN7cutlass13device_kernelIN5flash19enable_sm80_to_sm89INS1_16FlashAttnBwdSm80INS1_25CollectiveMainloopBwdSm80ILi1ELi1EN4cute5tupleIJNS5_1CILi64EEES8_NS7_ILi192EEEEEENS_6half_tEfNS_4arch4Sm80ELb1ELb0ELb0ELb1ELb0ELb0ELb0ELb0ELi2ELi2ELi2ELi2ELb1EEENS1_21CollectiveEpilogueBwdISA_SB_SD_Li256ELb1ELb0ELi4EEENS1_25SingleTileBwdLPTSchedulerILb1ELi64ELb0EEEEEEEEEvNT_6ParamsE,"ax",@progbits
	.align	128
.text._ZN7cutlass13device_kernelIN5flash19enable_sm80_to_sm89INS1_16FlashAttnBwdSm80INS1_25CollectiveMainloopBwdSm80ILi1ELi1EN4cute5tupleIJNS5_1CILi64EEES8_NS7_ILi192EEEEEENS_6half_tEfNS_4arch4Sm80ELb1ELb0ELb0ELb1ELb0ELb0ELb0ELb0ELi2ELi2ELi2ELi2ELb1EEENS1_21CollectiveEpilogueBwdISA_SB_SD_Li256ELb1ELb0ELi4EEENS1_25SingleTileBwdLPTSchedulerILb1ELi64ELb0EEEEEEEEEvNT_6ParamsE:
        .type           _ZN7cutlass13device_kernelIN5flash19enable_sm80_to_sm89INS1_16FlashAttnBwdSm80INS1_25CollectiveMainloopBwdSm80ILi1ELi1EN4cute5tupleIJNS5_1CILi64EEES8_NS7_ILi192EEEEEENS_6half_tEfNS_4arch4Sm80ELb1ELb0ELb0ELb1ELb0ELb0ELb0ELb0ELi2ELi2ELi2ELi2ELb1EEENS1_21CollectiveEpilogueBwdISA_SB_SD_Li256ELb1ELb0ELi4EEENS1_25SingleTileBwdLPTSchedulerILb1ELi64ELb0EEEEEEEEEvNT_6ParamsE,@function
        .size           _ZN7cutlass13device_kernelIN5flash19enable_sm80_to_sm89INS1_16FlashAttnBwdSm80INS1_25CollectiveMainloopBwdSm80ILi1ELi1EN4cute5tupleIJNS5_1CILi64EEES8_NS7_ILi192EEEEEENS_6half_tEfNS_4arch4Sm80ELb1ELb0ELb0ELb1ELb0ELb0ELb0ELb0ELi2ELi2ELi2ELi2ELb1EEENS1_21CollectiveEpilogueBwdISA_SB_SD_Li256ELb1ELb0ELi4EEENS1_25SingleTileBwdLPTSchedulerILb1ELi64ELb0EEEEEEEEEvNT_6ParamsE,(.L_x_111 - _ZN7cutlass13device_kernelIN5flash19enable_sm80_to_sm89INS1_16FlashAttnBwdSm80INS1_25CollectiveMainloopBwdSm80ILi1ELi1EN4cute5tupleIJNS5_1CILi64EEES8_NS7_ILi192EEEEEENS_6half_tEfNS_4arch4Sm80ELb1ELb0ELb0ELb1ELb0ELb0ELb0ELb0ELi2ELi2ELi2ELi2ELb1EEENS1_21CollectiveEpilogueBwdISA_SB_SD_Li256ELb1ELb0ELi4EEENS1_25SingleTileBwdLPTSchedulerILb1ELi64ELb0EEEEEEEEEvNT_6ParamsE)
        .other          _ZN7cutlass13device_kernelIN5flash19enable_sm80_to_sm89INS1_16FlashAttnBwdSm80INS1_25CollectiveMainloopBwdSm80ILi1ELi1EN4cute5tupleIJNS5_1CILi64EEES8_NS7_ILi192EEEEEENS_6half_tEfNS_4arch4Sm80ELb1ELb0ELb0ELb1ELb0ELb0ELb0ELb0ELi2ELi2ELi2ELi2ELb1EEENS1_21CollectiveEpilogueBwdISA_SB_SD_Li256ELb1ELb0ELi4EEENS1_25SingleTileBwdLPTSchedulerILb1ELi64ELb0EEEEEEEEEvNT_6ParamsE,@"STO_CUDA_ENTRY STV_DEFAULT"
_ZN7cutlass13device_kernelIN5flash19enable_sm80_to_sm89INS1_16FlashAttnBwdSm80INS1_25CollectiveMainloopBwdSm80ILi1ELi1EN4cute5tupleIJNS5_1CILi64EEES8_NS7_ILi192EEEEEENS_6half_tEfNS_4arch4Sm80ELb1ELb0ELb0ELb1ELb0ELb0ELb0ELb0ELi2ELi2ELi2ELi2ELb1EEENS1_21CollectiveEpilogueBwdISA_SB_SD_Li256ELb1ELb0ELi4EEENS1_25SingleTileBwdLPTSchedulerILb1ELi64ELb0EEEEEEEEEvNT_6ParamsE:
[----:B------:R-:W-:Y:S01]  /*0000*/  LDC R1, c[0x0][0x28] ;  /* 0x00000a00ff017b82 */ /* 0x000fe20000000800 */
[----:B------:R-:W-:Y:S05]  /*0010*/  EXIT ;  /* 0x000000000000794d */ /* 0x000fea0003800000 */
.L_x_20:
        /* <DEDUP_REMOVED lines=14> */
.L_x_111:


//--------------------- .text._ZN7cutlass13device_kernelIN5flash19enable_sm80_to_sm89INS1_16FlashAttnBwdSm80INS1_25CollectiveMainloopBwdSm80ILi1ELi1EN4cute5tupleIJNS5_1CILi64EEES8_NS7_ILi192EEEEEENS_6half_tEfNS_4arch4Sm80ELb1ELb0ELb0ELb1ELb1ELb0ELb0ELb0ELi2ELi2ELi2ELi2ELb1EEENS1_21CollectiveEpilogueBwdISA_SB_SD_Li256ELb1ELb0ELi4EEENS1_25SingleTileBwdLPTSchedulerILb1ELi64ELb1EEEEEEEEEvNT_6ParamsE --------------------------
	.section	.text._ZN7cutlass13device_kernelIN5flash19enable_sm80_to_sm89INS1_16FlashAttnBwdSm80INS1_25CollectiveMainloopBwdSm80ILi1ELi1EN4cute5tupleIJNS5_1CILi64EEES8_NS7_ILi192EEEEEENS_6half_tEfNS_4arch4Sm80ELb1ELb0ELb0ELb1ELb1ELb0ELb0ELb0ELi2ELi2ELi2ELi2ELb1EEENS1_21CollectiveEpilogueBwdISA_SB_SD_Li256ELb1ELb0ELi4EEENS1_25SingleTileBwdLPTSchedulerILb1ELi64ELb1EEEEEEEEEvNT_6ParamsE,"ax",@progbits
	.align	128
.text._ZN7cutlass13device_kernelIN5flash19enable_sm80_to_sm89INS1_16FlashAttnBwdSm80INS1_25CollectiveMainloopBwdSm80ILi1ELi1EN4cute5tupleIJNS5_1CILi64EEES8_NS7_ILi192EEEEEENS_6half_tEfNS_4arch4Sm80ELb1ELb0ELb0ELb1ELb1ELb0ELb0ELb0ELi2ELi2ELi2ELi2ELb1EEENS1_21CollectiveEpilogueBwdISA_SB_SD_Li256ELb1ELb0ELi4EEENS1_25SingleTileBwdLPTSchedulerILb1ELi64ELb1EEEEEEEEEvNT_6ParamsE:
        .type           _ZN7cutlass13device_kernelIN5flash19enable_sm80_to_sm89INS1_16FlashAttnBwdSm80INS1_25CollectiveMainloopBwdSm80ILi1ELi1EN4cute5tupleIJNS5_1CILi64EEES8_NS7_ILi192EEEEEENS_6half_tEfNS_4arch4Sm80ELb1ELb0ELb0ELb1ELb1ELb0ELb0ELb0ELi2ELi2ELi2ELi2ELb1EEENS1_21CollectiveEpilogueBwdISA_SB_SD_Li256ELb1ELb0ELi4EEENS1_25SingleTileBwdLPTSchedulerILb1ELi64ELb1EEEEEEEEEvNT_6ParamsE,@function
        .size           _ZN7cutlass13device_kernelIN5flash19enable_sm80_to_sm89INS1_16FlashAttnBwdSm80INS1_25CollectiveMainloopBwdSm80ILi1ELi1EN4cute5tupleIJNS5_1CILi64EEES8_NS7_ILi192EEEEEENS_6half_tEfNS_4arch4Sm80ELb1ELb0ELb0ELb1ELb1ELb0ELb0ELb0ELi2ELi2ELi2ELi2ELb1EEENS1_21CollectiveEpilogueBwdISA_SB_SD_Li256ELb1ELb0ELi4EEENS1_25SingleTileBwdLPTSchedulerILb1ELi64ELb1EEEEEEEEEvNT_6ParamsE,(.L_x_112 - _ZN7cutlass13device_kernelIN5flash19enable_sm80_to_sm89INS1_16FlashAttnBwdSm80INS1_25CollectiveMainloopBwdSm80ILi1ELi1EN4cute5tupleIJNS5_1CILi64EEES8_NS7_ILi192EEEEEENS_6half_tEfNS_4arch4Sm80ELb1ELb0ELb0ELb1ELb1ELb0ELb0ELb0ELi2ELi2ELi2ELi2ELb1EEENS1_21CollectiveEpilogueBwdISA_SB_SD_Li256ELb1ELb0ELi4EEENS1_25SingleTileBwdLPTSchedulerILb1ELi64ELb1EEEEEEEEEvNT_6ParamsE)
        .other          _ZN7cutlass13device_kernelIN5flash19enable_sm80_to_sm89INS1_16FlashAttnBwdSm80INS1_25CollectiveMainloopBwdSm80ILi1ELi1EN4cute5tupleIJNS5_1CILi64EEES8_NS7_ILi192EEEEEENS_6half_tEfNS_4arch4Sm80ELb1ELb0ELb0ELb1ELb1ELb0ELb0ELb0ELi2ELi2ELi2ELi2ELb1EEENS1_21CollectiveEpilogueBwdISA_SB_SD_Li256ELb1ELb0ELi4EEENS1_25SingleTileBwdLPTSchedulerILb1ELi64ELb1EEEEEEEEEvNT_6ParamsE,@"STO_CUDA_ENTRY STV_DEFAULT"
_ZN7cutlass13device_kernelIN5flash19enable_sm80_to_sm89INS1_16FlashAttnBwdSm80INS1_25CollectiveMainloopBwdSm80ILi1ELi1EN4cute5tupleIJNS5_1CILi64EEES8_NS7_ILi192EEEEEENS_6half_tEfNS_4arch4Sm80ELb1ELb0ELb0ELb1ELb1ELb0ELb0ELb0ELi2ELi2ELi2ELi2ELb1EEENS1_21CollectiveEpilogueBwdISA_SB_SD_Li256ELb1ELb0ELi4EEENS1_25SingleTileBwdLPTSchedulerILb1ELi64ELb1EEEEEEEEEvNT_6ParamsE:
[----:B------:R-:W-:Y:S01]  /*0000*/  LDC R1, c[0x0][0x28] ;  /* 0x00000a00ff017b82 */ /* 0x000fe20000000800 */
[----:B------:R-:W-:Y:S05]  /*0010*/  EXIT ;  /* 0x000000000000794d */ /* 0x000fea0003800000 */
.L_x_21:
        /* <DEDUP_REMOVED lines=14> */
.L_x_112:


//--------------------- .text._ZN7cutlass13device_kernelIN5flash19enable_sm80_to_sm89INS1_16FlashAttnBwdSm80INS1_25CollectiveMainloopBwdSm80ILi1ELi1EN4cute5tupleIJNS5_1CILi64EEES8_NS7_ILi192EEEEEENS_6half_tEfNS_4arch4Sm80ELb1ELb0ELb0ELb1ELb0ELb0ELb0ELb0ELi2ELi2ELi2ELi2ELb1EEENS1_24CollectiveEpilogueBwdGQAISA_fSD_Li256ELb1ELb0EEENS1_25SingleTileBwdLPTSchedulerILb1ELi64ELb0EEEEEEEEEvNT_6ParamsE --------------------------
	.section	.text._ZN7cutlass13device_kernelIN5flash19enable_sm80_to_sm89INS1_16FlashAttnBwdSm80INS1_25CollectiveMainloopBwdSm80ILi1ELi1EN4cute5tupleIJNS5_1CILi64EEES8_NS7_ILi192EEEEEENS_6half_tEfNS_4arch4Sm80ELb1ELb0ELb0ELb1ELb0ELb0ELb0ELb0ELi2ELi2ELi2ELi2ELb1EEENS1_24CollectiveEpilogueBwdGQAISA_fSD_Li256ELb1ELb0EEENS1_25SingleTileBwdLPTSchedulerILb1ELi64ELb0EEEEEEEEEvNT_6ParamsE,"ax",@progbits
	.align	128
.text._ZN7cutlass13device_kernelIN5flash19enable_sm80_to_sm89INS1_16FlashAttnBwdSm80INS1_25CollectiveMainloopBwdSm80ILi1ELi1EN4cute5tupleIJNS5_1CILi64EEES8_NS7_ILi192EEEEEENS_6half_tEfNS_4arch4Sm80ELb1ELb0ELb0ELb1ELb0ELb0ELb0ELb0ELi2ELi2ELi2ELi2ELb1EEENS1_24CollectiveEpilogueBwdGQAISA_fSD_Li256ELb1ELb0EEENS1_25SingleTileBwdLPTSchedulerILb1ELi64ELb0EEEEEEEEEvNT_6ParamsE:
        .type           _ZN7cutlass13device_kernelIN5flash19enable_sm80_to_sm89INS1_16FlashAttnBwdSm80INS1_25CollectiveMainloopBwdSm80ILi1ELi1EN4cute5tupleIJNS5_1CILi64EEES8_NS7_ILi192EEEEEENS_6half_tEfNS_4arch4Sm80ELb1ELb0ELb0ELb1ELb0ELb0ELb0ELb0ELi2ELi2ELi2ELi2ELb1EEENS1_24CollectiveEpilogueBwdGQAISA_fSD_Li256ELb1ELb0EEENS1_25SingleTileBwdLPTSchedulerILb1ELi64ELb0EEEEEEEEEvNT_6ParamsE,@function
        .size           _ZN7cutlass13device_kernelIN5flash19enable_sm80_to_sm89INS1_16FlashAttnBwdSm80INS1_25CollectiveMainloopBwdSm80ILi1ELi1EN4cute5tupleIJNS5_1CILi64EEES8_NS7_ILi192EEEEEENS_6half_tEfNS_4arch4Sm80ELb1ELb0ELb0ELb1ELb0ELb0ELb0ELb0ELi2ELi2ELi2ELi2ELb1EEENS1_24CollectiveEpilogueBwdGQAISA_fSD_Li256ELb1ELb0EEENS1_25SingleTileBwdLPTSchedulerILb1ELi64ELb0EEEEEEEEEvNT_6ParamsE,(.L_x_113 - _ZN7cutlass13device_kernelIN5flash19enable_sm80_to_sm89INS1_16FlashAttnBwdSm80INS1_25CollectiveMainloopBwdSm80ILi1ELi1EN4cute5tupleIJNS5_1CILi64EEES8_NS7_ILi192EEEEEENS_6half_tEfNS_4arch4Sm80ELb1ELb0ELb0ELb1ELb0ELb0ELb0ELb0ELi2ELi2ELi2ELi2ELb1EEENS1_24CollectiveEpilogueBwdGQAISA_fSD_Li256ELb1ELb0EEENS1_25SingleTileBwdLPTSchedulerILb1ELi64ELb0EEEEEEEEEvNT_6ParamsE)
        .other          _ZN7cutlass13device_kernelIN5flash19enable_sm80_to_sm89INS1_16FlashAttnBwdSm80INS1_25CollectiveMainloopBwdSm80ILi1ELi1EN4cute5tupleIJNS5_1CILi64EEES8_NS7_ILi192EEEEEENS_6half_tEfNS_4arch4Sm80ELb1ELb0ELb0ELb1ELb0ELb0ELb0ELb0ELi2ELi2ELi2ELi2ELb1EEENS1_24CollectiveEpilogueBwdGQAISA_fSD_Li256ELb1ELb0EEENS1_25SingleTileBwdLPTSchedulerILb1ELi64ELb0EEEEEEEEEvNT_6ParamsE,@"STO_CUDA_ENTRY STV_DEFAULT"
_ZN7cutlass13device_kernelIN5flash19enable_sm80_to_sm89INS1_16FlashAttnBwdSm80INS1_25CollectiveMainloopBwdSm80ILi1ELi1EN4cute5tupleIJNS5_1CILi64EEES8_NS7_ILi192EEEEEENS_6half_tEfNS_4arch4Sm80ELb1ELb0ELb0ELb1ELb0ELb0ELb0ELb0ELi2ELi2ELi2ELi2ELb1EEENS1_24CollectiveEpilogueBwdGQAISA_fSD_Li256ELb1ELb0EEENS1_25SingleTileBwdLPTSchedulerILb1ELi64ELb0EEEEEEEEEvNT_6ParamsE:
[----:B------:R-:W-:Y:S01]  /*0000*/  LDC R1, c[0x0][0x28] ;  /* 0x00000a00ff017b82 */ /* 0x000fe20000000800 */
[----:B------:R-:W-:Y:S05]  /*0010*/  EXIT ;  /* 0x000000000000794d */ /* 0x000fea0003800000 */
.L_x_22:
        /* <DEDUP_REMOVED lines=14> */
.L_x_113:


//--------------------- .text._ZN7cutlass13device_kernelIN5flash19enable_sm80_to_sm89INS1_16FlashAttnBwdSm80INS1_25CollectiveMainloopBwdSm80ILi1ELi1EN4cute5tupleIJNS5_1CILi64EEES8_NS7_ILi192EEEEEENS_6half_tEfNS_4arch4Sm80ELb1ELb0ELb0ELb1ELb1ELb0ELb0ELb0ELi2ELi2ELi2ELi2ELb1EEENS1_24CollectiveEpilogueBwdGQAISA_fSD_Li256ELb1ELb1EEENS1_25SingleTileBwdLPTSchedulerILb1ELi64ELb1EEEEEEEEEvNT_6ParamsE --------------------------
	.section	.text._ZN7cutlass13device_kernelIN5flash19enable_sm80_to_sm89INS1_16FlashAttnBwdSm80INS1_25CollectiveMainloopBwdSm80ILi1ELi1EN4cute5tupleIJNS5_1CILi64EEES8_NS7_ILi192EEEEEENS_6half_tEfNS_4arch4Sm80ELb1ELb0ELb0ELb1ELb1ELb0ELb0ELb0ELi2ELi2ELi2ELi2ELb1EEENS1_24CollectiveEpilogueBwdGQAISA_fSD_Li256ELb1ELb1EEENS1_25SingleTileBwdLPTSchedulerILb1ELi64ELb1EEEEEEEEEvNT_6ParamsE,"ax",@progbits
	.align	128
.text._ZN7cutlass13device_kernelIN5flash19enable_sm80_to_sm89INS1_16FlashAttnBwdSm80INS1_25CollectiveMainloopBwdSm80ILi1ELi1EN4cute5tupleIJNS5_1CILi64EEES8_NS7_ILi192EEEEEENS_6half_tEfNS_4arch4Sm80ELb1ELb0ELb0ELb1ELb1ELb0ELb0ELb0ELi2ELi2ELi2ELi2ELb1EEENS1_24CollectiveEpilogueBwdGQAISA_fSD_Li256ELb1ELb1EEENS1_25SingleTileBwdLPTSchedulerILb1ELi64ELb1EEEEEEEEEvNT_6ParamsE:
        .type           _ZN7cutlass13device_kernelIN5flash19enable_sm80_to_sm89INS1_16FlashAttnBwdSm80INS1_25CollectiveMainloopBwdSm80ILi1ELi1EN4cute5tupleIJNS5_1CILi64EEES8_NS7_ILi192EEEEEENS_6half_tEfNS_4arch4Sm80ELb1ELb0ELb0ELb1ELb1ELb0ELb0ELb0ELi2ELi2ELi2ELi2ELb1EEENS1_24CollectiveEpilogueBwdGQAISA_fSD_Li256ELb1ELb1EEENS1_25SingleTileBwdLPTSchedulerILb1ELi64ELb1EEEEEEEEEvNT_6ParamsE,@function
        .size           _ZN7cutlass13device_kernelIN5flash19enable_sm80_to_sm89INS1_16FlashAttnBwdSm80INS1_25CollectiveMainloopBwdSm80ILi1ELi1EN4cute5tupleIJNS5_1CILi64EEES8_NS7_ILi192EEEEEENS_6half_tEfNS_4arch4Sm80ELb1ELb0ELb0ELb1ELb1ELb0ELb0ELb0ELi2ELi2ELi2ELi2ELb1EEENS1_24CollectiveEpilogueBwdGQAISA_fSD_Li256ELb1ELb1EEENS1_25SingleTileBwdLPTSchedulerILb1ELi64ELb1EEEEEEEEEvNT_6ParamsE,(.L_x_114 - _ZN7cutlass13device_kernelIN5flash19enable_sm80_to_sm89INS1_16FlashAttnBwdSm80INS1_25CollectiveMainloopBwdSm80ILi1ELi1EN4cute5tupleIJNS5_1CILi64EEES8_NS7_ILi192EEEEEENS_6half_tEfNS_4arch4Sm80ELb1ELb0ELb0ELb1ELb1ELb0ELb0ELb0ELi2ELi2ELi2ELi2ELb1EEENS1_24CollectiveEpilogueBwdGQAISA_fSD_Li256ELb1ELb1EEENS1_25SingleTileBwdLPTSchedulerILb1ELi64ELb1EEEEEEEEEvNT_6ParamsE)
        .other          _ZN7cutlass13device_kernelIN5flash19enable_sm80_to_sm89INS1_16FlashAttnBwdSm80INS1_25CollectiveMainloopBwdSm80ILi1ELi1EN4cute5tupleIJNS5_1CILi64EEES8_NS7_ILi192EEEEEENS_6half_tEfNS_4arch4Sm80ELb1ELb0ELb0ELb1ELb1ELb0ELb0ELb0ELi2ELi2ELi2ELi2ELb1EEENS1_24CollectiveEpilogueBwdGQAISA_fSD_Li256ELb1ELb1EEENS1_25SingleTileBwdLPTSchedulerILb1ELi64ELb1EEEEEEEEEvNT_6ParamsE,@"STO_CUDA_ENTRY STV_DEFAULT"
_ZN7cutlass13device_kernelIN5flash19enable_sm80_to_sm89INS1_16FlashAttnBwdSm80INS1_25CollectiveMainloopBwdSm80ILi1ELi1EN4cute5tupleIJNS5_1CILi64EEES8_NS7_ILi192EEEEEENS_6half_tEfNS_4arch4Sm80ELb1ELb0ELb0ELb1ELb1ELb0ELb0ELb0ELi2ELi2ELi2ELi2ELb1EEENS1_24CollectiveEpilogueBwdGQAISA_fSD_Li256ELb1ELb1EEENS1_25SingleTileBwdLPTSchedulerILb1ELi64ELb1EEEEEEEEEvNT_6ParamsE:
[----:B------:R-:W-:Y:S01]  /*0000*/  LDC R1, c[0x0][0x28] ;  /* 0x00000a00ff017b82 */ /* 0x000fe20000000800 */
[----:B------:R-:W-:Y:S05]  /*0010*/  EXIT ;  /* 0x000000000000794d */ /* 0x000fea0003800000 */
.L_x_23:
        /* <DEDUP_REMOVED lines=14> */
.L_x_114:


//--------------------- .text._ZN7cutlass13device_kernelIN5flash19enable_sm80_to_sm89INS1_16FlashAttnBwdSm80INS1_25CollectiveMainloopBwdSm80ILi2ELi1EN4cute5tupleIJNS5_1CILi64EEENS7_ILi80EEENS7_ILi192EEEEEENS_6half_tEfNS_4arch4Sm80ELb0ELb0ELb0ELb0ELb0ELb0ELb1ELb0ELi2ELi4ELi2ELi2ELb0EEENS1_21CollectiveEpilogueBwdISB_SC_SE_Li256ELb0ELb1ELi4EEENS1_19SingleTileSchedulerILb0ELb0ELb0ELi80EEEEEEEEEvNT_6ParamsE --------------------------
	.section	.text._ZN7cutlass13device_kernelIN5flash19enable_sm80_to_sm89INS1_16FlashAttnBwdSm80INS1_25CollectiveMainloopBwdSm80ILi2ELi1EN4cute5tupleIJNS5_1CILi64EEENS7_ILi80EEENS7_ILi192EEEEEENS_6half_tEfNS_4arch4Sm80ELb0ELb0ELb0ELb0ELb0ELb0ELb1ELb0ELi2ELi4ELi2ELi2ELb0EEENS1_21CollectiveEpilogueBwdISB_SC_SE_Li256ELb0ELb1ELi4EEENS1_19SingleTileSchedulerILb0ELb0ELb0ELi80EEEEEEEEEvNT_6ParamsE,"ax",@progbits
	.align	128
.text._ZN7cutlass13device_kernelIN5flash19enable_sm80_to_sm89INS1_16FlashAttnBwdSm80INS1_25CollectiveMainloopBwdSm80ILi2ELi1EN4cute5tupleIJNS5_1CILi64EEENS7_ILi80EEENS7_ILi192EEEEEENS_6half_tEfNS_4arch4Sm80ELb0ELb0ELb0ELb0ELb0ELb0ELb1ELb0ELi2ELi4ELi2ELi2ELb0EEENS1_21CollectiveEpilogueBwdISB_SC_SE_Li256ELb0ELb1ELi4EEENS1_19SingleTileSchedulerILb0ELb0ELb0ELi80EEEEEEEEEvNT_6ParamsE:
        .type           _ZN7cutlass13device_kernelIN5flash19enable_sm80_to_sm89INS1_16FlashAttnBwdSm80INS1_25CollectiveMainloopBwdSm80ILi2ELi1EN4cute5tupleIJNS5_1CILi64EEENS7_ILi80EEENS7_ILi192EEEEEENS_6half_tEfNS_4arch4Sm80ELb0ELb0ELb0ELb0ELb0ELb0ELb1ELb0ELi2ELi4ELi2ELi2ELb0EEENS1_21CollectiveEpilogueBwdISB_SC_SE_Li256ELb0ELb1ELi4EEENS1_19SingleTileSchedulerILb0ELb0ELb0ELi80EEEEEEEEEvNT_6ParamsE,@function
        .size           _ZN7cutlass13device_kernelIN5flash19enable_sm80_to_sm89INS1_16FlashAttnBwdSm80INS1_25CollectiveMainloopBwdSm80ILi2ELi1EN4cute5tupleIJNS5_1CILi64EEENS7_ILi80EEENS7_ILi192EEEEEENS_6half_tEfNS_4arch4Sm80ELb0ELb0ELb0ELb0ELb0ELb0ELb1ELb0ELi2ELi4ELi2ELi2ELb0EEENS1_21CollectiveEpilogueBwdISB_SC_SE_Li256ELb0ELb1ELi4EEENS1_19SingleTileSchedulerILb0ELb0ELb0ELi80EEEEEEEEEvNT_6ParamsE,(.L_x_115 - _ZN7cutlass13device_kernelIN5flash19enable_sm80_to_sm89INS1_16FlashAttnBwdSm80INS1_25CollectiveMainloopBwdSm80ILi2ELi1EN4cute5tupleIJNS5_1CILi64EEENS7_ILi80EEENS7_ILi192EEEEEENS_6half_tEfNS_4arch4Sm80ELb0ELb0ELb0ELb0ELb0ELb0ELb1ELb0ELi2ELi4ELi2ELi2ELb0EEENS1_21CollectiveEpilogueBwdISB_SC_SE_Li256ELb0ELb1ELi4EEENS1_19SingleTileSchedulerILb0ELb0ELb0ELi80EEEEEEEEEvNT_6ParamsE)
        .other          _ZN7cutlass13device_kernelIN5flash19enable_sm80_to_sm89INS1_16FlashAttnBwdSm80INS1_25CollectiveMainloopBwdSm80ILi2ELi1EN4cute5tupleIJNS5_1CILi64EEENS7_ILi80EEENS7_ILi192EEEEEENS_6half_tEfNS_4arch4Sm80ELb0ELb0ELb0ELb0ELb0ELb0ELb1ELb0ELi2ELi4ELi2ELi2ELb0EEENS1_21CollectiveEpilogueBwdISB_SC_SE_Li256ELb0ELb1ELi4EEENS1_19SingleTileSchedulerILb0ELb0ELb0ELi80EEEEEEEEEvNT_6ParamsE,@"STO_CUDA_ENTRY STV_DEFAULT"
_ZN7cutlass13device_kernelIN5flash19enable_sm80_to_sm89INS1_16FlashAttnBwdSm80INS1_25CollectiveMainloopBwdSm80ILi2ELi1EN4cute5tupleIJNS5_1CILi64EEENS7_ILi80EEENS7_ILi192EEEEEENS_6half_tEfNS_4arch4Sm80ELb0ELb0ELb0ELb0ELb0ELb0ELb1ELb0ELi2ELi4ELi2ELi2ELb0EEENS1_21CollectiveEpilogueBwdISB_SC_SE_Li256ELb0ELb1ELi4EEENS1_19SingleTileSchedulerILb0ELb0ELb0ELi80EEEEEEEEEvNT_6ParamsE:
[----:B------:R-:W-:Y:S01]  /*0000*/  LDC R1, c[0x0][0x28] ;  /* 0x00000a00ff017b82 */ /* 0x000fe20000000800 */
[----:B------:R-:W-:Y:S05]  /*0010*/  EXIT ;  /* 0x000000000000794d */ /* 0x000fea0003800000 */
.L_x_24:
        /* <DEDUP_REMOVED lines=14> */
.L_x_115:


//--------------------- .text._ZN7cutlass13device_kernelIN5flash19enable_sm80_to_sm89INS1_16FlashAttnBwdSm80INS1_25CollectiveMainloopBwdSm80ILi2ELi1EN4cute5tupleIJNS5_1CILi64EEENS7_ILi80EEENS7_ILi192EEEEEENS_6half_tEfNS_4arch4Sm80ELb0ELb0ELb0ELb0ELb1ELb0ELb1ELb0ELi2ELi4ELi2ELi2ELb0EEENS1_21CollectiveEpilogueBwdISB_SC_SE_Li256ELb0ELb1ELi4EEENS1_19SingleTileSchedulerILb0ELb0ELb0ELi80EEEEEEEEEvNT_6ParamsE --------------------------
	.section	.text._ZN7cutlass13device_kernelIN5flash19enable_sm80_to_sm89INS1_16FlashAttnBwdSm80INS1_25CollectiveMainloopBwdSm80ILi2ELi1EN4cute5tupleIJNS5_1CILi64EEENS7_ILi80EEENS7_ILi192EEEEEENS_6half_tEfNS_4arch4Sm80ELb0ELb0ELb0ELb0ELb1ELb0ELb1ELb0ELi2ELi4ELi2ELi2ELb0EEENS1_21CollectiveEpilogueBwdISB_SC_SE_Li256ELb0ELb1ELi4EEENS1_19SingleTileSchedulerILb0ELb0ELb0ELi80EEEEEEEEEvNT_6ParamsE,"ax",@progbits
	.align	128
.text._ZN7cutlass13device_kernelIN5flash19enable_sm80_to_sm89INS1_16FlashAttnBwdSm80INS1_25CollectiveMainloopBwdSm80ILi2ELi1EN4cute5tupleIJNS5_1CILi64EEENS7_ILi80EEENS7_ILi192EEEEEENS_6half_tEfNS_4arch4Sm80ELb0ELb0ELb0ELb0ELb1ELb0ELb1ELb0ELi2ELi4ELi2ELi2ELb0EEENS1_21CollectiveEpilogueBwdISB_SC_SE_Li256ELb0ELb1ELi4EEENS1_19SingleTileSchedulerILb0ELb0ELb0ELi80EEEEEEEEEvNT_6ParamsE:
        .type           _ZN7cutlass13device_kernelIN5flash19enable_sm80_to_sm89INS1_16FlashAttnBwdSm80INS1_25CollectiveMainloopBwdSm80ILi2ELi1EN4cute5tupleIJNS5_1CILi64EEENS7_ILi80EEENS7_ILi192EEEEEENS_6half_tEfNS_4arch4Sm80ELb0ELb0ELb0ELb0ELb1ELb0ELb1ELb0ELi2ELi4ELi2ELi2ELb0EEENS1_21CollectiveEpilogueBwdISB_SC_SE_Li256ELb0ELb1ELi4EEENS1_19SingleTileSchedulerILb0ELb0ELb0ELi80EEEEEEEEEvNT_6ParamsE,@function
        .size           _ZN7cutlass13device_kernelIN5flash19enable_sm80_to_sm89INS1_16FlashAttnBwdSm80INS1_25CollectiveMainloopBwdSm80ILi2ELi1EN4cute5tupleIJNS5_1CILi64EEENS7_ILi80EEENS7_ILi192EEEEEENS_6half_tEfNS_4arch4Sm80ELb0ELb0ELb0ELb0ELb1ELb0ELb1ELb0ELi2ELi4ELi2ELi2ELb0EEENS1_21CollectiveEpilogueBwdISB_SC_SE_Li256ELb0ELb1ELi4EEENS1_19SingleTileSchedulerILb0ELb0ELb0ELi80EEEEEEEEEvNT_6ParamsE,(.L_x_116 - _ZN7cutlass13device_kernelIN5flash19enable_sm80_to_sm89INS1_16FlashAttnBwdSm80INS1_25CollectiveMainloopBwdSm80ILi2ELi1EN4cute5tupleIJNS5_1CILi64EEENS7_ILi80EEENS7_ILi192EEEEEENS_6half_tEfNS_4arch4Sm80ELb0ELb0ELb0ELb0ELb1ELb0ELb1ELb0ELi2ELi4ELi2ELi2ELb0EEENS1_21CollectiveEpilogueBwdISB_SC_SE_Li256ELb0ELb1ELi4EEENS1_19SingleTileSchedulerILb0ELb0ELb0ELi80EEEEEEEEEvNT_6ParamsE)
        .other          _ZN7cutlass13device_kernelIN5flash19enable_sm80_to_sm89INS1_16FlashAttnBwdSm80INS1_25CollectiveMainloopBwdSm80ILi2ELi1EN4cute5tupleIJNS5_1CILi64EEENS7_ILi80EEENS7_ILi192EEEEEENS_6half_tEfNS_4arch4Sm80ELb0ELb0ELb0ELb0ELb1ELb0ELb1ELb0ELi2ELi4ELi2ELi2ELb0EEENS1_21CollectiveEpilogueBwdISB_SC_SE_Li256ELb0ELb1ELi4EEENS1_19SingleTileSchedulerILb0ELb0ELb0ELi80EEEEEEEEEvNT_6ParamsE,@"STO_CUDA_ENTRY STV_DEFAULT"
_ZN7cutlass13device_kernelIN5flash19enable_sm80_to_sm89INS1_16FlashAttnBwdSm80INS1_25CollectiveMainloopBwdSm80ILi2ELi1EN4cute5tupleIJNS5_1CILi64EEENS7_ILi80EEENS7_ILi192EEEEEENS_6half_tEfNS_4arch4Sm80ELb0ELb0ELb0ELb0ELb1ELb0ELb1ELb0ELi2ELi4ELi2ELi2ELb0EEENS1_21CollectiveEpilogueBwdISB_SC_SE_Li256ELb0ELb1ELi4EEENS1_19SingleTileSchedulerILb0ELb0ELb0ELi80EEEEEEEEEvNT_6ParamsE:
[----:B------:R-:W-:Y:S01]  /*0000*/  LDC R1, c[0x0][0x28] ;  /* 0x00000a00ff017b82 */ /* 0x000fe20000000800 */
[----:B------:R-:W-:Y:S05]  /*0010*/  EXIT ;  /* 0x000000000000794d */ /* 0x000fea0003800000 */
.L_x_25:
        /* <DEDUP_REMOVED lines=14> */
.L_x_116:


//--------------------- .text._ZN7cutlass13device_kernelIN5flash19enable_sm80_to_sm89INS1_16FlashAttnBwdSm80INS1_25CollectiveMainloopBwdSm80ILi2ELi1EN4cute5tupleIJNS5_1CILi64EEENS7_ILi80EEENS7_ILi192EEEEEENS_6half_tEfNS_4arch4Sm80ELb0ELb0ELb0ELb0ELb0ELb0ELb1ELb0ELi2ELi4ELi2ELi2ELb0EEENS1_24CollectiveEpilogueBwdGQAISB_fSE_Li256ELb0ELb0EEENS1_19SingleTileSchedulerILb0ELb0ELb0ELi80EEEEEEEEEvNT_6ParamsE --------------------------
	.section	.text._ZN7cutlass13device_kernelIN5flash19enable_sm80_to_sm89INS1_16FlashAttnBwdSm80INS1_25CollectiveMainloopBwdSm80ILi2ELi1EN4cute5tupleIJNS5_1CILi64EEENS7_ILi80EEENS7_ILi192EEEEEENS_6half_tEfNS_4arch4Sm80ELb0ELb0ELb0ELb0ELb0ELb0ELb1ELb0ELi2ELi4ELi2ELi2ELb0EEENS1_24CollectiveEpilogueBwdGQAISB_fSE_Li256ELb0ELb0EEENS1_19SingleTileSchedulerILb0ELb0ELb0ELi80EEEEEEEEEvNT_6ParamsE,"ax",@progbits
	.align	128
.text._ZN7cutlass13device_kernelIN5flash19enable_sm80_to_sm89INS1_16FlashAttnBwdSm80INS1_25CollectiveMainloopBwdSm80ILi2ELi1EN4cute5tupleIJNS5_1CILi64EEENS7_ILi80EEENS7_ILi192EEEEEENS_6half_tEfNS_4arch4Sm80ELb0ELb0ELb0ELb0ELb0ELb0ELb1ELb0ELi2ELi4ELi2ELi2ELb0EEENS1_24CollectiveEpilogueBwdGQAISB_fSE_Li256ELb0ELb0EEENS1_19SingleTileSchedulerILb0ELb0ELb0ELi80EEEEEEEEEvNT_6ParamsE:
        .type           _ZN7cutlass13device_kernelIN5flash19enable_sm80_to_sm89INS1_16FlashAttnBwdSm80INS1_25CollectiveMainloopBwdSm80ILi2ELi1EN4cute5tupleIJNS5_1CILi64EEENS7_ILi80EEENS7_ILi192EEEEEENS_6half_tEfNS_4arch4Sm80ELb0ELb0ELb0ELb0ELb0ELb0ELb1ELb0ELi2ELi4ELi2ELi2ELb0EEENS1_24CollectiveEpilogueBwdGQAISB_fSE_Li256ELb0ELb0EEENS1_19SingleTileSchedulerILb0ELb0ELb0ELi80EEEEEEEEEvNT_6ParamsE,@function
        .size           _ZN7cutlass13device_kernelIN5flash19enable_sm80_to_sm89INS1_16FlashAttnBwdSm80INS1_25CollectiveMainloopBwdSm80ILi2ELi1EN4cute5tupleIJNS5_1CILi64EEENS7_ILi80EEENS7_ILi192EEEEEENS_6half_tEfNS_4arch4Sm80ELb0ELb0ELb0ELb0ELb0ELb0ELb1ELb0ELi2ELi4ELi2ELi2ELb0EEENS1_24CollectiveEpilogueBwdGQAISB_fSE_Li256ELb0ELb0EEENS1_19SingleTileSchedulerILb0ELb0ELb0ELi80EEEEEEEEEvNT_6ParamsE,(.L_x_117 - _ZN7cutlass13device_kernelIN5flash19enable_sm80_to_sm89INS1_16FlashAttnBwdSm80INS1_25CollectiveMainloopBwdSm80ILi2ELi1EN4cute5tupleIJNS5_1CILi64EEENS7_ILi80EEENS7_ILi192EEEEEENS_6half_tEfNS_4arch4Sm80ELb0ELb0ELb0ELb0ELb0ELb0ELb1ELb0ELi2ELi4ELi2ELi2ELb0EEENS1_24CollectiveEpilogueBwdGQAISB_fSE_Li256ELb0ELb0EEENS1_19SingleTileSchedulerILb0ELb0ELb0ELi80EEEEEEEEEvNT_6ParamsE)
        .other          _ZN7cutlass13device_kernelIN5flash19enable_sm80_to_sm89INS1_16FlashAttnBwdSm80INS1_25CollectiveMainloopBwdSm80ILi2ELi1EN4cute5tupleIJNS5_1CILi64EEENS7_ILi80EEENS7_ILi192EEEEEENS_6half_tEfNS_4arch4Sm80ELb0ELb0ELb0ELb0ELb0ELb0ELb1ELb0ELi2ELi4ELi2ELi2ELb0EEENS1_24CollectiveEpilogueBwdGQAISB_fSE_Li256ELb0ELb0EEENS1_19SingleTileSchedulerILb0ELb0ELb0ELi80EEEEEEEEEvNT_6ParamsE,@"STO_CUDA_ENTRY STV_DEFAULT"
_ZN7cutlass13device_kernelIN5flash19enable_sm80_to_sm89INS1_16FlashAttnBwdSm80INS1_25CollectiveMainloopBwdSm80ILi2ELi1EN4cute5tupleIJNS5_1CILi64EEENS7_ILi80EEENS7_ILi192EEEEEENS_6half_tEfNS_4arch4Sm80ELb0ELb0ELb0ELb0ELb0ELb0ELb1ELb0ELi2ELi4ELi2ELi2ELb0EEENS1_24CollectiveEpilogueBwdGQAISB_fSE_Li256ELb0ELb0EEENS1_19SingleTileSchedulerILb0ELb0ELb0ELi80EEEEEEEEEvNT_6ParamsE:
[----:B------:R-:W-:Y:S01]  /*0000*/  LDC R1, c[0x0][0x28] ;  /* 0x00000a00ff017b82 */ /* 0x000fe20000000800 */
[----:B------:R-:W-:Y:S05]  /*0010*/  EXIT ;  /* 0x000000000000794d */ /* 0x000fea0003800000 */
.L_x_26:
        /* <DEDUP_REMOVED lines=14> */
.L_x_117:


//--------------------- .text._ZN7cutlass13device_kernelIN5flash19enable_sm80_to_sm89INS1_16FlashAttnBwdSm80INS1_25CollectiveMainloopBwdSm80ILi2ELi1EN4cute5tupleIJNS5_1CILi64EEENS7_ILi80EEENS7_ILi192EEEEEENS_6half_tEfNS_4arch4Sm80ELb0ELb0ELb0ELb0ELb1ELb0ELb1ELb0ELi2ELi4ELi2ELi2ELb0EEENS1_24CollectiveEpilogueBwdGQAISB_fSE_Li256ELb0ELb1EEENS1_19SingleTileSchedulerILb0ELb0ELb0ELi80EEEEEEEEEvNT_6ParamsE --------------------------
	.section	.text._ZN7cutlass13device_kernelIN5flash19enable_sm80_to_sm89INS1_16FlashAttnBwdSm80INS1_25CollectiveMainloopBwdSm80ILi2ELi1EN4cute5tupleIJNS5_1CILi64EEENS7_ILi80EEENS7_ILi192EEEEEENS_6half_tEfNS_4arch4Sm80ELb0ELb0ELb0ELb0ELb1ELb0ELb1ELb0ELi2ELi4ELi2ELi2ELb0EEENS1_24CollectiveEpilogueBwdGQAISB_fSE_Li256ELb0ELb1EEENS1_19SingleTileSchedulerILb0ELb0ELb0ELi80EEEEEEEEEvNT_6ParamsE,"ax",@progbits
	.align	128
.text._ZN7cutlass13device_kernelIN5flash19enable_sm80_to_sm89INS1_16FlashAttnBwdSm80INS1_25CollectiveMainloopBwdSm80ILi2ELi1EN4cute5tupleIJNS5_1CILi64EEENS7_ILi80EEENS7_ILi192EEEEEENS_6half_tEfNS_4arch4Sm80ELb0ELb0ELb0ELb0ELb1ELb0ELb1ELb0ELi2ELi4ELi2ELi2ELb0EEENS1_24CollectiveEpilogueBwdGQAISB_fSE_Li256ELb0ELb1EEENS1_19SingleTileSchedulerILb0ELb0ELb0ELi80EEEEEEEEEvNT_6ParamsE:
        .type           _ZN7cutlass13device_kernelIN5flash19enable_sm80_to_sm89INS1_16FlashAttnBwdSm80INS1_25CollectiveMainloopBwdSm80ILi2ELi1EN4cute5tupleIJNS5_1CILi64EEENS7_ILi80EEENS7_ILi192EEEEEENS_6half_tEfNS_4arch4Sm80ELb0ELb0ELb0ELb0ELb1ELb0ELb1ELb0ELi2ELi4ELi2ELi2ELb0EEENS1_24CollectiveEpilogueBwdGQAISB_fSE_Li256ELb0ELb1EEENS1_19SingleTileSchedulerILb0ELb0ELb0ELi80EEEEEEEEEvNT_6ParamsE,@function
        .size           _ZN7cutlass13device_kernelIN5flash19enable_sm80_to_sm89INS1_16FlashAttnBwdSm80INS1_25CollectiveMainloopBwdSm80ILi2ELi1EN4cute5tupleIJNS5_1CILi64EEENS7_ILi80EEENS7_ILi192EEEEEENS_6half_tEfNS_4arch4Sm80ELb0ELb0ELb0ELb0ELb1ELb0ELb1ELb0ELi2ELi4ELi2ELi2ELb0EEENS1_24CollectiveEpilogueBwdGQAISB_fSE_Li256ELb0ELb1EEENS1_19SingleTileSchedulerILb0ELb0ELb0ELi80EEEEEEEEEvNT_6ParamsE,(.L_x_118 - _ZN7cutlass13device_kernelIN5flash19enable_sm80_to_sm89INS1_16FlashAttnBwdSm80INS1_25CollectiveMainloopBwdSm80ILi2ELi1EN4cute5tupleIJNS5_1CILi64EEENS7_ILi80EEENS7_ILi192EEEEEENS_6half_tEfNS_4arch4Sm80ELb0ELb0ELb0ELb0ELb1ELb0ELb1ELb0ELi2ELi4ELi2ELi2ELb0EEENS1_24CollectiveEpilogueBwdGQAISB_fSE_Li256ELb0ELb1EEENS1_19SingleTileSchedulerILb0ELb0ELb0ELi80EEEEEEEEEvNT_6ParamsE)
        .other          _ZN7cutlass13device_kernelIN5flash19enable_sm80_to_sm89INS1_16FlashAttnBwdSm80INS1_25CollectiveMainloopBwdSm80ILi2ELi1EN4cute5tupleIJNS5_1CILi64EEENS7_ILi80EEENS7_ILi192EEEEEENS_6half_tEfNS_4arch4Sm80ELb0ELb0ELb0ELb0ELb1ELb0ELb1ELb0ELi2ELi4ELi2ELi2ELb0EEENS1_24CollectiveEpilogueBwdGQAISB_fSE_Li256ELb0ELb1EEENS1_19SingleTileSchedulerILb0ELb0ELb0ELi80EEEEEEEEEvNT_6ParamsE,@"STO_CUDA_ENTRY STV_DEFAULT"
_ZN7cutlass13device_kernelIN5flash19enable_sm80_to_sm89INS1_16FlashAttnBwdSm80INS1_25CollectiveMainloopBwdSm80ILi2ELi1EN4cute5tupleIJNS5_1CILi64EEENS7_ILi80EEENS7_ILi192EEEEEENS_6half_tEfNS_4arch4Sm80ELb0ELb0ELb0ELb0ELb1ELb0ELb1ELb0ELi2ELi4ELi2ELi2ELb0EEENS1_24CollectiveEpilogueBwdGQAISB_fSE_Li256ELb0ELb1EEENS1_19SingleTileSchedulerILb0ELb0ELb0ELi80EEEEEEEEEvNT_6ParamsE:
[----:B------:R-:W-:Y:S01]  /*0000*/  LDC R1, c[0x0][0x28] ;  /* 0x00000a00ff017b82 */ /* 0x000fe20000000800 */
[----:B------:R-:W-:Y:S05]  /*0010*/  EXIT ;  /* 0x000000000000794d */ /* 0x000fea0003800000 */
.L_x_27:
        /* <DEDUP_REMOVED lines=14> */
.L_x_118:


//--------------------- .text._ZN7cutlass13device_kernelIN5flash19enable_sm80_to_sm89INS1_16FlashAttnBwdSm80INS1_25CollectiveMainloopBwdSm80ILi2ELi1EN4cute5tupleIJNS5_1CILi64EEENS7_ILi80EEENS7_ILi192EEEEEENS_6half_tEfNS_4arch4Sm80ELb0ELb0ELb0ELb1ELb0ELb0ELb1ELb0ELi2ELi4ELi2ELi2ELb0EEENS1_21CollectiveEpilogueBwdISB_SC_SE_Li256ELb1ELb1ELi4EEENS1_19SingleTileSchedulerILb1ELb0ELb0ELi80EEEEEEEEEvNT_6ParamsE --------------------------
	.section	.text._ZN7cutlass13device_kernelIN5flash19enable_sm80_to_sm89INS1_16FlashAttnBwdSm80INS1_25CollectiveMainloopBwdSm80ILi2ELi1EN4cute5tupleIJNS5_1CILi64EEENS7_ILi80EEENS7_ILi192EEEEEENS_6half_tEfNS_4arch4Sm80ELb0ELb0ELb0ELb1ELb0ELb0ELb1ELb0ELi2ELi4ELi2ELi2ELb0EEENS1_21CollectiveEpilogueBwdISB_SC_SE_Li256ELb1ELb1ELi4EEENS1_19SingleTileSchedulerILb1ELb0ELb0ELi80EEEEEEEEEvNT_6ParamsE,"ax",@progbits
	.align	128
.text._ZN7cutlass13device_kernelIN5flash19enable_sm80_to_sm89INS1_16FlashAttnBwdSm80INS1_25CollectiveMainloopBwdSm80ILi2ELi1EN4cute5tupleIJNS5_1CILi64EEENS7_ILi80EEENS7_ILi192EEEEEENS_6half_tEfNS_4arch4Sm80ELb0ELb0ELb0ELb1ELb0ELb0ELb1ELb0ELi2ELi4ELi2ELi2ELb0EEENS1_21CollectiveEpilogueBwdISB_SC_SE_Li256ELb1ELb1ELi4EEENS1_19SingleTileSchedulerILb1ELb0ELb0ELi80EEEEEEEEEvNT_6ParamsE:
        .type           _ZN7cutlass13device_kernelIN5flash19enable_sm80_to_sm89INS1_16FlashAttnBwdSm80INS1_25CollectiveMainloopBwdSm80ILi2ELi1EN4cute5tupleIJNS5_1CILi64EEENS7_ILi80EEENS7_ILi192EEEEEENS_6half_tEfNS_4arch4Sm80ELb0ELb0ELb0ELb1ELb0ELb0ELb1ELb0ELi2ELi4ELi2ELi2ELb0EEENS1_21CollectiveEpilogueBwdISB_SC_SE_Li256ELb1ELb1ELi4EEENS1_19SingleTileSchedulerILb1ELb0ELb0ELi80EEEEEEEEEvNT_6ParamsE,@function
        .size           _ZN7cutlass13device_kernelIN5flash19enable_sm80_to_sm89INS1_16FlashAttnBwdSm80INS1_25CollectiveMainloopBwdSm80ILi2ELi1EN4cute5tupleIJNS5_1CILi64EEENS7_ILi80EEENS7_ILi192EEEEEENS_6half_tEfNS_4arch4Sm80ELb0ELb0ELb0ELb1ELb0ELb0ELb1ELb0ELi2ELi4ELi2ELi2ELb0EEENS1_21CollectiveEpilogueBwdISB_SC_SE_Li256ELb1ELb1ELi4EEENS1_19SingleTileSchedulerILb1ELb0ELb0ELi80EEEEEEEEEvNT_6ParamsE,(.L_x_119 - _ZN7cutlass13device_kernelIN5flash19enable_sm80_to_sm89INS1_16FlashAttnBwdSm80INS1_25CollectiveMainloopBwdSm80ILi2ELi1EN4cute5tupleIJNS5_1CILi64EEENS7_ILi80EEENS7_ILi192EEEEEENS_6half_tEfNS_4arch4Sm80ELb0ELb0ELb0ELb1ELb0ELb0ELb1ELb0ELi2ELi4ELi2ELi2ELb0EEENS1_21CollectiveEpilogueBwdISB_SC_SE_Li256ELb1ELb1ELi4EEENS1_19SingleTileSchedulerILb1ELb0ELb0ELi80EEEEEEEEEvNT_6ParamsE)
        .other          _ZN7cutlass13device_kernelIN5flash19enable_sm80_to_sm89INS1_16FlashAttnBwdSm80INS1_25CollectiveMainloopBwdSm80ILi2ELi1EN4cute5tupleIJNS5_1CILi64EEENS7_ILi80EEENS7_ILi192EEEEEENS_6half_tEfNS_4arch4Sm80ELb0ELb0ELb0ELb1ELb0ELb0ELb1ELb0ELi2ELi4ELi2ELi2ELb0EEENS1_21CollectiveEpilogueBwdISB_SC_SE_Li256ELb1ELb1ELi4EEENS1_19SingleTileSchedulerILb1ELb0ELb0ELi80EEEEEEEEEvNT_6ParamsE,@"STO_CUDA_ENTRY STV_DEFAULT"
_ZN7cutlass13device_kernelIN5flash19enable_sm80_to_sm89INS1_16FlashAttnBwdSm80INS1_25CollectiveMainloopBwdSm80ILi2ELi1EN4cute5tupleIJNS5_1CILi64EEENS7_ILi80EEENS7_ILi192EEEEEENS_6half_tEfNS_4arch4Sm80ELb0ELb0ELb0ELb1ELb0ELb0ELb1ELb0ELi2ELi4ELi2ELi2ELb0EEENS1_21CollectiveEpilogueBwdISB_SC_SE_Li256ELb1ELb1ELi4EEENS1_19SingleTileSchedulerILb1ELb0ELb0ELi80EEEEEEEEEvNT_6ParamsE:
[----:B------:R-:W-:Y:S01]  /*0000*/  LDC R1, c[0x0][0x28] ;  /* 0x00000a00ff017b82 */ /* 0x000fe20000000800 */
[----:B------:R-:W-:Y:S05]  /*0010*/  EXIT ;  /* 0x000000000000794d */ /* 0x000fea0003800000 */
.L_x_28:
        /* <DEDUP_REMOVED lines=14> */
.L_x_119:


//--------------------- .text._ZN7cutlass13device_kernelIN5flash19enable_sm80_to_sm89INS1_16FlashAttnBwdSm80INS1_25CollectiveMainloopBwdSm80ILi2ELi1EN4cute5tupleIJNS5_1CILi64EEENS7_ILi80EEENS7_ILi192EEEEEENS_6half_tEfNS_4arch4Sm80ELb0ELb0ELb0ELb1ELb1ELb0ELb1ELb0ELi2ELi4ELi2ELi2ELb0EEENS1_21CollectiveEpilogueBwdISB_SC_SE_Li256ELb1ELb1ELi4EEENS1_19SingleTileSchedulerILb1ELb0ELb0ELi80EEEEEEEEEvNT_6ParamsE --------------------------
	.section	.text._ZN7cutlass13device_kernelIN5flash19enable_sm80_to_sm89INS1_16FlashAttnBwdSm80INS1_25CollectiveMainloopBwdSm80ILi2ELi1EN4cute5tupleIJNS5_1CILi64EEENS7_ILi80EEENS7_ILi192EEEEEENS_6half_tEfNS_4arch4Sm80ELb0ELb0ELb0ELb1ELb1ELb0ELb1ELb0ELi2ELi4ELi2ELi2ELb0EEENS1_21CollectiveEpilogueBwdISB_SC_SE_Li256ELb1ELb1ELi4EEENS1_19SingleTileSchedulerILb1ELb0ELb0ELi80EEEEEEEEEvNT_6ParamsE,"ax",@progbits
	.align	128
.text._ZN7cutlass13device_kernelIN5flash19enable_sm80_to_sm89INS1_16FlashAttnBwdSm80INS1_25CollectiveMainloopBwdSm80ILi2ELi1EN4cute5tupleIJNS5_1CILi64EEENS7_ILi80EEENS7_ILi192EEEEEENS_6half_tEfNS_4arch4Sm80ELb0ELb0ELb0ELb1ELb1ELb0ELb1ELb0ELi2ELi4ELi2ELi2ELb0EEENS1_21CollectiveEpilogueBwdISB_SC_SE_Li256ELb1ELb1ELi4EEENS1_19SingleTileSchedulerILb1ELb0ELb0ELi80EEEEEEEEEvNT_6ParamsE:
        .type           _ZN7cutlass13device_kernelIN5flash19enable_sm80_to_sm89INS1_16FlashAttnBwdSm80INS1_25CollectiveMainloopBwdSm80ILi2ELi1EN4cute5tupleIJNS5_1CILi64EEENS7_ILi80EEENS7_ILi192EEEEEENS_6half_tEfNS_4arch4Sm80ELb0ELb0ELb0ELb1ELb1ELb0ELb1ELb0ELi2ELi4ELi2ELi2ELb0EEENS1_21CollectiveEpilogueBwdISB_SC_SE_Li256ELb1ELb1ELi4EEENS1_19SingleTileSchedulerILb1ELb0ELb0ELi80EEEEEEEEEvNT_6ParamsE,@function
        .size           _ZN7cutlass13device_kernelIN5flash19enable_sm80_to_sm89INS1_16FlashAttnBwdSm80INS1_25CollectiveMainloopBwdSm80ILi2ELi1EN4cute5tupleIJNS5_1CILi64EEENS7_ILi80EEENS7_ILi192EEEEEENS_6half_tEfNS_4arch4Sm80ELb0ELb0ELb0ELb1ELb1ELb0ELb1ELb0ELi2ELi4ELi2ELi2ELb0EEENS1_21CollectiveEpilogueBwdISB_SC_SE_Li256ELb1ELb1ELi4EEENS1_19SingleTileSchedulerILb1ELb0ELb0ELi80EEEEEEEEEvNT_6ParamsE,(.L_x_120 - _ZN7cutlass13device_kernelIN5flash19enable_sm80_to_sm89INS1_16FlashAttnBwdSm80INS1_25CollectiveMainloopBwdSm80ILi2ELi1EN4cute5tupleIJNS5_1CILi64EEENS7_ILi80EEENS7_ILi192EEEEEENS_6half_tEfNS_4arch4Sm80ELb0ELb0ELb0ELb1ELb1ELb0ELb1ELb0ELi2ELi4ELi2ELi2ELb0EEENS1_21CollectiveEpilogueBwdISB_SC_SE_Li256ELb1ELb1ELi4EEENS1_19SingleTileSchedulerILb1ELb0ELb0ELi80EEEEEEEEEvNT_6ParamsE)
        .other          _ZN7cutlass13device_kernelIN5flash19enable_sm80_to_sm89INS1_16FlashAttnBwdSm80INS1_25CollectiveMainloopBwdSm80ILi2ELi1EN4cute5tupleIJNS5_1CILi64EEENS7_ILi80EEENS7_ILi192EEEEEENS_6half_tEfNS_4arch4Sm80ELb0ELb0ELb0ELb1ELb1ELb0ELb1ELb0ELi2ELi4ELi2ELi2ELb0EEENS1_21CollectiveEpilogueBwdISB_SC_SE_Li256ELb1ELb1ELi4EEENS1_19SingleTileSchedulerILb1ELb0ELb0ELi80EEEEEEEEEvNT_6ParamsE,@"STO_CUDA_ENTRY STV_DEFAULT"
_ZN7cutlass13device_kernelIN5flash19enable_sm80_to_sm89INS1_16FlashAttnBwdSm80INS1_25CollectiveMainloopBwdSm80ILi2ELi1EN4cute5tupleIJNS5_1CILi64EEENS7_ILi80EEENS7_ILi192EEEEEENS_6half_tEfNS_4arch4Sm80ELb0ELb0ELb0ELb1ELb1ELb0ELb1ELb0ELi2ELi4ELi2ELi2ELb0EEENS1_21CollectiveEpilogueBwdISB_SC_SE_Li256ELb1ELb1ELi4EEENS1_19SingleTileSchedulerILb1ELb0ELb0ELi80EEEEEEEEEvNT_6ParamsE:
[----:B------:R-:W-:Y:S01]  /*0000*/  LDC R1, c[0x0][0x28] ;  /* 0x00000a00ff017b82 */ /* 0x000fe20000000800 */
[----:B------:R-:W-:Y:S05]  /*0010*/  EXIT ;  /* 0x000000000000794d */ /* 0x000fea0003800000 */
.L_x_29:
        /* <DEDUP_REMOVED lines=14> */
.L_x_120:


//--------------------- .text._ZN7cutlass13device_kernelIN5flash19enable_sm80_to_sm89INS1_16FlashAttnBwdSm80INS1_25CollectiveMainloopBwdSm80ILi2ELi1EN4cute5tupleIJNS5_1CILi64EEENS7_ILi80EEENS7_ILi192EEEEEENS_6half_tEfNS_4arch4Sm80ELb0ELb0ELb0ELb1ELb0ELb0ELb1ELb0ELi2ELi4ELi2ELi2ELb0EEENS1_24CollectiveEpilogueBwdGQAISB_fSE_Li256ELb1ELb0EEENS1_19SingleTileSchedulerILb1ELb0ELb0ELi80EEEEEEEEEvNT_6ParamsE --------------------------
	.section	.text._ZN7cutlass13device_kernelIN5flash19enable_sm80_to_sm89INS1_16FlashAttnBwdSm80INS1_25CollectiveMainloopBwdSm80ILi2ELi1EN4cute5tupleIJNS5_1CILi64EEENS7_ILi80EEENS7_ILi192EEEEEENS_6half_tEfNS_4arch4Sm80ELb0ELb0ELb0ELb1ELb0ELb0ELb1ELb0ELi2ELi4ELi2ELi2ELb0EEENS1_24CollectiveEpilogueBwdGQAISB_fSE_Li256ELb1ELb0EEENS1_19SingleTileSchedulerILb1ELb0ELb0ELi80EEEEEEEEEvNT_6ParamsE,"ax",@progbits
	.align	128
.text._ZN7cutlass13device_kernelIN5flash19enable_sm80_to_sm89INS1_16FlashAttnBwdSm80INS1_25CollectiveMainloopBwdSm80ILi2ELi1EN4cute5tupleIJNS5_1CILi64EEENS7_ILi80EEENS7_ILi192EEEEEENS_6half_tEfNS_4arch4Sm80ELb0ELb0ELb0ELb1ELb0ELb0ELb1ELb0ELi2ELi4ELi2ELi2ELb0EEENS1_24CollectiveEpilogueBwdGQAISB_fSE_Li256ELb1ELb0EEENS1_19SingleTileSchedulerILb1ELb0ELb0ELi80EEEEEEEEEvNT_6ParamsE:
        .type           _ZN7cutlass13device_kernelIN5flash19enable_sm80_to_sm89INS1_16FlashAttnBwdSm80INS1_25CollectiveMainloopBwdSm80ILi2ELi1EN4cute5tupleIJNS5_1CILi64EEENS7_ILi80EEENS7_ILi192EEEEEENS_6half_tEfNS_4arch4Sm80ELb0ELb0ELb0ELb1ELb0ELb0ELb1ELb0ELi2ELi4ELi2ELi2ELb0EEENS1_24CollectiveEpilogueBwdGQAISB_fSE_Li256ELb1ELb0EEENS1_19SingleTileSchedulerILb1ELb0ELb0ELi80EEEEEEEEEvNT_6ParamsE,@function
        .size           _ZN7cutlass13device_kernelIN5flash19enable_sm80_to_sm89INS1_16FlashAttnBwdSm80INS1_25CollectiveMainloopBwdSm80ILi2ELi1EN4cute5tupleIJNS5_1CILi64EEENS7_ILi80EEENS7_ILi192EEEEEENS_6half_tEfNS_4arch4Sm80ELb0ELb0ELb0ELb1ELb0ELb0ELb1ELb0ELi2ELi4ELi2ELi2ELb0EEENS1_24CollectiveEpilogueBwdGQAISB_fSE_Li256ELb1ELb0EEENS1_19SingleTileSchedulerILb1ELb0ELb0ELi80EEEEEEEEEvNT_6ParamsE,(.L_x_121 - _ZN7cutlass13device_kernelIN5flash19enable_sm80_to_sm89INS1_16FlashAttnBwdSm80INS1_25CollectiveMainloopBwdSm80ILi2ELi1EN4cute5tupleIJNS5_1CILi64EEENS7_ILi80EEENS7_ILi192EEEEEENS_6half_tEfNS_4arch4Sm80ELb0ELb0ELb0ELb1ELb0ELb0ELb1ELb0ELi2ELi4ELi2ELi2ELb0EEENS1_24CollectiveEpilogueBwdGQAISB_fSE_Li256ELb1ELb0EEENS1_19SingleTileSchedulerILb1ELb0ELb0ELi80EEEEEEEEEvNT_6ParamsE)
        .other          _ZN7cutlass13device_kernelIN5flash19enable_sm80_to_sm89INS1_16FlashAttnBwdSm80INS1_25CollectiveMainloopBwdSm80ILi2ELi1EN4cute5tupleIJNS5_1CILi64EEENS7_ILi80EEENS7_ILi192EEEEEENS_6half_tEfNS_4arch4Sm80ELb0ELb0ELb0ELb1ELb0ELb0ELb1ELb0ELi2ELi4ELi2ELi2ELb0EEENS1_24CollectiveEpilogueBwdGQAISB_fSE_Li256ELb1ELb0EEENS1_19SingleTileSchedulerILb1ELb0ELb0ELi80EEEEEEEEEvNT_6ParamsE,@"STO_CUDA_ENTRY STV_DEFAULT"
_ZN7cutlass13device_kernelIN5flash19enable_sm80_to_sm89INS1_16FlashAttnBwdSm80INS1_25CollectiveMainloopBwdSm80ILi2ELi1EN4cute5tupleIJNS5_1CILi64EEENS7_ILi80EEENS7_ILi192EEEEEENS_6half_tEfNS_4arch4Sm80ELb0ELb0ELb0ELb1ELb0ELb0ELb1ELb0ELi2ELi4ELi2ELi2ELb0EEENS1_24CollectiveEpilogueBwdGQAISB_fSE_Li256ELb1ELb0EEENS1_19SingleTileSchedulerILb1ELb0ELb0ELi80EEEEEEEEEvNT_6ParamsE:
[----:B------:R-:W-:Y:S01]  /*0000*/  LDC R1, c[0x0][0x28] ;  /* 0x00000a00ff017b82 */ /* 0x000fe20000000800 */
[----:B------:R-:W-:Y:S05]  /*0010*/  EXIT ;  /* 0x000000000000794d */ /* 0x000fea0003800000 */
.L_x_30:
        /* <DEDUP_REMOVED lines=14> */
.L_x_121:


//--------------------- .text._ZN7cutlass13device_kernelIN5flash19enable_sm80_to_sm89INS1_16FlashAttnBwdSm80INS1_25CollectiveMainloopBwdSm80ILi2ELi1EN4cute5tupleIJNS5_1CILi64EEENS7_ILi80EEENS7_ILi192EEEEEENS_6half_tEfNS_4arch4Sm80ELb0ELb0ELb0ELb1ELb1ELb0ELb1ELb0ELi2ELi4ELi2ELi2ELb0EEENS1_24CollectiveEpilogueBwdGQAISB_fSE_Li256ELb1ELb1EEENS1_19SingleTileSchedulerILb1ELb0ELb0ELi80EEEEEEEEEvNT_6ParamsE --------------------------
	.section	.text._ZN7cutlass13device_kernelIN5flash19enable_sm80_to_sm89INS1_16FlashAttnBwdSm80INS1_25CollectiveMainloopBwdSm80ILi2ELi1EN4cute5tupleIJNS5_1CILi64EEENS7_ILi80EEENS7_ILi192EEEEEENS_6half_tEfNS_4arch4Sm80ELb0ELb0ELb0ELb1ELb1ELb0ELb1ELb0ELi2ELi4ELi2ELi2ELb0EEENS1_24CollectiveEpilogueBwdGQAISB_fSE_Li256ELb1ELb1EEENS1_19SingleTileSchedulerILb1ELb0ELb0ELi80EEEEEEEEEvNT_6ParamsE,"ax",@progbits
	.align	128
.text._ZN7cutlass13device_kernelIN5flash19enable_sm80_to_sm89INS1_16FlashAttnBwdSm80INS1_25CollectiveMainloopBwdSm80ILi2ELi1EN4cute5tupleIJNS5_1CILi64EEENS7_ILi80EEENS7_ILi192EEEEEENS_6half_tEfNS_4arch4Sm80ELb0ELb0ELb0ELb1ELb1ELb0ELb1ELb0ELi2ELi4ELi2ELi2ELb0EEENS1_24CollectiveEpilogueBwdGQAISB_fSE_Li256ELb1ELb1EEENS1_19SingleTileSchedulerILb1ELb0ELb0ELi80EEEEEEEEEvNT_6ParamsE:
        .type           _ZN7cutlass13device_kernelIN5flash19enable_sm80_to_sm89INS1_16FlashAttnBwdSm80INS1_25CollectiveMainloopBwdSm80ILi2ELi1EN4cute5tupleIJNS5_1CILi64EEENS7_ILi80EEENS7_ILi192EEEEEENS_6half_tEfNS_4arch4Sm80ELb0ELb0ELb0ELb1ELb1ELb0ELb1ELb0ELi2ELi4ELi2ELi2ELb0EEENS1_24CollectiveEpilogueBwdGQAISB_fSE_Li256ELb1ELb1EEENS1_19SingleTileSchedulerILb1ELb0ELb0ELi80EEEEEEEEEvNT_6ParamsE,@function
        .size           _ZN7cutlass13device_kernelIN5flash19enable_sm80_to_sm89INS1_16FlashAttnBwdSm80INS1_25CollectiveMainloopBwdSm80ILi2ELi1EN4cute5tupleIJNS5_1CILi64EEENS7_ILi80EEENS7_ILi192EEEEEENS_6half_tEfNS_4arch4Sm80ELb0ELb0ELb0ELb1ELb1ELb0ELb1ELb0ELi2ELi4ELi2ELi2ELb0EEENS1_24CollectiveEpilogueBwdGQAISB_fSE_Li256ELb1ELb1EEENS1_19SingleTileSchedulerILb1ELb0ELb0ELi80EEEEEEEEEvNT_6ParamsE,(.L_x_122 - _ZN7cutlass13device_kernelIN5flash19enable_sm80_to_sm89INS1_16FlashAttnBwdSm80INS1_25CollectiveMainloopBwdSm80ILi2ELi1EN4cute5tupleIJNS5_1CILi64EEENS7_ILi80EEENS7_ILi192EEEEEENS_6half_tEfNS_4arch4Sm80ELb0ELb0ELb0ELb1ELb1ELb0ELb1ELb0ELi2ELi4ELi2ELi2ELb0EEENS1_24CollectiveEpilogueBwdGQAISB_fSE_Li256ELb1ELb1EEENS1_19SingleTileSchedulerILb1ELb0ELb0ELi80EEEEEEEEEvNT_6ParamsE)
        .other          _ZN7cutlass13device_kernelIN5flash19enable_sm80_to_sm89INS1_16FlashAttnBwdSm80INS1_25CollectiveMainloopBwdSm80ILi2ELi1EN4cute5tupleIJNS5_1CILi64EEENS7_ILi80EEENS7_ILi192EEEEEENS_6half_tEfNS_4arch4Sm80ELb0ELb0ELb0ELb1ELb1ELb0ELb1ELb0ELi2ELi4ELi2ELi2ELb0EEENS1_24CollectiveEpilogueBwdGQAISB_fSE_Li256ELb1ELb1EEENS1_19SingleTileSchedulerILb1ELb0ELb0ELi80EEEEEEEEEvNT_6ParamsE,@"STO_CUDA_ENTRY STV_DEFAULT"
_ZN7cutlass13device_kernelIN5flash19enable_sm80_to_sm89INS1_16FlashAttnBwdSm80INS1_25CollectiveMainloopBwdSm80ILi2ELi1EN4cute5tupleIJNS5_1CILi64EEENS7_ILi80EEENS7_ILi192EEEEEENS_6half_tEfNS_4arch4Sm80ELb0ELb0ELb0ELb1ELb1ELb0ELb1ELb0ELi2ELi4ELi2ELi2ELb0EEENS1_24CollectiveEpilogueBwdGQAISB_fSE_Li256ELb1ELb1EEENS1_19SingleTileSchedulerILb1ELb0ELb0ELi80EEEEEEEEEvNT_6ParamsE:
[----:B------:R-:W-:Y:S01]  /*0000*/  LDC R1, c[0x0][0x28] ;  /* 0x00000a00ff017b82 */ /* 0x000fe20000000800 */
[----:B------:R-:W-:Y:S05]  /*0010*/  EXIT ;  /* 0x000000000000794d */ /* 0x000fea0003800000 */
.L_x_31:
        /* <DEDUP_REMOVED lines=14> */
.L_x_122:


//--------------------- .text._ZN7cutlass13device_kernelIN5flash19enable_sm80_to_sm89INS1_16FlashAttnBwdSm80INS1_25CollectiveMainloopBwdSm80ILi2ELi1EN4cute5tupleIJNS5_1CILi64EEENS7_ILi80EEENS7_ILi192EEEEEENS_6half_tEfNS_4arch4Sm80ELb0ELb1ELb0ELb0ELb0ELb0ELb1ELb0ELi2ELi4ELi2ELi2ELb0EEENS1_21CollectiveEpilogueBwdISB_SC_SE_Li256ELb0ELb1ELi4EEENS1_19SingleTileSchedulerILb0ELb0ELb0ELi80EEEEEEEEEvNT_6ParamsE --------------------------
	.section	.text._ZN7cutlass13device_kernelIN5flash19enable_sm80_to_sm89INS1_16FlashAttnBwdSm80INS1_25CollectiveMainloopBwdSm80ILi2ELi1EN4cute5tupleIJNS5_1CILi64EEENS7_ILi80EEENS7_ILi192EEEEEENS_6half_tEfNS_4arch4Sm80ELb0ELb1ELb0ELb0ELb0ELb0ELb1ELb0ELi2ELi4ELi2ELi2ELb0EEENS1_21CollectiveEpilogueBwdISB_SC_SE_Li256ELb0ELb1ELi4EEENS1_19SingleTileSchedulerILb0ELb0ELb0ELi80EEEEEEEEEvNT_6ParamsE,"ax",@progbits
	.align	128
.text._ZN7cutlass13device_kernelIN5flash19enable_sm80_to_sm89INS1_16FlashAttnBwdSm80INS1_25CollectiveMainloopBwdSm80ILi2ELi1EN4cute5tupleIJNS5_1CILi64EEENS7_ILi80EEENS7_ILi192EEEEEENS_6half_tEfNS_4arch4Sm80ELb0ELb1ELb0ELb0ELb0ELb0ELb1ELb0ELi2ELi4ELi2ELi2ELb0EEENS1_21CollectiveEpilogueBwdISB_SC_SE_Li256ELb0ELb1ELi4EEENS1_19SingleTileSchedulerILb0ELb0ELb0ELi80EEEEEEEEEvNT_6ParamsE:
        .type           _ZN7cutlass13device_kernelIN5flash19enable_sm80_to_sm89INS1_16FlashAttnBwdSm80INS1_25CollectiveMainloopBwdSm80ILi2ELi1EN4cute5tupleIJNS5_1CILi64EEENS7_ILi80EEENS7_ILi192EEEEEENS_6half_tEfNS_4arch4Sm80ELb0ELb1ELb0ELb0ELb0ELb0ELb1ELb0ELi2ELi4ELi2ELi2ELb0EEENS1_21CollectiveEpilogueBwdISB_SC_SE_Li256ELb0ELb1ELi4EEENS1_19SingleTileSchedulerILb0ELb0ELb0ELi80EEEEEEEEEvNT_6ParamsE,@function
        .size           _ZN7cutlass13device_kernelIN5flash19enable_sm80_to_sm89INS1_16FlashAttnBwdSm80INS1_25CollectiveMainloopBwdSm80ILi2ELi1EN4cute5tupleIJNS5_1CILi64EEENS7_ILi80EEENS7_ILi192EEEEEENS_6half_tEfNS_4arch4Sm80ELb0ELb1ELb0ELb0ELb0ELb0ELb1ELb0ELi2ELi4ELi2ELi2ELb0EEENS1_21CollectiveEpilogueBwdISB_SC_SE_Li256ELb0ELb1ELi4EEENS1_19SingleTileSchedulerILb0ELb0ELb0ELi80EEEEEEEEEvNT_6ParamsE,(.L_x_123 - _ZN7cutlass13device_kernelIN5flash19enable_sm80_to_sm89INS1_16FlashAttnBwdSm80INS1_25CollectiveMainloopBwdSm80ILi2ELi1EN4cute5tupleIJNS5_1CILi64EEENS7_ILi80EEENS7_ILi192EEEEEENS_6half_tEfNS_4arch4Sm80ELb0ELb1ELb0ELb0ELb0ELb0ELb1ELb0ELi2ELi4ELi2ELi2ELb0EEENS1_21CollectiveEpilogueBwdISB_SC_SE_Li256ELb0ELb1ELi4EEENS1_19SingleTileSchedulerILb0ELb0ELb0ELi80EEEEEEEEEvNT_6ParamsE)
        .other          _ZN7cutlass13device_kernelIN5flash19enable_sm80_to_sm89INS1_16FlashAttnBwdSm80INS1_25CollectiveMainloopBwdSm80ILi2ELi1EN4cute5tupleIJNS5_1CILi64EEENS7_ILi80EEENS7_ILi192EEEEEENS_6half_tEfNS_4arch4Sm80ELb0ELb1ELb0ELb0ELb0ELb0ELb1ELb0ELi2ELi4ELi2ELi2ELb0EEENS1_21CollectiveEpilogueBwdISB_SC_SE_Li256ELb0ELb1ELi4EEENS1_19SingleTileSchedulerILb0ELb0ELb0ELi80EEEEEEEEEvNT_6ParamsE,@"STO_CUDA_ENTRY STV_DEFAULT"
_ZN7cutlass13device_kernelIN5flash19enable_sm80_to_sm89INS1_16FlashAttnBwdSm80INS1_25CollectiveMainloopBwdSm80ILi2ELi1EN4cute5tupleIJNS5_1CILi64EEENS7_ILi80EEENS7_ILi192EEEEEENS_6half_tEfNS_4arch4Sm80ELb0ELb1ELb0ELb0ELb0ELb0ELb1ELb0ELi2ELi4ELi2ELi2ELb0EEENS1_21CollectiveEpilogueBwdISB_SC_SE_Li256ELb0ELb1ELi4EEENS1_19SingleTileSchedulerILb0ELb0ELb0ELi80EEEEEEEEEvNT_6ParamsE:
[----:B------:R-:W-:Y:S01]  /*0000*/  LDC R1, c[0x0][0x28] ;  /* 0x00000a00ff017b82 */ /* 0x000fe20000000800 */
[----:B------:R-:W-:Y:S05]  /*0010*/  EXIT ;  /* 0x000000000000794d */ /* 0x000fea0003800000 */
.L_x_32:
        /* <DEDUP_REMOVED lines=14> */
.L_x_123:


//--------------------- .text._ZN7cutlass13device_kernelIN5flash19enable_sm80_to_sm89INS1_16FlashAttnBwdSm80INS1_25CollectiveMainloopBwdSm80ILi2ELi1EN4cute5tupleIJNS5_1CILi64EEENS7_ILi80EEENS7_ILi192EEEEEENS_6half_tEfNS_4arch4Sm80ELb0ELb1ELb0ELb0ELb1ELb0ELb1ELb0ELi2ELi4ELi2ELi2ELb0EEENS1_21CollectiveEpilogueBwdISB_SC_SE_Li256ELb0ELb1ELi4EEENS1_19SingleTileSchedulerILb0ELb0ELb0ELi80EEEEEEEEEvNT_6ParamsE --------------------------
	.section	.text._ZN7cutlass13device_kernelIN5flash19enable_sm80_to_sm89INS1_16FlashAttnBwdSm80INS1_25CollectiveMainloopBwdSm80ILi2ELi1EN4cute5tupleIJNS5_1CILi64EEENS7_ILi80EEENS7_ILi192EEEEEENS_6half_tEfNS_4arch4Sm80ELb0ELb1ELb0ELb0ELb1ELb0ELb1ELb0ELi2ELi4ELi2ELi2ELb0EEENS1_21CollectiveEpilogueBwdISB_SC_SE_Li256ELb0ELb1ELi4EEENS1_19SingleTileSchedulerILb0ELb0ELb0ELi80EEEEEEEEEvNT_6ParamsE,"ax",@progbits
	.align	128
.text._ZN7cutlass13device_kernelIN5flash19enable_sm80_to_sm89INS1_16FlashAttnBwdSm80INS1_25CollectiveMainloopBwdSm80ILi2ELi1EN4cute5tupleIJNS5_1CILi64EEENS7_ILi80EEENS7_ILi192EEEEEENS_6half_tEfNS_4arch4Sm80ELb0ELb1ELb0ELb0ELb1ELb0ELb1ELb0ELi2ELi4ELi2ELi2ELb0EEENS1_21CollectiveEpilogueBwdISB_SC_SE_Li256ELb0ELb1ELi4EEENS1_19SingleTileSchedulerILb0ELb0ELb0ELi80EEEEEEEEEvNT_6ParamsE:
        .type           _ZN7cutlass13device_kernelIN5flash19enable_sm80_to_sm89INS1_16FlashAttnBwdSm80INS1_25CollectiveMainloopBwdSm80ILi2ELi1EN4cute5tupleIJNS5_1CILi64EEENS7_ILi80EEENS7_ILi192EEEEEENS_6half_tEfNS_4arch4Sm80ELb0ELb1ELb0ELb0ELb1ELb0ELb1ELb0ELi2ELi4ELi2ELi2ELb0EEENS1_21CollectiveEpilogueBwdISB_SC_SE_Li256ELb0ELb1ELi4EEENS1_19SingleTileSchedulerILb0ELb0ELb0ELi80EEEEEEEEEvNT_6ParamsE,@function
        .size           _ZN7cutlass13device_kernelIN5flash19enable_sm80_to_sm89INS1_16FlashAttnBwdSm80INS1_25CollectiveMainloopBwdSm80ILi2ELi1EN4cute5tupleIJNS5_1CILi64EEENS7_ILi80EEENS7_ILi192EEEEEENS_6half_tEfNS_4arch4Sm80ELb0ELb1ELb0ELb0ELb1ELb0ELb1ELb0ELi2ELi4ELi2ELi2ELb0EEENS1_21CollectiveEpilogueBwdISB_SC_SE_Li256ELb0ELb1ELi4EEENS1_19SingleTileSchedulerILb0ELb0ELb0ELi80EEEEEEEEEvNT_6ParamsE,(.L_x_124 - _ZN7cutlass13device_kernelIN5flash19enable_sm80_to_sm89INS1_16FlashAttnBwdSm80INS1_25CollectiveMainloopBwdSm80ILi2ELi1EN4cute5tupleIJNS5_1CILi64EEENS7_ILi80EEENS7_ILi192EEEEEENS_6half_tEfNS_4arch4Sm80ELb0ELb1ELb0ELb0ELb1ELb0ELb1ELb0ELi2ELi4ELi2ELi2ELb0EEENS1_21CollectiveEpilogueBwdISB_SC_SE_Li256ELb0ELb1ELi4EEENS1_19SingleTileSchedulerILb0ELb0ELb0ELi80EEEEEEEEEvNT_6ParamsE)
        .other          _ZN7cutlass13device_kernelIN5flash19enable_sm80_to_sm89INS1_16FlashAttnBwdSm80INS1_25CollectiveMainloopBwdSm80ILi2ELi1EN4cute5tupleIJNS5_1CILi64EEENS7_ILi80EEENS7_ILi192EEEEEENS_6half_tEfNS_4arch4Sm80ELb0ELb1ELb0ELb0ELb1ELb0ELb1ELb0ELi2ELi4ELi2ELi2ELb0EEENS1_21CollectiveEpilogueBwdISB_SC_SE_Li256ELb0ELb1ELi4EEENS1_19SingleTileSchedulerILb0ELb0ELb0ELi80EEEEEEEEEvNT_6ParamsE,@"STO_CUDA_ENTRY STV_DEFAULT"
_ZN7cutlass13device_kernelIN5flash19enable_sm80_to_sm89INS1_16FlashAttnBwdSm80INS1_25CollectiveMainloopBwdSm80ILi2ELi1EN4cute5tupleIJNS5_1CILi64EEENS7_ILi80EEENS7_ILi192EEEEEENS_6half_tEfNS_4arch4Sm80ELb0ELb1ELb0ELb0ELb1ELb0ELb1ELb0ELi2ELi4ELi2ELi2ELb0EEENS1_21CollectiveEpilogueBwdISB_SC_SE_Li256ELb0ELb1ELi4EEENS1_19SingleTileSchedulerILb0ELb0ELb0ELi80EEEEEEEEEvNT_6ParamsE:
[----:B------:R-:W-:Y:S01]  /*0000*/  LDC R1, c[0x0][0x28] ;  /* 0x00000a00ff017b82 */ /* 0x000fe20000000800 */
[----:B------:R-:W-:Y:S05]  /*0010*/  EXIT ;  /* 0x000000000000794d */ /* 0x000fea0003800000 */
.L_x_33:
        /* <DEDUP_REMOVED lines=14> */
.L_x_124:


//--------------------- .text._ZN7cutlass13device_kernelIN5flash19enable_sm80_to_sm89INS1_16FlashAttnBwdSm80INS1_25CollectiveMainloopBwdSm80ILi2ELi1EN4cute5tupleIJNS5_1CILi64EEENS7_ILi80EEENS7_ILi192EEEEEENS_6half_tEfNS_4arch4Sm80ELb0ELb1ELb0ELb0ELb0ELb0ELb1ELb0ELi2ELi4ELi2ELi2ELb0EEENS1_24CollectiveEpilogueBwdGQAISB_fSE_Li256ELb0ELb0EEENS1_19SingleTileSchedulerILb0ELb0ELb0ELi80EEEEEEEEEvNT_6ParamsE --------------------------
	.section	.text._ZN7cutlass13device_kernelIN5flash19enable_sm80_to_sm89INS1_16FlashAttnBwdSm80INS1_25CollectiveMainloopBwdSm80ILi2ELi1EN4cute5tupleIJNS5_1CILi64EEENS7_ILi80EEENS7_ILi192EEEEEENS_6half_tEfNS_4arch4Sm80ELb0ELb1ELb0ELb0ELb0ELb0ELb1ELb0ELi2ELi4ELi2ELi2ELb0EEENS1_24CollectiveEpilogueBwdGQAISB_fSE_Li256ELb0ELb0EEENS1_19SingleTileSchedulerILb0ELb0ELb0ELi80EEEEEEEEEvNT_6ParamsE,"ax",@progbits
	.align	128
.text._ZN7cutlass13device_kernelIN5flash19enable_sm80_to_sm89INS1_16FlashAttnBwdSm80INS1_25CollectiveMainloopBwdSm80ILi2ELi1EN4cute5tupleIJNS5_1CILi64EEENS7_ILi80EEENS7_ILi192EEEEEENS_6half_tEfNS_4arch4Sm80ELb0ELb1ELb0ELb0ELb0ELb0ELb1ELb0ELi2ELi4ELi2ELi2ELb0EEENS1_24CollectiveEpilogueBwdGQAISB_fSE_Li256ELb0ELb0EEENS1_19SingleTileSchedulerILb0ELb0ELb0ELi80EEEEEEEEEvNT_6ParamsE:
        .type           _ZN7cutlass13device_kernelIN5flash19enable_sm80_to_sm89INS1_16FlashAttnBwdSm80INS1_25CollectiveMainloopBwdSm80ILi2ELi1EN4cute5tupleIJNS5_1CILi64EEENS7_ILi80EEENS7_ILi192EEEEEENS_6half_tEfNS_4arch4Sm80ELb0ELb1ELb0ELb0ELb0ELb0ELb1ELb0ELi2ELi4ELi2ELi2ELb0EEENS1_24CollectiveEpilogueBwdGQAISB_fSE_Li256ELb0ELb0EEENS1_19SingleTileSchedulerILb0ELb0ELb0ELi80EEEEEEEEEvNT_6ParamsE,@function
        .size           _ZN7cutlass13device_kernelIN5flash19enable_sm80_to_sm89INS1_16FlashAttnBwdSm80INS1_25CollectiveMainloopBwdSm80ILi2ELi1EN4cute5tupleIJNS5_1CILi64EEENS7_ILi80EEENS7_ILi192EEEEEENS_6half_tEfNS_4arch4Sm80ELb0ELb1ELb0ELb0ELb0ELb0ELb1ELb0ELi2ELi4ELi2ELi2ELb0EEENS1_24CollectiveEpilogueBwdGQAISB_fSE_Li256ELb0ELb0EEENS1_19SingleTileSchedulerILb0ELb0ELb0ELi80EEEEEEEEEvNT_6ParamsE,(.L_x_125 - _ZN7cutlass13device_kernelIN5flash19enable_sm80_to_sm89INS1_16FlashAttnBwdSm80INS1_25CollectiveMainloopBwdSm80ILi2ELi1EN4cute5tupleIJNS5_1CILi64EEENS7_ILi80EEENS7_ILi192EEEEEENS_6half_tEfNS_4arch4Sm80ELb0ELb1ELb0ELb0ELb0ELb0ELb1ELb0ELi2ELi4ELi2ELi2ELb0EEENS1_24CollectiveEpilogueBwdGQAISB_fSE_Li256ELb0ELb0EEENS1_19SingleTileSchedulerILb0ELb0ELb0ELi80EEEEEEEEEvNT_6ParamsE)
        .other          _ZN7cutlass13device_kernelIN5flash19enable_sm80_to_sm89INS1_16FlashAttnBwdSm80INS1_25CollectiveMainloopBwdSm80ILi2ELi1EN4cute5tupleIJNS5_1CILi64EEENS7_ILi80EEENS7_ILi192EEEEEENS_6half_tEfNS_4arch4Sm80ELb0ELb1ELb0ELb0ELb0ELb0ELb1ELb0ELi2ELi4ELi2ELi2ELb0EEENS1_24CollectiveEpilogueBwdGQAISB_fSE_Li256ELb0ELb0EEENS1_19SingleTileSchedulerILb0ELb0ELb0ELi80EEEEEEEEEvNT_6ParamsE,@"STO_CUDA_ENTRY STV_DEFAULT"
_ZN7cutlass13device_kernelIN5flash19enable_sm80_to_sm89INS1_16FlashAttnBwdSm80INS1_25CollectiveMainloopBwdSm80ILi2ELi1EN4cute5tupleIJNS5_1CILi64EEENS7_ILi80EEENS7_ILi192EEEEEENS_6half_tEfNS_4arch4Sm80ELb0ELb1ELb0ELb0ELb0ELb0ELb1ELb0ELi2ELi4ELi2ELi2ELb0EEENS1_24CollectiveEpilogueBwdGQAISB_fSE_Li256ELb0ELb0EEENS1_19SingleTileSchedulerILb0ELb0ELb0ELi80EEEEEEEEEvNT_6ParamsE:
[----:B------:R-:W-:Y:S01]  /*0000*/  LDC R1, c[0x0][0x28] ;  /* 0x00000a00ff017b82 */ /* 0x000fe20000000800 */
[----:B------:R-:W-:Y:S05]  /*0010*/  EXIT ;  /* 0x000000000000794d */ /* 0x000fea0003800000 */
.L_x_34:
        /* <DEDUP_REMOVED lines=14> */
.L_x_125:


//--------------------- .text._ZN7cutlass13device_kernelIN5flash19enable_sm80_to_sm89INS1_16FlashAttnBwdSm80INS1_25CollectiveMainloopBwdSm80ILi2ELi1EN4cute5tupleIJNS5_1CILi64EEENS7_ILi80EEENS7_ILi192EEEEEENS_6half_tEfNS_4arch4Sm80ELb0ELb1ELb0ELb0ELb1ELb0ELb1ELb0ELi2ELi4ELi2ELi2ELb0EEENS1_24CollectiveEpilogueBwdGQAISB_fSE_Li256ELb0ELb1EEENS1_19SingleTileSchedulerILb0ELb0ELb0ELi80EEEEEEEEEvNT_6ParamsE --------------------------
	.section	.text._ZN7cutlass13device_kernelIN5flash19enable_sm80_to_sm89INS1_16FlashAttnBwdSm80INS1_25CollectiveMainloopBwdSm80ILi2ELi1EN4cute5tupleIJNS5_1CILi64EEENS7_ILi80EEENS7_ILi192EEEEEENS_6half_tEfNS_4arch4Sm80ELb0ELb1ELb0ELb0ELb1ELb0ELb1ELb0ELi2ELi4ELi2ELi2ELb0EEENS1_24CollectiveEpilogueBwdGQAISB_fSE_Li256ELb0ELb1EEENS1_19SingleTileSchedulerILb0ELb0ELb0ELi80EEEEEEEEEvNT_6ParamsE,"ax",@progbits
	.align	128
.text._ZN7cutlass13device_kernelIN5flash19enable_sm80_to_sm89INS1_16FlashAttnBwdSm80INS1_25CollectiveMainloopBwdSm80ILi2ELi1EN4cute5tupleIJNS5_1CILi64EEENS7_ILi80EEENS7_ILi192EEEEEENS_6half_tEfNS_4arch4Sm80ELb0ELb1ELb0ELb0ELb1ELb0ELb1ELb0ELi2ELi4ELi2ELi2ELb0EEENS1_24CollectiveEpilogueBwdGQAISB_fSE_Li256ELb0ELb1EEENS1_19SingleTileSchedulerILb0ELb0ELb0ELi80EEEEEEEEEvNT_6ParamsE:
        .type           _ZN7cutlass13device_kernelIN5flash19enable_sm80_to_sm89INS1_16FlashAttnBwdSm80INS1_25CollectiveMainloopBwdSm80ILi2ELi1EN4cute5tupleIJNS5_1CILi64EEENS7_ILi80EEENS7_ILi192EEEEEENS_6half_tEfNS_4arch4Sm80ELb0ELb1ELb0ELb0ELb1ELb0ELb1ELb0ELi2ELi4ELi2ELi2ELb0EEENS1_24CollectiveEpilogueBwdGQAISB_fSE_Li256ELb0ELb1EEENS1_19SingleTileSchedulerILb0ELb0ELb0ELi80EEEEEEEEEvNT_6ParamsE,@function
        .size           _ZN7cutlass13device_kernelIN5flash19enable_sm80_to_sm89INS1_16FlashAttnBwdSm80INS1_25CollectiveMainloopBwdSm80ILi2ELi1EN4cute5tupleIJNS5_1CILi64EEENS7_ILi80EEENS7_ILi192EEEEEENS_6half_tEfNS_4arch4Sm80ELb0ELb1ELb0ELb0ELb1ELb0ELb1ELb0ELi2ELi4ELi2ELi2ELb0EEENS1_24CollectiveEpilogueBwdGQAISB_fSE_Li256ELb0ELb1EEENS1_19SingleTileSchedulerILb0ELb0ELb0ELi80EEEEEEEEEvNT_6ParamsE,(.L_x_126 - _ZN7cutlass13device_kernelIN5flash19enable_sm80_to_sm89INS1_16FlashAttnBwdSm80INS1_25CollectiveMainloopBwdSm80ILi2ELi1EN4cute5tupleIJNS5_1CILi64EEENS7_ILi80EEENS7_ILi192EEEEEENS_6half_tEfNS_4arch4Sm80ELb0ELb1ELb0ELb0ELb1ELb0ELb1ELb0ELi2ELi4ELi2ELi2ELb0EEENS1_24CollectiveEpilogueBwdGQAISB_fSE_Li256ELb0ELb1EEENS1_19SingleTileSchedulerILb0ELb0ELb0ELi80EEEEEEEEEvNT_6ParamsE)
        .other          _ZN7cutlass13device_kernelIN5flash19enable_sm80_to_sm89INS1_16FlashAttnBwdSm80INS1_25CollectiveMainloopBwdSm80ILi2ELi1EN4cute5tupleIJNS5_1CILi64EEENS7_ILi80EEENS7_ILi192EEEEEENS_6half_tEfNS_4arch4Sm80ELb0ELb1ELb0ELb0ELb1ELb0ELb1ELb0ELi2ELi4ELi2ELi2ELb0EEENS1_24CollectiveEpilogueBwdGQAISB_fSE_Li256ELb0ELb1EEENS1_19SingleTileSchedulerILb0ELb0ELb0ELi80EEEEEEEEEvNT_6ParamsE,@"STO_CUDA_ENTRY STV_DEFAULT"
_ZN7cutlass13device_kernelIN5flash19enable_sm80_to_sm89INS1_16FlashAttnBwdSm80INS1_25CollectiveMainloopBwdSm80ILi2ELi1EN4cute5tupleIJNS5_1CILi64EEENS7_ILi80EEENS7_ILi192EEEEEENS_6half_tEfNS_4arch4Sm80ELb0ELb1ELb0ELb0ELb1ELb0ELb1ELb0ELi2ELi4ELi2ELi2ELb0EEENS1_24CollectiveEpilogueBwdGQAISB_fSE_Li256ELb0ELb1EEENS1_19SingleTileSchedulerILb0ELb0ELb0ELi80EEEEEEEEEvNT_6ParamsE:
[----:B------:R-:W-:Y:S01]  /*0000*/  LDC R1, c[0x0][0x28] ;  /* 0x00000a00ff017b82 */ /* 0x000fe20000000800 */
[----:B------:R-:W-:Y:S05]  /*0010*/  EXIT ;  /* 0x000000000000794d */ /* 0x000fea0003800000 */
.L_x_35:
        /* <DEDUP_REMOVED lines=14> */
.L_x_126:


//--------------------- .text._ZN7cutlass13device_kernelIN5flash19enable_sm80_to_sm89INS1_16FlashAttnBwdSm80INS1_25CollectiveMainloopBwdSm80ILi2ELi1EN4cute5tupleIJNS5_1CILi64EEENS7_ILi80EEENS7_ILi192EEEEEENS_6half_tEfNS_4arch4Sm80ELb0ELb1ELb0ELb1ELb0ELb0ELb1ELb0ELi2ELi4ELi2ELi2ELb0EEENS1_21CollectiveEpilogueBwdISB_SC_SE_Li256ELb1ELb1ELi4EEENS1_19SingleTileSchedulerILb1ELb0ELb0ELi80EEEEEEEEEvNT_6ParamsE --------------------------
	.section	.text._ZN7cutlass13device_kernelIN5flash19enable_sm80_to_sm89INS1_16FlashAttnBwdSm80INS1_25CollectiveMainloopBwdSm80ILi2ELi1EN4cute5tupleIJNS5_1CILi64EEENS7_ILi80EEENS7_ILi192EEEEEENS_6half_tEfNS_4arch4Sm80ELb0ELb1ELb0ELb1ELb0ELb0ELb1ELb0ELi2ELi4ELi2ELi2ELb0EEENS1_21CollectiveEpilogueBwdISB_SC_SE_Li256ELb1ELb1ELi4EEENS1_19SingleTileSchedulerILb1ELb0ELb0ELi80EEEEEEEEEvNT_6ParamsE,"ax",@progbits
	.align	128
.text._ZN7cutlass13device_kernelIN5flash19enable_sm80_to_sm89INS1_16FlashAttnBwdSm80INS1_25CollectiveMainloopBwdSm80ILi2ELi1EN4cute5tupleIJNS5_1CILi64EEENS7_ILi80EEENS7_ILi192EEEEEENS_6half_tEfNS_4arch4Sm80ELb0ELb1ELb0ELb1ELb0ELb0ELb1ELb0ELi2ELi4ELi2ELi2ELb0EEENS1_21CollectiveEpilogueBwdISB_SC_SE_Li256ELb1ELb1ELi4EEENS1_19SingleTileSchedulerILb1ELb0ELb0ELi80EEEEEEEEEvNT_6ParamsE:
        .type           _ZN7cutlass13device_kernelIN5flash19enable_sm80_to_sm89INS1_16FlashAttnBwdSm80INS1_25CollectiveMainloopBwdSm80ILi2ELi1EN4cute5tupleIJNS5_1CILi64EEENS7_ILi80EEENS7_ILi192EEEEEENS_6half_tEfNS_4arch4Sm80ELb0ELb1ELb0ELb1ELb0ELb0ELb1ELb0ELi2ELi4ELi2ELi2ELb0EEENS1_21CollectiveEpilogueBwdISB_SC_SE_Li256ELb1ELb1ELi4EEENS1_19SingleTileSchedulerILb1ELb0ELb0ELi80EEEEEEEEEvNT_6ParamsE,@function
        .size           _ZN7cutlass13device_kernelIN5flash19enable_sm80_to_sm89INS1_16FlashAttnBwdSm80INS1_25CollectiveMainloopBwdSm80ILi2ELi1EN4cute5tupleIJNS5_1CILi64EEENS7_ILi80EEENS7_ILi192EEEEEENS_6half_tEfNS_4arch4Sm80ELb0ELb1ELb0ELb1ELb0ELb0ELb1ELb0ELi2ELi4ELi2ELi2ELb0EEENS1_21CollectiveEpilogueBwdISB_SC_SE_Li256ELb1ELb1ELi4EEENS1_19SingleTileSchedulerILb1ELb0ELb0ELi80EEEEEEEEEvNT_6ParamsE,(.L_x_127 - _ZN7cutlass13device_kernelIN5flash19enable_sm80_to_sm89INS1_16FlashAttnBwdSm80INS1_25CollectiveMainloopBwdSm80ILi2ELi1EN4cute5tupleIJNS5_1CILi64EEENS7_ILi80EEENS7_ILi192EEEEEENS_6half_tEfNS_4arch4Sm80ELb0ELb1ELb0ELb1ELb0ELb0ELb1ELb0ELi2ELi4ELi2ELi2ELb0EEENS1_21CollectiveEpilogueBwdISB_SC_SE_Li256ELb1ELb1ELi4EEENS1_19SingleTileSchedulerILb1ELb0ELb0ELi80EEEEEEEEEvNT_6ParamsE)
        .other          _ZN7cutlass13device_kernelIN5flash19enable_sm80_to_sm89INS1_16FlashAttnBwdSm80INS1_25CollectiveMainloopBwdSm80ILi2ELi1EN4cute5tupleIJNS5_1CILi64EEENS7_ILi80EEENS7_ILi192EEEEEENS_6half_tEfNS_4arch4Sm80ELb0ELb1ELb0ELb1ELb0ELb0ELb1ELb0ELi2ELi4ELi2ELi2ELb0EEENS1_21CollectiveEpilogueBwdISB_SC_SE_Li256ELb1ELb1ELi4EEENS1_19SingleTileSchedulerILb1ELb0ELb0ELi80EEEEEEEEEvNT_6ParamsE,@"STO_CUDA_ENTRY STV_DEFAULT"
_ZN7cutlass13device_kernelIN5flash19enable_sm80_to_sm89INS1_16FlashAttnBwdSm80INS1_25CollectiveMainloopBwdSm80ILi2ELi1EN4cute5tupleIJNS5_1CILi64EEENS7_ILi80EEENS7_ILi192EEEEEENS_6half_tEfNS_4arch4Sm80ELb0ELb1ELb0ELb1ELb0ELb0ELb1ELb0ELi2ELi4ELi2ELi2ELb0EEENS1_21CollectiveEpilogueBwdISB_SC_SE_Li256ELb1ELb1ELi4EEENS1_19SingleTileSchedulerILb1ELb0ELb0ELi80EEEEEEEEEvNT_6ParamsE:
[----:B------:R-:W-:Y:S01]  /*0000*/  LDC R1, c[0x0][0x28] ;  /* 0x00000a00ff017b82 */ /* 0x000fe20000000800 */
[----:B------:R-:W-:Y:S05]  /*0010*/  EXIT ;  /* 0x000000000000794d */ /* 0x000fea0003800000 */
.L_x_36:
        /* <DEDUP_REMOVED lines=14> */
.L_x_127:


//--------------------- .text._ZN7cutlass13device_kernelIN5flash19enable_sm80_to_sm89INS1_16FlashAttnBwdSm80INS1_25CollectiveMainloopBwdSm80ILi2ELi1EN4cute5tupleIJNS5_1CILi64EEENS7_ILi80EEENS7_ILi192EEEEEENS_6half_tEfNS_4arch4Sm80ELb0ELb1ELb0ELb1ELb1ELb0ELb1ELb0ELi2ELi4ELi2ELi2ELb0EEENS1_21CollectiveEpilogueBwdISB_SC_SE_Li256ELb1ELb1ELi4EEENS1_19SingleTileSchedulerILb1ELb0ELb0ELi80EEEEEEEEEvNT_6ParamsE --------------------------
	.section	.text._ZN7cutlass13device_kernelIN5flash19enable_sm80_to_sm89INS1_16FlashAttnBwdSm80INS1_25CollectiveMainloopBwdSm80ILi2ELi1EN4cute5tupleIJNS5_1CILi64EEENS7_ILi80EEENS7_ILi192EEEEEENS_6half_tEfNS_4arch4Sm80ELb0ELb1ELb0ELb1ELb1ELb0ELb1ELb0ELi2ELi4ELi2ELi2ELb0EEENS1_21CollectiveEpilogueBwdISB_SC_SE_Li256ELb1ELb1ELi4EEENS1_19SingleTileSchedulerILb1ELb0ELb0ELi80EEEEEEEEEvNT_6ParamsE,"ax",@progbits
	.align	128
.text._ZN7cutlass13device_kernelIN5flash19enable_sm80_to_sm89INS1_16FlashAttnBwdSm80INS1_25CollectiveMainloopBwdSm80ILi2ELi1EN4cute5tupleIJNS5_1CILi64EEENS7_ILi80EEENS7_ILi192EEEEEENS_6half_tEfNS_4arch4Sm80ELb0ELb1ELb0ELb1ELb1ELb0ELb1ELb0ELi2ELi4ELi2ELi2ELb0EEENS1_21CollectiveEpilogueBwdISB_SC_SE_Li256ELb1ELb1ELi4EEENS1_19SingleTileSchedulerILb1ELb0ELb0ELi80EEEEEEEEEvNT_6ParamsE:
        .type           _ZN7cutlass13device_kernelIN5flash19enable_sm80_to_sm89INS1_16FlashAttnBwdSm80INS1_25CollectiveMainloopBwdSm80ILi2ELi1EN4cute5tupleIJNS5_1CILi64EEENS7_ILi80EEENS7_ILi192EEEEEENS_6half_tEfNS_4arch4Sm80ELb0ELb1ELb0ELb1ELb1ELb0ELb1ELb0ELi2ELi4ELi2ELi2ELb0EEENS1_21CollectiveEpilogueBwdISB_SC_SE_Li256ELb1ELb1ELi4EEENS1_19SingleTileSchedulerILb1ELb0ELb0ELi80EEEEEEEEEvNT_6ParamsE,@function
        .size           _ZN7cutlass13device_kernelIN5flash19enable_sm80_to_sm89INS1_16FlashAttnBwdSm80INS1_25CollectiveMainloopBwdSm80ILi2ELi1EN4cute5tupleIJNS5_1CILi64EEENS7_ILi80EEENS7_ILi192EEEEEENS_6half_tEfNS_4arch4Sm80ELb0ELb1ELb0ELb1ELb1ELb0ELb1ELb0ELi2ELi4ELi2ELi2ELb0EEENS1_21CollectiveEpilogueBwdISB_SC_SE_Li256ELb1ELb1ELi4EEENS1_19SingleTileSchedulerILb1ELb0ELb0ELi80EEEEEEEEEvNT_6ParamsE,(.L_x_128 - _ZN7cutlass13device_kernelIN5flash19enable_sm80_to_sm89INS1_16FlashAttnBwdSm80INS1_25CollectiveMainloopBwdSm80ILi2ELi1EN4cute5tupleIJNS5_1CILi64EEENS7_ILi80EEENS7_ILi192EEEEEENS_6half_tEfNS_4arch4Sm80ELb0ELb1ELb0ELb1ELb1ELb0ELb1ELb0ELi2ELi4ELi2ELi2ELb0EEENS1_21CollectiveEpilogueBwdISB_SC_SE_Li256ELb1ELb1ELi4EEENS1_19SingleTileSchedulerILb1ELb0ELb0ELi80EEEEEEEEEvNT_6ParamsE)
        .other          _ZN7cutlass13device_kernelIN5flash19enable_sm80_to_sm89INS1_16FlashAttnBwdSm80INS1_25CollectiveMainloopBwdSm80ILi2ELi1EN4cute5tupleIJNS5_1CILi64EEENS7_ILi80EEENS7_ILi192EEEEEENS_6half_tEfNS_4arch4Sm80ELb0ELb1ELb0ELb1ELb1ELb0ELb1ELb0ELi2ELi4ELi2ELi2ELb0EEENS1_21CollectiveEpilogueBwdISB_SC_SE_Li256ELb1ELb1ELi4EEENS1_19SingleTileSchedulerILb1ELb0ELb0ELi80EEEEEEEEEvNT_6ParamsE,@"STO_CUDA_ENTRY STV_DEFAULT"
_ZN7cutlass13device_kernelIN5flash19enable_sm80_to_sm89INS1_16FlashAttnBwdSm80INS1_25CollectiveMainloopBwdSm80ILi2ELi1EN4cute5tupleIJNS5_1CILi64EEENS7_ILi80EEENS7_ILi192EEEEEENS_6half_tEfNS_4arch4Sm80ELb0ELb1ELb0ELb1ELb1ELb0ELb1ELb0ELi2ELi4ELi2ELi2ELb0EEENS1_21CollectiveEpilogueBwdISB_SC_SE_Li256ELb1ELb1ELi4EEENS1_19SingleTileSchedulerILb1ELb0ELb0ELi80EEEEEEEEEvNT_6ParamsE:
[----:B------:R-:W-:Y:S01]  /*0000*/  LDC R1, c[0x0][0x28] ;  /* 0x00000a00ff017b82 */ /* 0x000fe20000000800 */
[----:B------:R-:W-:Y:S05]  /*0010*/  EXIT ;  /* 0x000000000000794d */ /* 0x000fea0003800000 */
.L_x_37:
        /* <DEDUP_REMOVED lines=14> */
.L_x_128:


//--------------------- .text._ZN7cutlass13device_kernelIN5flash19enable_sm80_to_sm89INS1_16FlashAttnBwdSm80INS1_25CollectiveMainloopBwdSm80ILi2ELi1EN4cute5tupleIJNS5_1CILi64EEENS7_ILi80EEENS7_ILi192EEEEEENS_6half_tEfNS_4arch4Sm80ELb0ELb1ELb0ELb1ELb0ELb0ELb1ELb0ELi2ELi4ELi2ELi2ELb0EEENS1_24CollectiveEpilogueBwdGQAISB_fSE_Li256ELb1ELb0EEENS1_19SingleTileSchedulerILb1ELb0ELb0ELi80EEEEEEEEEvNT_6ParamsE --------------------------
	.section	.text._ZN7cutlass13device_kernelIN5flash19enable_sm80_to_sm89INS1_16FlashAttnBwdSm80INS1_25CollectiveMainloopBwdSm80ILi2ELi1EN4cute5tupleIJNS5_1CILi64EEENS7_ILi80EEENS7_ILi192EEEEEENS_6half_tEfNS_4arch4Sm80ELb0ELb1ELb0ELb1ELb0ELb0ELb1ELb0ELi2ELi4ELi2ELi2ELb0EEENS1_24CollectiveEpilogueBwdGQAISB_fSE_Li256ELb1ELb0EEENS1_19SingleTileSchedulerILb1ELb0ELb0ELi80EEEEEEEEEvNT_6ParamsE,"ax",@progbits
	.align	128
.text._ZN7cutlass13device_kernelIN5flash19enable_sm80_to_sm89INS1_16FlashAttnBwdSm80INS1_25CollectiveMainloopBwdSm80ILi2ELi1EN4cute5tupleIJNS5_1CILi64EEENS7_ILi80EEENS7_ILi192EEEEEENS_6half_tEfNS_4arch4Sm80ELb0ELb1ELb0ELb1ELb0ELb0ELb1ELb0ELi2ELi4ELi2ELi2ELb0EEENS1_24CollectiveEpilogueBwdGQAISB_fSE_Li256ELb1ELb0EEENS1_19SingleTileSchedulerILb1ELb0ELb0ELi80EEEEEEEEEvNT_6ParamsE:
        .type           _ZN7cutlass13device_kernelIN5flash19enable_sm80_to_sm89INS1_16FlashAttnBwdSm80INS1_25CollectiveMainloopBwdSm80ILi2ELi1EN4cute5tupleIJNS5_1CILi64EEENS7_ILi80EEENS7_ILi192EEEEEENS_6half_tEfNS_4arch4Sm80ELb0ELb1ELb0ELb1ELb0ELb0ELb1ELb0ELi2ELi4ELi2ELi2ELb0EEENS1_24CollectiveEpilogueBwdGQAISB_fSE_Li256ELb1ELb0EEENS1_19SingleTileSchedulerILb1ELb0ELb0ELi80EEEEEEEEEvNT_6ParamsE,@function
        .size           _ZN7cutlass13device_kernelIN5flash19enable_sm80_to_sm89INS1_16FlashAttnBwdSm80INS1_25CollectiveMainloopBwdSm80ILi2ELi1EN4cute5tupleIJNS5_1CILi64EEENS7_ILi80EEENS7_ILi192EEEEEENS_6half_tEfNS_4arch4Sm80ELb0ELb1ELb0ELb1ELb0ELb0ELb1ELb0ELi2ELi4ELi2ELi2ELb0EEENS1_24CollectiveEpilogueBwdGQAISB_fSE_Li256ELb1ELb0EEENS1_19SingleTileSchedulerILb1ELb0ELb0ELi80EEEEEEEEEvNT_6ParamsE,(.L_x_129 - _ZN7cutlass13device_kernelIN5flash19enable_sm80_to_sm89INS1_16FlashAttnBwdSm80INS1_25CollectiveMainloopBwdSm80ILi2ELi1EN4cute5tupleIJNS5_1CILi64EEENS7_ILi80EEENS7_ILi192EEEEEENS_6half_tEfNS_4arch4Sm80ELb0ELb1ELb0ELb1ELb0ELb0ELb1ELb0ELi2ELi4ELi2ELi2ELb0EEENS1_24CollectiveEpilogueBwdGQAISB_fSE_Li256ELb1ELb0EEENS1_19SingleTileSchedulerILb1ELb0ELb0ELi80EEEEEEEEEvNT_6ParamsE)
        .other          _ZN7cutlass13device_kernelIN5flash19enable_sm80_to_sm89INS1_16FlashAttnBwdSm80INS1_25CollectiveMainloopBwdSm80ILi2ELi1EN4cute5tupleIJNS5_1CILi64EEENS7_ILi80EEENS7_ILi192EEEEEENS_6half_tEfNS_4arch4Sm80ELb0ELb1ELb0ELb1ELb0ELb0ELb1ELb0ELi2ELi4ELi2ELi2ELb0EEENS1_24CollectiveEpilogueBwdGQAISB_fSE_Li256ELb1ELb0EEENS1_19SingleTileSchedulerILb1ELb0ELb0ELi80EEEEEEEEEvNT_6ParamsE,@"STO_CUDA_ENTRY STV_DEFAULT"
_ZN7cutlass13device_kernelIN5flash19enable_sm80_to_sm89INS1_16FlashAttnBwdSm80INS1_25CollectiveMainloopBwdSm80ILi2ELi1EN4cute5tupleIJNS5_1CILi64EEENS7_ILi80EEENS7_ILi192EEEEEENS_6half_tEfNS_4arch4Sm80ELb0ELb1ELb0ELb1ELb0ELb0ELb1ELb0ELi2ELi4ELi2ELi2ELb0EEENS1_24CollectiveEpilogueBwdGQAISB_fSE_Li256ELb1ELb0EEENS1_19SingleTileSchedulerILb1ELb0ELb0ELi80EEEEEEEEEvNT_6ParamsE:
[----:B------:R-:W-:Y:S01]  /*0000*/  LDC R1, c[0x0][0x28] ;  /* 0x00000a00ff017b82 */ /* 0x000fe20000000800 */
[----:B------:R-:W-:Y:S05]  /*0010*/  EXIT ;  /* 0x000000000000794d */ /* 0x000fea0003800000 */
.L_x_38:
        /* <DEDUP_REMOVED lines=14> */
.L_x_129:


//--------------------- .text._ZN7cutlass13device_kernelIN5flash19enable_sm80_to_sm89INS1_16FlashAttnBwdSm80INS1_25CollectiveMainloopBwdSm80ILi2ELi1EN4cute5tupleIJNS5_1CILi64EEENS7_ILi80EEENS7_ILi192EEEEEENS_6half_tEfNS_4arch4Sm80ELb0ELb1ELb0ELb1ELb1ELb0ELb1ELb0ELi2ELi4ELi2ELi2ELb0EEENS1_24CollectiveEpilogueBwdGQAISB_fSE_Li256ELb1ELb1EEENS1_19SingleTileSchedulerILb1ELb0ELb0ELi80EEEEEEEEEvNT_6ParamsE --------------------------
	.section	.text._ZN7cutlass13device_kernelIN5flash19enable_sm80_to_sm89INS1_16FlashAttnBwdSm80INS1_25CollectiveMainloopBwdSm80ILi2ELi1EN4cute5tupleIJNS5_1CILi64EEENS7_ILi80EEENS7_ILi192EEEEEENS_6half_tEfNS_4arch4Sm80ELb0ELb1ELb0ELb1ELb1ELb0ELb1ELb0ELi2ELi4ELi2ELi2ELb0EEENS1_24CollectiveEpilogueBwdGQAISB_fSE_Li256ELb1ELb1EEENS1_19SingleTileSchedulerILb1ELb0ELb0ELi80EEEEEEEEEvNT_6ParamsE,"ax",@progbits
	.align	128
.text._ZN7cutlass13device_kernelIN5flash19enable_sm80_to_sm89INS1_16FlashAttnBwdSm80INS1_25CollectiveMainloopBwdSm80ILi2ELi1EN4cute5tupleIJNS5_1CILi64EEENS7_ILi80EEENS7_ILi192EEEEEENS_6half_tEfNS_4arch4Sm80ELb0ELb1ELb0ELb1ELb1ELb0ELb1ELb0ELi2ELi4ELi2ELi2ELb0EEENS1_24CollectiveEpilogueBwdGQAISB_fSE_Li256ELb1ELb1EEENS1_19SingleTileSchedulerILb1ELb0ELb0ELi80EEEEEEEEEvNT_6ParamsE:
        .type           _ZN7cutlass13device_kernelIN5flash19enable_sm80_to_sm89INS1_16FlashAttnBwdSm80INS1_25CollectiveMainloopBwdSm80ILi2ELi1EN4cute5tupleIJNS5_1CILi64EEENS7_ILi80EEENS7_ILi192EEEEEENS_6half_tEfNS_4arch4Sm80ELb0ELb1ELb0ELb1ELb1ELb0ELb1ELb0ELi2ELi4ELi2ELi2ELb0EEENS1_24CollectiveEpilogueBwdGQAISB_fSE_Li256ELb1ELb1EEENS1_19SingleTileSchedulerILb1ELb0ELb0ELi80EEEEEEEEEvNT_6ParamsE,@function
        .size           _ZN7cutlass13device_kernelIN5flash19enable_sm80_to_sm89INS1_16FlashAttnBwdSm80INS1_25CollectiveMainloopBwdSm80ILi2ELi1EN4cute5tupleIJNS5_1CILi64EEENS7_ILi80EEENS7_ILi192EEEEEENS_6half_tEfNS_4arch4Sm80ELb0ELb1ELb0ELb1ELb1ELb0ELb1ELb0ELi2ELi4ELi2ELi2ELb0EEENS1_24CollectiveEpilogueBwdGQAISB_fSE_Li256ELb1ELb1EEENS1_19SingleTileSchedulerILb1ELb0ELb0ELi80EEEEEEEEEvNT_6ParamsE,(.L_x_130 - _ZN7cutlass13device_kernelIN5flash19enable_sm80_to_sm89INS1_16FlashAttnBwdSm80INS1_25CollectiveMainloopBwdSm80ILi2ELi1EN4cute5tupleIJNS5_1CILi64EEENS7_ILi80EEENS7_ILi192EEEEEENS_6half_tEfNS_4arch4Sm80ELb0ELb1ELb0ELb1ELb1ELb0ELb1ELb0ELi2ELi4ELi2ELi2ELb0EEENS1_24CollectiveEpilogueBwdGQAISB_fSE_Li256ELb1ELb1EEENS1_19SingleTileSchedulerILb1ELb0ELb0ELi80EEEEEEEEEvNT_6ParamsE)
        .other          _ZN7cutlass13device_kernelIN5flash19enable_sm80_to_sm89INS1_16FlashAttnBwdSm80INS1_25CollectiveMainloopBwdSm80ILi2ELi1EN4cute5tupleIJNS5_1CILi64EEENS7_ILi80EEENS7_ILi192EEEEEENS_6half_tEfNS_4arch4Sm80ELb0ELb1ELb0ELb1ELb1ELb0ELb1ELb0ELi2ELi4ELi2ELi2ELb0EEENS1_24CollectiveEpilogueBwdGQAISB_fSE_Li256ELb1ELb1EEENS1_19SingleTileSchedulerILb1ELb0ELb0ELi80EEEEEEEEEvNT_6ParamsE,@"STO_CUDA_ENTRY STV_DEFAULT"
_ZN7cutlass13device_kernelIN5flash19enable_sm80_to_sm89INS1_16FlashAttnBwdSm80INS1_25CollectiveMainloopBwdSm80ILi2ELi1EN4cute5tupleIJNS5_1CILi64EEENS7_ILi80EEENS7_ILi192EEEEEENS_6half_tEfNS_4arch4Sm80ELb0ELb1ELb0ELb1ELb1ELb0ELb1ELb0ELi2ELi4ELi2ELi2ELb0EEENS1_24CollectiveEpilogueBwdGQAISB_fSE_Li256ELb1ELb1EEENS1_19SingleTileSchedulerILb1ELb0ELb0ELi80EEEEEEEEEvNT_6ParamsE:
[----:B------:R-:W-:Y:S01]  /*0000*/  LDC R1, c[0x0][0x28] ;  /* 0x00000a00ff017b82 */ /* 0x000fe20000000800 */
[----:B------:R-:W-:Y:S05]  /*0010*/  EXIT ;  /* 0x000000000000794d */ /* 0x000fea0003800000 */
.L_x_39:
        /* <DEDUP_REMOVED lines=14> */
.L_x_130:


//--------------------- .text._ZN7cutlass13device_kernelIN5flash19enable_sm80_to_sm89INS1_16FlashAttnBwdSm80INS1_25CollectiveMainloopBwdSm80ILi2ELi1EN4cute5tupleIJNS5_1CILi64EEENS7_ILi80EEENS7_ILi192EEEEEENS_6half_tEfNS_4arch4Sm80ELb1ELb0ELb0ELb0ELb0ELb0ELb1ELb0ELi2ELi4ELi2ELi2ELb0EEENS1_21CollectiveEpilogueBwdISB_SC_SE_Li256ELb0ELb1ELi4EEENS1_25SingleTileBwdLPTSchedulerILb0ELi80ELb0EEEEEEEEEvNT_6ParamsE --------------------------
	.section	.text._ZN7cutlass13device_kernelIN5flash19enable_sm80_to_sm89INS1_16FlashAttnBwdSm80INS1_25CollectiveMainloopBwdSm80ILi2ELi1EN4cute5tupleIJNS5_1CILi64EEENS7_ILi80EEENS7_ILi192EEEEEENS_6half_tEfNS_4arch4Sm80ELb1ELb0ELb0ELb0ELb0ELb0ELb1ELb0ELi2ELi4ELi2ELi2ELb0EEENS1_21CollectiveEpilogueBwdISB_SC_SE_Li256ELb0ELb1ELi4EEENS1_25SingleTileBwdLPTSchedulerILb0ELi80ELb0EEEEEEEEEvNT_6ParamsE,"ax",@progbits
	.align	128
.text._ZN7cutlass13device_kernelIN5flash19enable_sm80_to_sm89INS1_16FlashAttnBwdSm80INS1_25CollectiveMainloopBwdSm80ILi2ELi1EN4cute5tupleIJNS5_1CILi64EEENS7_ILi80EEENS7_ILi192EEEEEENS_6half_tEfNS_4arch4Sm80ELb1ELb0ELb0ELb0ELb0ELb0ELb1ELb0ELi2ELi4ELi2ELi2ELb0EEENS1_21CollectiveEpilogueBwdISB_SC_SE_Li256ELb0ELb1ELi4EEENS1_25SingleTileBwdLPTSchedulerILb0ELi80ELb0EEEEEEEEEvNT_6ParamsE:
        .type           _ZN7cutlass13device_kernelIN5flash19enable_sm80_to_sm89INS1_16FlashAttnBwdSm80INS1_25CollectiveMainloopBwdSm80ILi2ELi1EN4cute5tupleIJNS5_1CILi64EEENS7_ILi80EEENS7_ILi192EEEEEENS_6half_tEfNS_4arch4Sm80ELb1ELb0ELb0ELb0ELb0ELb0ELb1ELb0ELi2ELi4ELi2ELi2ELb0EEENS1_21CollectiveEpilogueBwdISB_SC_SE_Li256ELb0ELb1ELi4EEENS1_25SingleTileBwdLPTSchedulerILb0ELi80ELb0EEEEEEEEEvNT_6ParamsE,@function
        .size           _ZN7cutlass13device_kernelIN5flash19enable_sm80_to_sm89INS1_16FlashAttnBwdSm80INS1_25CollectiveMainloopBwdSm80ILi2ELi1EN4cute5tupleIJNS5_1CILi64EEENS7_ILi80EEENS7_ILi192EEEEEENS_6half_tEfNS_4arch4Sm80ELb1ELb0ELb0ELb0ELb0ELb0ELb1ELb0ELi2ELi4ELi2ELi2ELb0EEENS1_21CollectiveEpilogueBwdISB_SC_SE_Li256ELb0ELb1ELi4EEENS1_25SingleTileBwdLPTSchedulerILb0ELi80ELb0EEEEEEEEEvNT_6ParamsE,(.L_x_131 - _ZN7cutlass13device_kernelIN5flash19enable_sm80_to_sm89INS1_16FlashAttnBwdSm80INS1_25CollectiveMainloopBwdSm80ILi2ELi1EN4cute5tupleIJNS5_1CILi64EEENS7_ILi80EEENS7_ILi192EEEEEENS_6half_tEfNS_4arch4Sm80ELb1ELb0ELb0ELb0ELb0ELb0ELb1ELb0ELi2ELi4ELi2ELi2ELb0EEENS1_21CollectiveEpilogueBwdISB_SC_SE_Li256ELb0ELb1ELi4EEENS1_25SingleTileBwdLPTSchedulerILb0ELi80ELb0EEEEEEEEEvNT_6ParamsE)
        .other          _ZN7cutlass13device_kernelIN5flash19enable_sm80_to_sm89INS1_16FlashAttnBwdSm80INS1_25CollectiveMainloopBwdSm80ILi2ELi1EN4cute5tupleIJNS5_1CILi64EEENS7_ILi80EEENS7_ILi192EEEEEENS_6half_tEfNS_4arch4Sm80ELb1ELb0ELb0ELb0ELb0ELb0ELb1ELb0ELi2ELi4ELi2ELi2ELb0EEENS1_21CollectiveEpilogueBwdISB_SC_SE_Li256ELb0ELb1ELi4EEENS1_25SingleTileBwdLPTSchedulerILb0ELi80ELb0EEEEEEEEEvNT_6ParamsE,@"STO_CUDA_ENTRY STV_DEFAULT"
_ZN7cutlass13device_kernelIN5flash19enable_sm80_to_sm89INS1_16FlashAttnBwdSm80INS1_25CollectiveMainloopBwdSm80ILi2ELi1EN4cute5tupleIJNS5_1CILi64EEENS7_ILi80EEENS7_ILi192EEEEEENS_6half_tEfNS_4arch4Sm80ELb1ELb0ELb0ELb0ELb0ELb0ELb1ELb0ELi2ELi4ELi2ELi2ELb0EEENS1_21CollectiveEpilogueBwdISB_SC_SE_Li256ELb0ELb1ELi4EEENS1_25SingleTileBwdLPTSchedulerILb0ELi80ELb0EEEEEEEEEvNT_6ParamsE:
[----:B------:R-:W-:Y:S01]  /*0000*/  LDC R1, c[0x0][0x28] ;  /* 0x00000a00ff017b82 */ /* 0x000fe20000000800 */
[----:B------:R-:W-:Y:S05]  /*0010*/  EXIT ;  /* 0x000000000000794d */ /* 0x000fea0003800000 */
.L_x_40:
        /* <DEDUP_REMOVED lines=14> */
.L_x_131:


//--------------------- .text._ZN7cutlass13device_kernelIN5flash19enable_sm80_to_sm89INS1_16FlashAttnBwdSm80INS1_25CollectiveMainloopBwdSm80ILi2ELi1EN4cute5tupleIJNS5_1CILi64EEENS7_ILi80EEENS7_ILi192EEEEEENS_6half_tEfNS_4arch4Sm80ELb1ELb0ELb0ELb0ELb1ELb0ELb1ELb0ELi2ELi4ELi2ELi2ELb0EEENS1_21CollectiveEpilogueBwdISB_SC_SE_Li256ELb0ELb1ELi4EEENS1_25SingleTileBwdLPTSchedulerILb0ELi80ELb1EEEEEEEEEvNT_6ParamsE --------------------------
	.section	.text._ZN7cutlass13device_kernelIN5flash19enable_sm80_to_sm89INS1_16FlashAttnBwdSm80INS1_25CollectiveMainloopBwdSm80ILi2ELi1EN4cute5tupleIJNS5_1CILi64EEENS7_ILi80EEENS7_ILi192EEEEEENS_6half_tEfNS_4arch4Sm80ELb1ELb0ELb0ELb0ELb1ELb0ELb1ELb0ELi2ELi4ELi2ELi2ELb0EEENS1_21CollectiveEpilogueBwdISB_SC_SE_Li256ELb0ELb1ELi4EEENS1_25SingleTileBwdLPTSchedulerILb0ELi80ELb1EEEEEEEEEvNT_6ParamsE,"ax",@progbits
	.align	128
.text._ZN7cutlass13device_kernelIN5flash19enable_sm80_to_sm89INS1_16FlashAttnBwdSm80INS1_25CollectiveMainloopBwdSm80ILi2ELi1EN4cute5tupleIJNS5_1CILi64EEENS7_ILi80EEENS7_ILi192EEEEEENS_6half_tEfNS_4arch4Sm80ELb1ELb0ELb0ELb0ELb1ELb0ELb1ELb0ELi2ELi4ELi2ELi2ELb0EEENS1_21CollectiveEpilogueBwdISB_SC_SE_Li256ELb0ELb1ELi4EEENS1_25SingleTileBwdLPTSchedulerILb0ELi80ELb1EEEEEEEEEvNT_6ParamsE:
        .type           _ZN7cutlass13device_kernelIN5flash19enable_sm80_to_sm89INS1_16FlashAttnBwdSm80INS1_25CollectiveMainloopBwdSm80ILi2ELi1EN4cute5tupleIJNS5_1CILi64EEENS7_ILi80EEENS7_ILi192EEEEEENS_6half_tEfNS_4arch4Sm80ELb1ELb0ELb0ELb0ELb1ELb0ELb1ELb0ELi2ELi4ELi2ELi2ELb0EEENS1_21CollectiveEpilogueBwdISB_SC_SE_Li256ELb0ELb1ELi4EEENS1_25SingleTileBwdLPTSchedulerILb0ELi80ELb1EEEEEEEEEvNT_6ParamsE,@function
        .size           _ZN7cutlass13device_kernelIN5flash19enable_sm80_to_sm89INS1_16FlashAttnBwdSm80INS1_25CollectiveMainloopBwdSm80ILi2ELi1EN4cute5tupleIJNS5_1CILi64EEENS7_ILi80EEENS7_ILi192EEEEEENS_6half_tEfNS_4arch4Sm80ELb1ELb0ELb0ELb0ELb1ELb0ELb1ELb0ELi2ELi4ELi2ELi2ELb0EEENS1_21CollectiveEpilogueBwdISB_SC_SE_Li256ELb0ELb1ELi4EEENS1_25SingleTileBwdLPTSchedulerILb0ELi80ELb1EEEEEEEEEvNT_6ParamsE,(.L_x_132 - _ZN7cutlass13device_kernelIN5flash19enable_sm80_to_sm89INS1_16FlashAttnBwdSm80INS1_25CollectiveMainloopBwdSm80ILi2ELi1EN4cute5tupleIJNS5_1CILi64EEENS7_ILi80EEENS7_ILi192EEEEEENS_6half_tEfNS_4arch4Sm80ELb1ELb0ELb0ELb0ELb1ELb0ELb1ELb0ELi2ELi4ELi2ELi2ELb0EEENS1_21CollectiveEpilogueBwdISB_SC_SE_Li256ELb0ELb1ELi4EEENS1_25SingleTileBwdLPTSchedulerILb0ELi80ELb1EEEEEEEEEvNT_6ParamsE)
        .other          _ZN7cutlass13device_kernelIN5flash19enable_sm80_to_sm89INS1_16FlashAttnBwdSm80INS1_25CollectiveMainloopBwdSm80ILi2ELi1EN4cute5tupleIJNS5_1CILi64EEENS7_ILi80EEENS7_ILi192EEEEEENS_6half_tEfNS_4arch4Sm80ELb1ELb0ELb0ELb0ELb1ELb0ELb1ELb0ELi2ELi4ELi2ELi2ELb0EEENS1_21CollectiveEpilogueBwdISB_SC_SE_Li256ELb0ELb1ELi4EEENS1_25SingleTileBwdLPTSchedulerILb0ELi80ELb1EEEEEEEEEvNT_6ParamsE,@"STO_CUDA_ENTRY STV_DEFAULT"
_ZN7cutlass13device_kernelIN5flash19enable_sm80_to_sm89INS1_16FlashAttnBwdSm80INS1_25CollectiveMainloopBwdSm80ILi2ELi1EN4cute5tupleIJNS5_1CILi64EEENS7_ILi80EEENS7_ILi192EEEEEENS_6half_tEfNS_4arch4Sm80ELb1ELb0ELb0ELb0ELb1ELb0ELb1ELb0ELi2ELi4ELi2ELi2ELb0EEENS1_21CollectiveEpilogueBwdISB_SC_SE_Li256ELb0ELb1ELi4EEENS1_25SingleTileBwdLPTSchedulerILb0ELi80ELb1EEEEEEEEEvNT_6ParamsE:
[----:B------:R-:W-:Y:S01]  /*0000*/  LDC R1, c[0x0][0x28] ;  /* 0x00000a00ff017b82 */ /* 0x000fe20000000800 */
[----:B------:R-:W-:Y:S05]  /*0010*/  EXIT ;  /* 0x000000000000794d */ /* 0x000fea0003800000 */
.L_x_41:
        /* <DEDUP_REMOVED lines=14> */
.L_x_132:


//--------------------- .text._ZN7cutlass13device_kernelIN5flash19enable_sm80_to_sm89INS1_16FlashAttnBwdSm80INS1_25CollectiveMainloopBwdSm80ILi2ELi1EN4cute5tupleIJNS5_1CILi64EEENS7_ILi80EEENS7_ILi192EEEEEENS_6half_tEfNS_4arch4Sm80ELb1ELb0ELb0ELb0ELb0ELb0ELb1ELb0ELi2ELi4ELi2ELi2ELb0EEENS1_24CollectiveEpilogueBwdGQAISB_fSE_Li256ELb0ELb0EEENS1_25SingleTileBwdLPTSchedulerILb0ELi80ELb0EEEEEEEEEvNT_6ParamsE --------------------------
	.section	.text._ZN7cutlass13device_kernelIN5flash19enable_sm80_to_sm89INS1_16FlashAttnBwdSm80INS1_25CollectiveMainloopBwdSm80ILi2ELi1EN4cute5tupleIJNS5_1CILi64EEENS7_ILi80EEENS7_ILi192EEEEEENS_6half_tEfNS_4arch4Sm80ELb1ELb0ELb0ELb0ELb0ELb0ELb1ELb0ELi2ELi4ELi2ELi2ELb0EEENS1_24CollectiveEpilogueBwdGQAISB_fSE_Li256ELb0ELb0EEENS1_25SingleTileBwdLPTSchedulerILb0ELi80ELb0EEEEEEEEEvNT_6ParamsE,"ax",@progbits
	.align	128
.text._ZN7cutlass13device_kernelIN5flash19enable_sm80_to_sm89INS1_16FlashAttnBwdSm80INS1_25CollectiveMainloopBwdSm80ILi2ELi1EN4cute5tupleIJNS5_1CILi64EEENS7_ILi80EEENS7_ILi192EEEEEENS_6half_tEfNS_4arch4Sm80ELb1ELb0ELb0ELb0ELb0ELb0ELb1ELb0ELi2ELi4ELi2ELi2ELb0EEENS1_24CollectiveEpilogueBwdGQAISB_fSE_Li256ELb0ELb0EEENS1_25SingleTileBwdLPTSchedulerILb0ELi80ELb0EEEEEEEEEvNT_6ParamsE:
        .type           _ZN7cutlass13device_kernelIN5flash19enable_sm80_to_sm89INS1_16FlashAttnBwdSm80INS1_25CollectiveMainloopBwdSm80ILi2ELi1EN4cute5tupleIJNS5_1CILi64EEENS7_ILi80EEENS7_ILi192EEEEEENS_6half_tEfNS_4arch4Sm80ELb1ELb0ELb0ELb0ELb0ELb0ELb1ELb0ELi2ELi4ELi2ELi2ELb0EEENS1_24CollectiveEpilogueBwdGQAISB_fSE_Li256ELb0ELb0EEENS1_25SingleTileBwdLPTSchedulerILb0ELi80ELb0EEEEEEEEEvNT_6ParamsE,@function
        .size           _ZN7cutlass13device_kernelIN5flash19enable_sm80_to_sm89INS1_16FlashAttnBwdSm80INS1_25CollectiveMainloopBwdSm80ILi2ELi1EN4cute5tupleIJNS5_1CILi64EEENS7_ILi80EEENS7_ILi192EEEEEENS_6half_tEfNS_4arch4Sm80ELb1ELb0ELb0ELb0ELb0ELb0ELb1ELb0ELi2ELi4ELi2ELi2ELb0EEENS1_24CollectiveEpilogueBwdGQAISB_fSE_Li256ELb0ELb0EEENS1_25SingleTileBwdLPTSchedulerILb0ELi80ELb0EEEEEEEEEvNT_6ParamsE,(.L_x_133 - _ZN7cutlass13device_kernelIN5flash19enable_sm80_to_sm89INS1_16FlashAttnBwdSm80INS1_25CollectiveMainloopBwdSm80ILi2ELi1EN4cute5tupleIJNS5_1CILi64EEENS7_ILi80EEENS7_ILi192EEEEEENS_6half_tEfNS_4arch4Sm80ELb1ELb0ELb0ELb0ELb0ELb0ELb1ELb0ELi2ELi4ELi2ELi2ELb0EEENS1_24CollectiveEpilogueBwdGQAISB_fSE_Li256ELb0ELb0EEENS1_25SingleTileBwdLPTSchedulerILb0ELi80ELb0EEEEEEEEEvNT_6ParamsE)
        .other          _ZN7cutlass13device_kernelIN5flash19enable_sm80_to_sm89INS1_16FlashAttnBwdSm80INS1_25CollectiveMainloopBwdSm80ILi2ELi1EN4cute5tupleIJNS5_1CILi64EEENS7_ILi80EEENS7_ILi192EEEEEENS_6half_tEfNS_4arch4Sm80ELb1ELb0ELb0ELb0ELb0ELb0ELb1ELb0ELi2ELi4ELi2ELi2ELb0EEENS1_24CollectiveEpilogueBwdGQAISB_fSE_Li256ELb0ELb0EEENS1_25SingleTileBwdLPTSchedulerILb0ELi80ELb0EEEEEEEEEvNT_6ParamsE,@"STO_CUDA_ENTRY STV_DEFAULT"
_ZN7cutlass13device_kernelIN5flash19enable_sm80_to_sm89INS1_16FlashAttnBwdSm80INS1_25CollectiveMainloopBwdSm80ILi2ELi1EN4cute5tupleIJNS5_1CILi64EEENS7_ILi80EEENS7_ILi192EEEEEENS_6half_tEfNS_4arch4Sm80ELb1ELb0ELb0ELb0ELb0ELb0ELb1ELb0ELi2ELi4ELi2ELi2ELb0EEENS1_24CollectiveEpilogueBwdGQAISB_fSE_Li256ELb0ELb0EEENS1_25SingleTileBwdLPTSchedulerILb0ELi80ELb0EEEEEEEEEvNT_6ParamsE:
[----:B------:R-:W-:Y:S01]  /*0000*/  LDC R1, c[0x0][0x28] ;  /* 0x00000a00ff017b82 */ /* 0x000fe20000000800 */
[----:B------:R-:W-:Y:S05]  /*0010*/  EXIT ;  /* 0x000000000000794d */ /* 0x000fea0003800000 */
.L_x_42:
        /* <DEDUP_REMOVED lines=14> */
.L_x_133:


//--------------------- .text._ZN7cutlass13device_kernelIN5flash19enable_sm80_to_sm89INS1_16FlashAttnBwdSm80INS1_25CollectiveMainloopBwdSm80ILi2ELi1EN4cute5tupleIJNS5_1CILi64EEENS7_ILi80EEENS7_ILi192EEEEEENS_6half_tEfNS_4arch4Sm80ELb1ELb0ELb0ELb0ELb1ELb0ELb1ELb0ELi2ELi4ELi2ELi2ELb0EEENS1_24CollectiveEpilogueBwdGQAISB_fSE_Li256ELb0ELb1EEENS1_25SingleTileBwdLPTSchedulerILb0ELi80ELb1EEEEEEEEEvNT_6ParamsE --------------------------
	.section	.text._ZN7cutlass13device_kernelIN5flash19enable_sm80_to_sm89INS1_16FlashAttnBwdSm80INS1_25CollectiveMainloopBwdSm80ILi2ELi1EN4cute5tupleIJNS5_1CILi64EEENS7_ILi80EEENS7_ILi192EEEEEENS_6half_tEfNS_4arch4Sm80ELb1ELb0ELb0ELb0ELb1ELb0ELb1ELb0ELi2ELi4ELi2ELi2ELb0EEENS1_24CollectiveEpilogueBwdGQAISB_fSE_Li256ELb0ELb1EEENS1_25SingleTileBwdLPTSchedulerILb0ELi80ELb1EEEEEEEEEvNT_6ParamsE,"ax",@progbits
	.align	128
.text._ZN7cutlass13device_kernelIN5flash19enable_sm80_to_sm89INS1_16FlashAttnBwdSm80INS1_25CollectiveMainloopBwdSm80ILi2ELi1EN4cute5tupleIJNS5_1CILi64EEENS7_ILi80EEENS7_ILi192EEEEEENS_6half_tEfNS_4arch4Sm80ELb1ELb0ELb0ELb0ELb1ELb0ELb1ELb0ELi2ELi4ELi2ELi2ELb0EEENS1_24CollectiveEpilogueBwdGQAISB_fSE_Li256ELb0ELb1EEENS1_25SingleTileBwdLPTSchedulerILb0ELi80ELb1EEEEEEEEEvNT_6ParamsE:
        .type           _ZN7cutlass13device_kernelIN5flash19enable_sm80_to_sm89INS1_16FlashAttnBwdSm80INS1_25CollectiveMainloopBwdSm80ILi2ELi1EN4cute5tupleIJNS5_1CILi64EEENS7_ILi80EEENS7_ILi192EEEEEENS_6half_tEfNS_4arch4Sm80ELb1ELb0ELb0ELb0ELb1ELb0ELb1ELb0ELi2ELi4ELi2ELi2ELb0EEENS1_24CollectiveEpilogueBwdGQAISB_fSE_Li256ELb0ELb1EEENS1_25SingleTileBwdLPTSchedulerILb0ELi80ELb1EEEEEEEEEvNT_6ParamsE,@function
        .size           _ZN7cutlass13device_kernelIN5flash19enable_sm80_to_sm89INS1_16FlashAttnBwdSm80INS1_25CollectiveMainloopBwdSm80ILi2ELi1EN4cute5tupleIJNS5_1CILi64EEENS7_ILi80EEENS7_ILi192EEEEEENS_6half_tEfNS_4arch4Sm80ELb1ELb0ELb0ELb0ELb1ELb0ELb1ELb0ELi2ELi4ELi2ELi2ELb0EEENS1_24CollectiveEpilogueBwdGQAISB_fSE_Li256ELb0ELb1EEENS1_25SingleTileBwdLPTSchedulerILb0ELi80ELb1EEEEEEEEEvNT_6ParamsE,(.L_x_134 - _ZN7cutlass13device_kernelIN5flash19enable_sm80_to_sm89INS1_16FlashAttnBwdSm80INS1_25CollectiveMainloopBwdSm80ILi2ELi1EN4cute5tupleIJNS5_1CILi64EEENS7_ILi80EEENS7_ILi192EEEEEENS_6half_tEfNS_4arch4Sm80ELb1ELb0ELb0ELb0ELb1ELb0ELb1ELb0ELi2ELi4ELi2ELi2ELb0EEENS1_24CollectiveEpilogueBwdGQAISB_fSE_Li256ELb0ELb1EEENS1_25SingleTileBwdLPTSchedulerILb0ELi80ELb1EEEEEEEEEvNT_6ParamsE)
        .other          _ZN7cutlass13device_kernelIN5flash19enable_sm80_to_sm89INS1_16FlashAttnBwdSm80INS1_25CollectiveMainloopBwdSm80ILi2ELi1EN4cute5tupleIJNS5_1CILi64EEENS7_ILi80EEENS7_ILi192EEEEEENS_6half_tEfNS_4arch4Sm80ELb1ELb0ELb0ELb0ELb1ELb0ELb1ELb0ELi2ELi4ELi2ELi2ELb0EEENS1_24CollectiveEpilogueBwdGQAISB_fSE_Li256ELb0ELb1EEENS1_25SingleTileBwdLPTSchedulerILb0ELi80ELb1EEEEEEEEEvNT_6ParamsE,@"STO_CUDA_ENTRY STV_DEFAULT"
_ZN7cutlass13device_kernelIN5flash19enable_sm80_to_sm89INS1_16FlashAttnBwdSm80INS1_25CollectiveMainloopBwdSm80ILi2ELi1EN4cute5tupleIJNS5_1CILi64EEENS7_ILi80EEENS7_ILi192EEEEEENS_6half_tEfNS_4arch4Sm80ELb1ELb0ELb0ELb0ELb1ELb0ELb1ELb0ELi2ELi4ELi2ELi2ELb0EEENS1_24CollectiveEpilogueBwdGQAISB_fSE_Li256ELb0ELb1EEENS1_25SingleTileBwdLPTSchedulerILb0ELi80ELb1EEEEEEEEEvNT_6ParamsE:
[----:B------:R-:W-:Y:S01]  /*0000*/  LDC R1, c[0x0][0x28] ;  /* 0x00000a00ff017b82 */ /* 0x000fe20000000800 */
[----:B------:R-:W-:Y:S05]  /*0010*/  EXIT ;  /* 0x000000000000794d */ /* 0x000fea0003800000 */
.L_x_43:
        /* <DEDUP_REMOVED lines=14> */
.L_x_134:


//--------------------- .text._ZN7cutlass13device_kernelIN5flash22FlashAttnBwdPreprocessIN4cute5tupleIJNS3_1CILi64EEENS5_ILi192EEEEEENS_6half_tEfNS_4arch4Sm80ELb1ELb0EEEEEvNT_6ParamsE --------------------------
	.section	.text._ZN7cutlass13device_kernelIN5flash22FlashAttnBwdPreprocessIN4cute5tupleIJNS3_1CILi64EEENS5_ILi192EEEEEENS_6half_tEfNS_4arch4Sm80ELb1ELb0EEEEEvNT_6ParamsE,"ax",@progbits
	.align	128
.text._ZN7cutlass13device_kernelIN5flash22FlashAttnBwdPreprocessIN4cute5tupleIJNS3_1CILi64EEENS5_ILi192EEEEEENS_6half_tEfNS_4arch4Sm80ELb1ELb0EEEEEvNT_6ParamsE:
        .type           _ZN7cutlass13device_kernelIN5flash22FlashAttnBwdPreprocessIN4cute5tupleIJNS3_1CILi64EEENS5_ILi192EEEEEENS_6half_tEfNS_4arch4Sm80ELb1ELb0EEEEEvNT_6ParamsE,@function
        .size           _ZN7cutlass13device_kernelIN5flash22FlashAttnBwdPreprocessIN4cute5tupleIJNS3_1CILi64EEENS5_ILi192EEEEEENS_6half_tEfNS_4arch4Sm80ELb1ELb0EEEEEvNT_6ParamsE,(.L_x_135 - _ZN7cutlass13device_kernelIN5flash22FlashAttnBwdPreprocessIN4cute5tupleIJNS3_1CILi64EEENS5_ILi192EEEEEENS_6half_tEfNS_4arch4Sm80ELb1ELb0EEEEEvNT_6ParamsE)
        .other          _ZN7cutlass13device_kernelIN5flash22FlashAttnBwdPreprocessIN4cute5tupleIJNS3_1CILi64EEENS5_ILi192EEEEEENS_6half_tEfNS_4arch4Sm80ELb1ELb0EEEEEvNT_6ParamsE,@"STO_CUDA_ENTRY STV_DEFAULT"
_ZN7cutlass13device_kernelIN5flash22FlashAttnBwdPreprocessIN4cute5tupleIJNS3_1CILi64EEENS5_ILi192EEEEEENS_6half_tEfNS_4arch4Sm80ELb1ELb0EEEEEvNT_6ParamsE:
[----:B------:R-:W-:Y:S01]  /*0000*/  LDC R1, c[0x0][0x28] ;  /* 0x00000a00ff017b82 */ /* 0x000fe20000000800 */
[----:B------:R-:W0:Y:S01]  /*0010*/  S2R R0, SR_CTAID.X ;  /* 0x0000000000007919 */ /* 0x000e220000002500 */
[----:B------:R-:W-:-:S06]  /*0020*/  ULDC UR4, c[0x0][0x218] ;  /* 0x0000860000047ab9 */ /* 0x000fcc0000000800 */
[----:B------:R-:W1:Y:S01]  /*0030*/  S2UR UR8, SR_CTAID.Y ;  /* 0x00000000000879c3 */ /* 0x000e620000002600 */
[----:B------:R-:W-:Y:S01]  /*0040*/  ULDC.64 UR6, c[0x0][0x208] ;  /* 0x0000820000067ab9 */ /* 0x000fe20000000a00 */
[----:B------:R-:W2:Y:S06]  /*0050*/  S2R R2, SR_TID.X ;  /* 0x0000000000027919 */ /* 0x000eac0000002100 */
[----:B------:R-:W3:Y:S08]  /*0060*/  S2UR UR9, SR_CTAID.Z ;  /* 0x00000000000979c3 */ /* 0x000ef00000002700 */
[----:B------:R-:W4:Y:S01]  /*0070*/  LDC.64 R30, c[0x0][0x238] ;  /* 0x00008e00ff1e7b82 */ /* 0x000f220000000a00 */
[----:B-1----:R-:W-:-:S07]  /*0080*/  USHF.R.S32.HI UR10, URZ, 0x1f, UR8 ;  /* 0x0000001f3f0a7899 */ /* 0x002fce0008011408 */
[----:B------:R-:W1:Y:S01]  /*0090*/  LDC.64 R16, c[0x0][0x250] ;  /* 0x00009400ff107b82 */ /* 0x000e620000000a00 */
[----:B0-----:R-:W-:Y:S01]  /*00a0*/  SHF.L.U32 R10, R0, 0x6, RZ ;  /* 0x00000006000a7819 */ /* 0x001fe200000006ff */
[----:B---3--:R-:W-:-:S06]  /*00b0*/  USHF.R.S32.HI UR11, URZ, 0x1f, UR9 ;  /* 0x0000001f3f0b7899 */ /* 0x008fcc0008011409 */
[----:B------:R-:W0:Y:S01]  /*00c0*/  LDC.64 R58, c[0x0][0x258] ;  /* 0x00009600ff3a7b82 */ /* 0x000e220000000a00 */
[----:B------:R-:W-:-:S04]  /*00d0*/  IADD3 R3, -R10, UR4, RZ ;  /* 0x000000040a037c10 */ /* 0x000fc8000fffe1ff */
[----:B--2---:R-:W-:-:S04]  /*00e0*/  ISETP.GE.AND P0, PT, R2, R3, PT ;  /* 0x000000030200720c */ /* 0x004fc80003f06270 */
[----:B------:R-:W-:-:S13]  /*00f0*/  ISETP.GT.OR P0, PT, R2, 0x3f, P0 ;  /* 0x0000003f0200780c */ /* 0x000fda0000704670 */
[----:B------:R-:W2:Y:S01]  /*0100*/  @!P0 LDC.64 R8, c[0x0][0x290] ;  /* 0x0000a400ff088b82 */ /* 0x000ea20000000a00 */
[----:B------:R-:W-:Y:S02]  /*0110*/  @!P0 SHF.R.S32.HI R5, RZ, 0x1f, R2 ;  /* 0x0000001fff058819 */ /* 0x000fe40000011402 */
[----:B------:R-:W-:-:S04]  /*0120*/  @!P0 IADD3 R4, P1, R10, R2, RZ ;  /* 0x000000020a048210 */ /* 0x000fc80007f3e0ff */
[----:B------:R-:W-:Y:S01]  /*0130*/  @!P0 LEA.HI.X.SX32 R5, R10, R5, 0x1, P1 ;  /* 0x000000050a058211 */ /* 0x000fe200008f0eff */
[----:B------:R-:W3:Y:S08]  /*0140*/  @!P0 LDC.64 R12, c[0x0][0x298] ;  /* 0x0000a600ff0c8b82 */ /* 0x000ef00000000a00 */
[----:B------:R-:W4:Y:S01]  /*0150*/  @!P0 LDC.64 R14, c[0x0][0x288] ;  /* 0x0000a200ff0e8b82 */ /* 0x000f220000000a00 */
[----:B--2---:R-:W-:-:S02]  /*0160*/  @!P0 IMAD R6, R8, UR10, RZ ;  /* 0x0000000a08068c24 */ /* 0x004fc4000f8e02ff */
[----:B------:R-:W-:-:S04]  /*0170*/  @!P0 IMAD.WIDE.U32 R4, R8, UR8, R4 ;  /* 0x0000000808048c25 */ /* 0x000fc8000f8e0004 */
[----:B------:R-:W-:Y:S02]  /*0180*/  @!P0 IMAD R7, R9, UR8, R6 ;  /* 0x0000000809078c24 */ /* 0x000fe4000f8e0206 */
[----:B---3--:R-:W-:-:S03]  /*0190*/  @!P0 IMAD R6, R12, UR11, RZ ;  /* 0x0000000b0c068c24 */ /* 0x008fc6000f8e02ff */
[----:B------:R-:W-:Y:S01]  /*01a0*/  @!P0 IADD3 R5, R5, R7, RZ ;  /* 0x0000000705058210 */ /* 0x000fe20007ffe0ff */
[----:B------:R-:W-:Y:S02]  /*01b0*/  @!P0 IMAD R7, R13, UR9, R6 ;  /* 0x000000090d078c24 */ /* 0x000fe4000f8e0206 */
[----:B------:R-:W-:Y:S02]  /*01c0*/  @!P0 IMAD.WIDE.U32 R4, R12, UR9, R4 ;  /* 0x000000090c048c25 */ /* 0x000fe4000f8e0004 */
[----:B------:R-:W2:Y:S03]  /*01d0*/  LDC.64 R12, c[0x0][0x230] ;  /* 0x00008c00ff0c7b82 */ /* 0x000ea60000000a00 */
[----:B------:R-:W-:Y:S02]  /*01e0*/  @!P0 IADD3 R5, R5, R7, RZ ;  /* 0x0000000705058210 */ /* 0x000fe40007ffe0ff */
[----:B----4-:R-:W-:-:S04]  /*01f0*/  @!P0 LEA R6, P1, R4, R14, 0x2 ;  /* 0x0000000e04068211 */ /* 0x010fc800078210ff */
[----:B------:R-:W-:Y:S02]  /*0200*/  @!P0 LEA.HI.X R7, R4, R15, R5, 0x2, P1 ;  /* 0x0000000f04078211 */ /* 0x000fe400008f1405 */
[----:B------:R-:W-:Y:S02]  /*0210*/  SHF.R.S32.HI R5, RZ, 0x1f, R2 ;  /* 0x0000001fff057819 */ /* 0x000fe40000011402 */
[----:B------:R-:W-:Y:S02]  /*0220*/  MOV R4, 0x7f800000 ;  /* 0x7f80000000047802 */ /* 0x000fe40000000f00 */
[----:B------:R-:W-:-:S04]  /*0230*/  LEA.HI R54, R5, R2, RZ, 0x3 ;  /* 0x0000000205367211 */ /* 0x000fc800078f18ff */
[----:B------:R-:W-:Y:S01]  /*0240*/  LOP3.LUT R5, R54, 0xfffffff8, RZ, 0xc0, !PT ;  /* 0xfffffff836057812 */ /* 0x000fe200078ec0ff */
[----:B------:R3:W5:Y:S01]  /*0250*/  @!P0 LDG.E R4, desc[UR6][R6.64] ;  /* 0x0000000606048981 */ /* 0x000762000c1e1900 */
[----:B------:R-:W-:Y:S01]  /*0260*/  SHF.R.S32.HI R54, RZ, 0x3, R54 ;  /* 0x00000003ff367819 */ /* 0x000fe20000011436 */
[----:B------:R-:W-:Y:S01]  /*0270*/  BSSY B0, `(.L_x_44) ;  /* 0x000002a000007945 */ /* 0x000fe20003800000 */
[----:B------:R-:W-:Y:S01]  /*0280*/  IADD3 R5, -R5, R2, RZ ;  /* 0x0000000205057210 */ /* 0x000fe20007ffe1ff */
[----:B--2---:R-:W-:Y:S01]  /*0290*/  IMAD R8, R12, UR10, RZ ;  /* 0x0000000a0c087c24 */ /* 0x004fe2000f8e02ff */
[----:B------:R-:W-:Y:S01]  /*02a0*/  ISETP.GE.AND P0, PT, R54, R3, PT ;  /* 0x000000033600720c */ /* 0x000fe20003f06270 */
[----:B------:R-:W-:Y:S01]  /*02b0*/  HFMA2.MMA R24, -RZ, RZ, 0, 0 ;  /* 0x00000000ff187435 */ /* 0x000fe200000001ff */
[----:B------:R-:W-:Y:S01]  /*02c0*/  SHF.L.U32 R52, R5, 0x3, RZ ;  /* 0x0000000305347819 */ /* 0x000fe200000006ff */
[----:B------:R-:W-:Y:S01]  /*02d0*/  IMAD R9, R13, UR8, R8 ;  /* 0x000000080d097c24 */ /* 0x000fe2000f8e0208 */
[----:B------:R-:W-:Y:S01]  /*02e0*/  CS2R R40, SRZ ;  /* 0x0000000000287805 */ /* 0x000fe2000001ff00 */
[----:B------:R-:W-:Y:S01]  /*02f0*/  IMAD R8, R30, UR11, RZ ;  /* 0x0000000b1e087c24 */ /* 0x000fe2000f8e02ff */
[----:B------:R-:W-:-:S02]  /*0300*/  SHF.R.S32.HI R53, RZ, 0x1f, R52 ;  /* 0x0000001fff357819 */ /* 0x000fc40000011434 */
[----:B------:R-:W-:Y:S02]  /*0310*/  CS2R R42, SRZ ;  /* 0x00000000002a7805 */ /* 0x000fe4000001ff00 */
[----:B------:R-:W-:Y:S01]  /*0320*/  CS2R R44, SRZ ;  /* 0x00000000002c7805 */ /* 0x000fe2000001ff00 */
[----:B------:R-:W-:Y:S01]  /*0330*/  IMAD R31, R31, UR9, R8 ;  /* 0x000000091f1f7c24 */ /* 0x000fe2000f8e0208 */
[----:B------:R-:W-:Y:S01]  /*0340*/  CS2R R46, SRZ ;  /* 0x00000000002e7805 */ /* 0x000fe2000001ff00 */
[----:B---3--:R-:W-:Y:S01]  /*0350*/  IMAD.WIDE.U32 R6, R12, UR8, R52 ;  /* 0x000000080c067c25 */ /* 0x008fe2000f8e0034 */
[----:B------:R-:W-:Y:S02]  /*0360*/  CS2R R12, SRZ ;  /* 0x00000000000c7805 */ /* 0x000fe4000001ff00 */
[----:B------:R-:W-:Y:S02]  /*0370*/  SHF.R.S32.HI R55, RZ, 0x1f, R54 ;  /* 0x0000001fff377819 */ /* 0x000fe40000011436 */
[----:B------:R-:W-:Y:S01]  /*0380*/  CS2R R14, SRZ ;  /* 0x00000000000e7805 */ /* 0x000fe2000001ff00 */
[----:B-1----:R-:W-:Y:S01]  /*0390*/  IMAD R18, R16, UR10, RZ ;  /* 0x0000000a10127c24 */ /* 0x002fe2000f8e02ff */
[----:B------:R-:W-:-:S03]  /*03a0*/  IADD3 R7, R7, R9, RZ ;  /* 0x0000000907077210 */ /* 0x000fc60007ffe0ff */
[----:B------:R-:W-:-:S05]  /*03b0*/  IMAD.WIDE.U32 R28, R30, UR9, R6 ;  /* 0x000000091e1c7c25 */ /* 0x000fca000f8e0006 */
[----:B------:R-:W-:Y:S01]  /*03c0*/  IADD3 R31, R29, R31, RZ ;  /* 0x0000001f1d1f7210 */ /* 0x000fe20007ffe0ff */
[----:B0-----:R-:W-:Y:S06]  /*03d0*/  @P0 BRA `(.L_x_45) ;  /* 0x00000000004c0947 */ /* 0x001fec0003800000 */
[----:B------:R-:W-:Y:S01]  /*03e0*/  IMAD.WIDE R6, R0, 0x40, R54 ;  /* 0x0000004000067825 */ /* 0x000fe200078e0236 */
[----:B------:R-:W-:Y:S01]  /*03f0*/  ULDC.64 UR12, c[0x0][0x228] ;  /* 0x00008a00000c7ab9 */ /* 0x000fe20000000a00 */
[C---:B------:R-:W-:Y:S01]  /*0400*/  IADD3 R8, R52.reuse, 0x40, RZ ;  /* 0x0000004034087810 */ /* 0x040fe20007ffe0ff */
[----:B------:R-:W-:Y:S01]  /*0410*/  ULDC UR5, c[0x0][0x21c] ;  /* 0x0000870000057ab9 */ /* 0x000fe20000000800 */
[----:B------:R-:W-:Y:S01]  /*0420*/  MOV R30, R28 ;  /* 0x0000001c001e7202 */ /* 0x000fe20000000f00 */
[----:B------:R-:W-:Y:S01]  /*0430*/  IMAD R7, R7, UR12, RZ ;  /* 0x0000000c07077c24 */ /* 0x000fe2000f8e02ff */
[----:B------:R-:W-:Y:S02]  /*0440*/  IADD3 R19, R52, 0x80, RZ ;  /* 0x0000008034137810 */ /* 0x000fe40007ffe0ff */
[----:B------:R-:W-:Y:S01]  /*0450*/  ISETP.GE.AND P2, PT, R8, UR5, PT ;  /* 0x0000000508007c0c */ /* 0x000fe2000bf46270 */
[----:B------:R-:W-:Y:S01]  /*0460*/  IMAD.WIDE.U32 R8, R6, UR12, R30 ;  /* 0x0000000c06087c25 */ /* 0x000fe2000f8e001e */
[----:B------:R-:W-:-:S02]  /*0470*/  ISETP.GE.AND P1, PT, R52, UR5, PT ;  /* 0x0000000534007c0c */ /* 0x000fc4000bf26270 */
[----:B------:R-:W-:Y:S01]  /*0480*/  ISETP.GE.AND P3, PT, R19, UR5, PT ;  /* 0x0000000513007c0c */ /* 0x000fe2000bf66270 */
[----:B------:R-:W-:Y:S01]  /*0490*/  IMAD R7, R6, UR13, R7 ;  /* 0x0000000d06077c24 */ /* 0x000fe2000f8e0207 */
[----:B------:R-:W-:Y:S02]  /*04a0*/  ULDC.64 UR12, c[0x0][0x210] ;  /* 0x00008400000c7ab9 */ /* 0x000fe40000000a00 */
[----:B------:R-:W-:Y:S02]  /*04b0*/  LEA R6, P4, R8, UR12, 0x1 ;  /* 0x0000000c08067c11 */ /* 0x000fe4000f8808ff */
[----:B------:R-:W-:-:S04]  /*04c0*/  IADD3 R7, R9, R7, RZ ;  /* 0x0000000709077210 */ /* 0x000fc80007ffe0ff */
[----:B------:R-:W-:-:S05]  /*04d0*/  LEA.HI.X R7, R8, UR13, R7, 0x1, P4 ;  /* 0x0000000d08077c11 */ /* 0x000fca000a0f0c07 */
[----:B------:R0:W5:Y:S04]  /*04e0*/  @!P1 LDG.E.128 R40, desc[UR6][R6.64] ;  /* 0x0000000606289981 */ /* 0x000168000c1e1d00 */
[----:B------:R0:W5:Y:S04]  /*04f0*/  @!P2 LDG.E.128 R44, desc[UR6][R6.64+0x80] ;  /* 0x00008006062ca981 */ /* 0x000168000c1e1d00 */
[----:B------:R0:W5:Y:S02]  /*0500*/  @!P3 LDG.E.128 R12, desc[UR6][R6.64+0x100] ;  /* 0x00010006060cb981 */ /* 0x000164000c1e1d00 */
.L_x_45:
[----:B------:R-:W-:Y:S05]  /*0510*/  BSYNC B0 ;  /* 0x0000000000007941 */ /* 0x000fea0003800000 */
.L_x_44:
[----:B------:R-:W-:Y:S01]  /*0520*/  IADD3 R8, R54, 0x20, RZ ;  /* 0x0000002036087810 */ /* 0x000fe20007ffe0ff */
[----:B------:R-:W-:Y:S01]  /*0530*/  IMAD R35, R17, UR8, R18 ;  /* 0x0000000811237c24 */ /* 0x000fe2000f8e0212 */
[----:B------:R-:W-:Y:S01]  /*0540*/  BSSY B0, `(.L_x_46) ;  /* 0x0000023000007945 */ /* 0x000fe20003800000 */
[----:B------:R-:W-:Y:S01]  /*0550*/  IMAD.WIDE.U32 R32, R16, UR8, R52 ;  /* 0x0000000810207c25 */ /* 0x000fe2000f8e0034 */
[----:B------:R-:W-:Y:S01]  /*0560*/  ISETP.GE.AND P1, PT, R8, R3, PT ;  /* 0x000000030800720c */ /* 0x000fe20003f26270 */
[----:B------:R-:W-:Y:S01]  /*0570*/  HFMA2.MMA R25, -RZ, RZ, 0, 0 ;  /* 0x00000000ff197435 */ /* 0x000fe200000001ff */
[----:B0----5:R-:W-:Y:S02]  /*0580*/  MOV R6, R40 ;  /* 0x0000002800067202 */ /* 0x021fe40000000f00 */
[----:B------:R-:W-:Y:S02]  /*0590*/  CS2R R16, SRZ ;  /* 0x0000000000107805 */ /* 0x000fe4000001ff00 */
[----:B------:R-:W-:-:S02]  /*05a0*/  MOV R7, R41 ;  /* 0x0000002900077202 */ /* 0x000fc40000000f00 */
[----:B------:R-:W-:Y:S02]  /*05b0*/  CS2R R18, SRZ ;  /* 0x0000000000127805 */ /* 0x000fe4000001ff00 */
[----:B------:R-:W-:Y:S02]  /*05c0*/  CS2R R20, SRZ ;  /* 0x0000000000147805 */ /* 0x000fe4000001ff00 */
[----:B------:R-:W-:Y:S02]  /*05d0*/  CS2R R22, SRZ ;  /* 0x0000000000167805 */ /* 0x000fe4000001ff00 */
[----:B------:R-:W-:Y:S01]  /*05e0*/  CS2R R26, SRZ ;  /* 0x00000000001a7805 */ /* 0x000fe2000001ff00 */
[----:B------:R-:W-:Y:S01]  /*05f0*/  IMAD R38, R58, UR11, RZ ;  /* 0x0000000b3a267c24 */ /* 0x000fe2000f8e02ff */
[----:B------:R-:W-:Y:S01]  /*0600*/  IADD3 R35, R33, R35, RZ ;  /* 0x0000002321237210 */ /* 0x000fe20007ffe0ff */
[----:B------:R-:W-:Y:S06]  /*0610*/  @P1 BRA `(.L_x_47) ;  /* 0x0000000000541947 */ /* 0x000fec0003800000 */
[----:B------:R-:W-:Y:S01]  /*0620*/  IMAD.WIDE R36, R0, 0x40, R54 ;  /* 0x0000004000247825 */ /* 0x000fe200078e0236 */
[----:B------:R-:W-:Y:S01]  /*0630*/  MOV R30, R28 ;  /* 0x0000001c001e7202 */ /* 0x000fe20000000f00 */
[----:B------:R-:W-:Y:S01]  /*0640*/  ULDC.64 UR12, c[0x0][0x228] ;  /* 0x00008a00000c7ab9 */ /* 0x000fe20000000a00 */
[----:B------:R-:W-:Y:S01]  /*0650*/  IADD3 R28, R52, 0x40, RZ ;  /* 0x00000040341c7810 */ /* 0x000fe20007ffe0ff */
[----:B------:R-:W-:Y:S01]  /*0660*/  ULDC UR5, c[0x0][0x21c] ;  /* 0x0000870000057ab9 */ /* 0x000fe20000000800 */
[----:B------:R-:W-:Y:S02]  /*0670*/  IADD3 R9, P2, R36, 0x20, RZ ;  /* 0x0000002024097810 */ /* 0x000fe40007f5e0ff */
[----:B------:R-:W-:Y:S02]  /*0680*/  ISETP.GE.AND P4, PT, R28, UR5, PT ;  /* 0x000000051c007c0c */ /* 0x000fe4000bf86270 */
[----:B------:R-:W-:Y:S01]  /*0690*/  IADD3.X R36, RZ, R37, RZ, P2, !PT ;  /* 0x00000025ff247210 */ /* 0x000fe200017fe4ff */
[----:B------:R-:W-:Y:S01]  /*06a0*/  IMAD.WIDE.U32 R30, R9, UR12, R30 ;  /* 0x0000000c091e7c25 */ /* 0x000fe2000f8e001e */
[----:B------:R-:W-:-:S02]  /*06b0*/  IADD3 R28, R52, 0x80, RZ ;  /* 0x00000080341c7810 */ /* 0x000fc40007ffe0ff */
[----:B------:R-:W-:Y:S01]  /*06c0*/  ISETP.GE.AND P3, PT, R52, UR5, PT ;  /* 0x0000000534007c0c */ /* 0x000fe2000bf66270 */
[----:B------:R-:W-:Y:S01]  /*06d0*/  IMAD R36, R36, UR12, RZ ;  /* 0x0000000c24247c24 */ /* 0x000fe2000f8e02ff */
[----:B------:R-:W-:-:S03]  /*06e0*/  ISETP.GE.AND P5, PT, R28, UR5, PT ;  /* 0x000000051c007c0c */ /* 0x000fc6000bfa6270 */
        /* <DEDUP_REMOVED lines=8> */
.L_x_47:
[----:B------:R-:W-:Y:S05]  /*0770*/  BSYNC B0 ;  /* 0x0000000000007941 */ /* 0x000fea0003800000 */
.L_x_46:
[----:B------:R-:W-:Y:S01]  /*0780*/  MOV R34, R32 ;  /* 0x0000002000227202 */ /* 0x000fe20000000f00 */
[----:B------:R-:W-:Y:S01]  /*0790*/  IMAD R57, R59, UR9, R38 ;  /* 0x000000093b397c24 */ /* 0x000fe2000f8e0226 */
[----:B------:R-:W-:Y:S01]  /*07a0*/  BSSY B0, `(.L_x_48) ;  /* 0x0000033000007945 */ /* 0x000fe20003800000 */
[----:B0-----:R-:W-:Y:S02]  /*07b0*/  CS2R R28, SRZ ;  /* 0x00000000001c7805 */ /* 0x001fe4000001ff00 */
[----:B------:R-:W-:Y:S01]  /*07c0*/  CS2R R30, SRZ ;  /* 0x00000000001e7805 */ /* 0x000fe2000001ff00 */
[----:B------:R-:W-:Y:S01]  /*07d0*/  IMAD.WIDE.U32 R58, R58, UR9, R34 ;  /* 0x000000093a3a7c25 */ /* 0x000fe2000f8e0022 */
[----:B------:R-:W-:Y:S02]  /*07e0*/  CS2R R32, SRZ ;  /* 0x0000000000207805 */ /* 0x000fe4000001ff00 */
[----:B------:R-:W-:Y:S02]  /*07f0*/  CS2R R34, SRZ ;  /* 0x0000000000227805 */ /* 0x000fe4000001ff00 */
[----:B------:R-:W-:-:S02]  /*0800*/  CS2R R36, SRZ ;  /* 0x0000000000247805 */ /* 0x000fc4000001ff00 */
[----:B------:R-:W-:Y:S02]  /*0810*/  CS2R R38, SRZ ;  /* 0x0000000000267805 */ /* 0x000fe4000001ff00 */
[----:B------:R-:W-:Y:S01]  /*0820*/  IADD3 R57, R59, R57, RZ ;  /* 0x000000393b397210 */ /* 0x000fe20007ffe0ff */
[----:B------:R-:W-:Y:S06]  /*0830*/  @P0 BRA `(.L_x_49) ;  /* 0x0000000000a40947 */ /* 0x000fec0003800000 */
[----:B------:R-:W-:Y:S01]  /*0840*/  ULDC UR5, c[0x0][0x21c] ;  /* 0x0000870000057ab9 */ /* 0x000fe20000000800 */
[C---:B------:R-:W-:Y:S02]  /*0850*/  IADD3 R9, R52.reuse, 0x40, RZ ;  /* 0x0000004034097810 */ /* 0x040fe40007ffe0ff */
[C---:B------:R-:W-:Y:S02]  /*0860*/  ISETP.GE.AND P2, PT, R52.reuse, UR5, PT ;  /* 0x0000000534007c0c */ /* 0x040fe4000bf46270 */
[----:B------:R-:W-:Y:S02]  /*0870*/  IADD3 R40, R52, 0x80, RZ ;  /* 0x0000008034287810 */ /* 0x000fe40007ffe0ff */
[----:B------:R-:W-:Y:S02]  /*0880*/  ISETP.GE.AND P3, PT, R9, UR5, PT ;  /* 0x0000000509007c0c */ /* 0x000fe4000bf66270 */
[----:B------:R-:W-:-:S07]  /*0890*/  ISETP.GE.AND P5, PT, R40, UR5, PT ;  /* 0x0000000528007c0c */ /* 0x000fce000bfa6270 */
[----:B------:R-:W0:Y:S01]  /*08a0*/  @!P2 LDC.64 R64, c[0x0][0x248] ;  /* 0x00009200ff40ab82 */ /* 0x000e220000000a00 */
[----:B------:R-:W-:Y:S01]  /*08b0*/  @!P2 IMAD.WIDE R66, R0, 0x40, R54 ;  /* 0x000000400042a825 */ /* 0x000fe200078e0236 */
[----:B------:R-:W-:-:S03]  /*08c0*/  @!P2 MOV R56, R58 ;  /* 0x0000003a0038a202 */ /* 0x000fc60000000f00 */
[----:B------:R-:W-:Y:S01]  /*08d0*/  @!P3 IMAD.WIDE R70, R0, 0x40, R54 ;  /* 0x000000400046b825 */ /* 0x000fe200078e0236 */
[----:B------:R-:W-:Y:S02]  /*08e0*/  @!P5 MOV R68, R58 ;  /* 0x0000003a0044d202 */ /* 0x000fe40000000f00 */
[----:B------:R-:W1:Y:S01]  /*08f0*/  @!P3 LDC.64 R50, c[0x0][0x248] ;  /* 0x00009200ff32bb82 */ /* 0x000e620000000a00 */
[----:B------:R-:W-:-:S07]  /*0900*/  @!P5 MOV R69, R57 ;  /* 0x000000390045d202 */ /* 0x000fce0000000f00 */
[----:B------:R-:W2:Y:S08]  /*0910*/  @!P5 LDC.64 R48, c[0x0][0x248] ;  /* 0x00009200ff30db82 */ /* 0x000eb00000000a00 */
[----:B------:R-:W3:Y:S01]  /*0920*/  @!P2 LDC.64 R62, c[0x0][0x240] ;  /* 0x00009000ff3eab82 */ /* 0x000ee20000000a00 */
[-C--:B0-----:R-:W-:Y:S01]  /*0930*/  @!P2 IMAD R9, R67, R64.reuse, RZ ;  /* 0x000000404309a224 */ /* 0x081fe200078e02ff */
[----:B------:R-:W-:Y:S01]  /*0940*/  @!P3 MOV R67, R57 ;  /* 0x000000390043b202 */ /* 0x000fe20000000f00 */
[----:B------:R-:W-:-:S04]  /*0950*/  @!P2 IMAD.WIDE.U32 R72, R66, R64, R56 ;  /* 0x000000404248a225 */ /* 0x000fc800078e0038 */
[----:B------:R-:W-:Y:S01]  /*0960*/  @!P2 IMAD R9, R66, R65, R9 ;  /* 0x000000414209a224 */ /* 0x000fe200078e0209 */
[----:B------:R-:W0:Y:S01]  /*0970*/  @!P3 LDC.64 R60, c[0x0][0x240] ;  /* 0x00009000ff3cbb82 */ /* 0x000e220000000a00 */
[----:B------:R-:W-:Y:S01]  /*0980*/  @!P3 MOV R66, R58 ;  /* 0x0000003a0042b202 */ /* 0x000fe20000000f00 */
[----:B------:R-:W-:Y:S02]  /*0990*/  @!P5 IMAD.WIDE R64, R0, 0x40, R54 ;  /* 0x000000400040d825 */ /* 0x000fe400078e0236 */
[----:B------:R-:W-:Y:S02]  /*09a0*/  @!P2 IADD3 R9, R73, R9, RZ ;  /* 0x000000094909a210 */ /* 0x000fe40007ffe0ff */
[-C--:B-1----:R-:W-:Y:S02]  /*09b0*/  @!P3 IMAD.WIDE.U32 R66, R70, R50.reuse, R66 ;  /* 0x000000324642b225 */ /* 0x082fe400078e0042 */
[----:B------:R-:W1:Y:S02]  /*09c0*/  @!P5 LDC.64 R40, c[0x0][0x240] ;  /* 0x00009000ff28db82 */ /* 0x000e640000000a00 */
[----:B------:R-:W-:-:S02]  /*09d0*/  @!P3 IMAD R50, R71, R50, RZ ;  /* 0x000000324732b224 */ /* 0x000fc400078e02ff */
[-C--:B--2---:R-:W-:Y:S02]  /*09e0*/  @!P5 IMAD R65, R65, R48.reuse, RZ ;  /* 0x000000304141d224 */ /* 0x084fe400078e02ff */
[----:B------:R-:W-:Y:S01]  /*09f0*/  @!P5 IMAD.WIDE.U32 R68, R64, R48, R68 ;  /* 0x000000304044d225 */ /* 0x000fe200078e0044 */
[----:B---3--:R-:W-:-:S03]  /*0a00*/  @!P2 LEA R62, P0, R72, R62, 0x1 ;  /* 0x0000003e483ea211 */ /* 0x008fc600078008ff */
[----:B------:R-:W-:Y:S02]  /*0a10*/  @!P3 IMAD R51, R70, R51, R50 ;  /* 0x000000334633b224 */ /* 0x000fe400078e0232 */
[----:B------:R-:W-:Y:S01]  /*0a20*/  @!P5 IMAD R65, R64, R49, R65 ;  /* 0x000000314041d224 */ /* 0x000fe200078e0241 */
[----:B------:R-:W-:Y:S02]  /*0a30*/  @!P2 LEA.HI.X R63, R72, R63, R9, 0x1, P0 ;  /* 0x0000003f483fa211 */ /* 0x000fe400000f0c09 */
[----:B------:R-:W-:Y:S02]  /*0a40*/  @!P3 IADD3 R51, R67, R51, RZ ;  /* 0x000000334333b210 */ /* 0x000fe40007ffe0ff */
[C---:B0-----:R-:W-:Y:S01]  /*0a50*/  @!P3 LEA R60, P4, R66.reuse, R60, 0x1 ;  /* 0x0000003c423cb211 */ /* 0x041fe200078808ff */
[----:B------:R0:W5:Y:S01]  /*0a60*/  @!P2 LDG.E.128 R28, desc[UR6][R62.64] ;  /* 0x000000063e1ca981 */ /* 0x000162000c1e1d00 */
[----:B------:R-:W-:Y:S02]  /*0a70*/  @!P5 IADD3 R65, R69, R65, RZ ;  /* 0x000000414541d210 */ /* 0x000fe40007ffe0ff */
[----:B------:R-:W-:-:S02]  /*0a80*/  @!P3 LEA.HI.X R61, R66, R61, R51, 0x1, P4 ;  /* 0x0000003d423db211 */ /* 0x000fc400020f0c33 */
[----:B-1----:R-:W-:-:S03]  /*0a90*/  @!P5 LEA R40, P6, R68, R40, 0x1 ;  /* 0x000000284428d211 */ /* 0x002fc600078c08ff */
[----:B------:R0:W5:Y:S01]  /*0aa0*/  @!P3 LDG.E.128 R32, desc[UR6][R60.64+0x80] ;  /* 0x000080063c20b981 */ /* 0x000162000c1e1d00 */
[----:B------:R-:W-:-:S05]  /*0ab0*/  @!P5 LEA.HI.X R41, R68, R41, R65, 0x1, P6 ;  /* 0x000000294429d211 */ /* 0x000fca00030f0c41 */
[----:B------:R0:W5:Y:S04]  /*0ac0*/  @!P5 LDG.E.128 R36, desc[UR6][R40.64+0x100] ;  /* 0x000100062824d981 */ /* 0x000168000c1e1d00 */
.L_x_49:
[----:B------:R-:W-:Y:S05]  /*0ad0*/  BSYNC B0 ;  /* 0x0000000000007941 */ /* 0x000fea0003800000 */
.L_x_48:
[----:B------:R-:W-:Y:S01]  /*0ae0*/  HADD2.F32 R66, -RZ, R6.H1_H1 ;  /* 0x30000006ff427230 */ /* 0x000fe20000004100 */
[----:B------:R-:W-:Y:S01]  /*0af0*/  BSSY B0, `(.L_x_50) ;  /* 0x0000028000007945 */ /* 0x000fe20003800000 */
[----:B0----5:R-:W-:Y:S01]  /*0b00*/  HADD2.F32 R41, -RZ, R28.H1_H1 ;  /* 0x3000001cff297230 */ /* 0x021fe20000004100 */
[----:B------:R-:W-:Y:S01]  /*0b10*/  MOV R9, R42 ;  /* 0x0000002a00097202 */ /* 0x000fe20000000f00 */
[----:B------:R-:W-:Y:S01]  /*0b20*/  HADD2.F32 R67, -RZ, R6.H0_H0 ;  /* 0x20000006ff437230 */ /* 0x000fe20000004100 */
[----:B------:R-:W-:Y:S02]  /*0b30*/  MOV R61, R43 ;  /* 0x0000002b003d7202 */ /* 0x000fe40000000f00 */
[----:B------:R-:W-:Y:S02]  /*0b40*/  CS2R R42, SRZ ;  /* 0x00000000002a7805 */ /* 0x000fe4000001ff00 */
[----:B------:R-:W-:Y:S01]  /*0b50*/  MOV R60, R44 ;  /* 0x0000002c003c7202 */ /* 0x000fe20000000f00 */
[----:B------:R-:W-:Y:S01]  /*0b60*/  FMUL.FTZ R66, R66, R41 ;  /* 0x0000002942427220 */ /* 0x000fe20000410000 */
[----:B------:R-:W-:-:S02]  /*0b70*/  MOV R63, R45 ;  /* 0x0000002d003f7202 */ /* 0x000fc40000000f00 */
[----:B------:R-:W-:Y:S02]  /*0b80*/  CS2R R40, SRZ ;  /* 0x0000000000287805 */ /* 0x000fe4000001ff00 */
[----:B------:R-:W-:Y:S02]  /*0b90*/  MOV R62, R46 ;  /* 0x0000002e003e7202 */ /* 0x000fe40000000f00 */
[----:B------:R-:W-:Y:S02]  /*0ba0*/  CS2R R44, SRZ ;  /* 0x00000000002c7805 */ /* 0x000fe4000001ff00 */
[----:B------:R-:W-:Y:S02]  /*0bb0*/  MOV R64, R47 ;  /* 0x0000002f00407202 */ /* 0x000fe40000000f00 */
[----:B------:R-:W-:Y:S02]  /*0bc0*/  CS2R R46, SRZ ;  /* 0x00000000002e7805 */ /* 0x000fe4000001ff00 */
[----:B------:R-:W-:-:S02]  /*0bd0*/  MOV R65, R29 ;  /* 0x0000001d00417202 */ /* 0x000fc40000000f00 */
[----:B------:R-:W-:Y:S02]  /*0be0*/  CS2R R48, SRZ ;  /* 0x0000000000307805 */ /* 0x000fe4000001ff00 */
[----:B------:R-:W-:Y:S01]  /*0bf0*/  CS2R R50, SRZ ;  /* 0x0000000000327805 */ /* 0x000fe2000001ff00 */
[----:B------:R-:W-:Y:S01]  /*0c00*/  HADD2.F32 R6, -RZ, R28.H0_H0 ;  /* 0x2000001cff067230 */ /* 0x000fe20000004100 */
[----:B------:R-:W-:Y:S06]  /*0c10*/  @P1 BRA `(.L_x_51) ;  /* 0x0000000000541947 */ /* 0x000fec0003800000 */
[----:B------:R-:W-:Y:S01]  /*0c20*/  IMAD.WIDE R28, R0, 0x40, R54 ;  /* 0x00000040001c7825 */ /* 0x000fe200078e0236 */
[----:B------:R-:W-:Y:S01]  /*0c30*/  ULDC UR5, c[0x0][0x21c] ;  /* 0x0000870000057ab9 */ /* 0x000fe20000000800 */
[----:B------:R-:W-:Y:S01]  /*0c40*/  ULDC.64 UR12, c[0x0][0x248] ;  /* 0x00009200000c7ab9 */ /* 0x000fe20000000a00 */
[----:B------:R-:W-:Y:S02]  /*0c50*/  MOV R56, R58 ;  /* 0x0000003a00387202 */ /* 0x000fe40000000f00 */
[----:B------:R-:W-:Y:S02]  /*0c60*/  IADD3 R53, P0, R28, 0x20, RZ ;  /* 0x000000201c357810 */ /* 0x000fe40007f1e0ff */
[C---:B------:R-:W-:Y:S02]  /*0c70*/  IADD3 R58, R52.reuse, 0x40, RZ ;  /* 0x00000040343a7810 */ /* 0x040fe40007ffe0ff */
[----:B------:R-:W-:Y:S01]  /*0c80*/  IADD3.X R28, RZ, R29, RZ, P0, !PT ;  /* 0x0000001dff1c7210 */ /* 0x000fe200007fe4ff */
[----:B------:R-:W-:Y:S01]  /*0c90*/  IMAD.WIDE.U32 R56, R53, UR12, R56 ;  /* 0x0000000c35387c25 */ /* 0x000fe2000f8e0038 */
[----:B------:R-:W-:-:S02]  /*0ca0*/  ISETP.GE.AND P1, PT, R52, UR5, PT ;  /* 0x0000000534007c0c */ /* 0x000fc4000bf26270 */
[----:B------:R-:W-:Y:S01]  /*0cb0*/  IADD3 R52, R52, 0x80, RZ ;  /* 0x0000008034347810 */ /* 0x000fe20007ffe0ff */
[----:B------:R-:W-:Y:S01]  /*0cc0*/  IMAD R28, R28, UR12, RZ ;  /* 0x0000000c1c1c7c24 */ /* 0x000fe2000f8e02ff */
[----:B------:R-:W-:Y:S02]  /*0cd0*/  ISETP.GE.AND P2, PT, R58, UR5, PT ;  /* 0x000000053a007c0c */ /* 0x000fe4000bf46270 */
        /* <DEDUP_REMOVED lines=9> */
.L_x_51:
[----:B------:R-:W-:Y:S05]  /*0d70*/  BSYNC B0 ;  /* 0x0000000000007941 */ /* 0x000fea0003800000 */
.L_x_50:
[----:B------:R-:W-:Y:S01]  /*0d80*/  MOV R52, R16 ;  /* 0x0000001000347202 */ /* 0x000fe20000000f00 */
[----:B------:R-:W-:Y:S02]  /*0d90*/  HADD2.F32 R16, -RZ, R7.H0_H0 ;  /* 0x20000007ff107230 */ /* 0x000fe40000004100 */
[----:B------:R-:W-:Y:S01]  /*0da0*/  FFMA.FTZ R67, R67, R6, R66 ;  /* 0x0000000643437223 */ /* 0x000fe20000010042 */
[----:B------:R-:W-:Y:S01]  /*0db0*/  HADD2.F32 R53, -RZ, R65.H0_H0 ;  /* 0x20000041ff357230 */ /* 0x000fe20000004100 */
[----:B------:R-:W-:Y:S01]  /*0dc0*/  ISETP.NE.AND P0, PT, R5, RZ, PT ;  /* 0x000000ff0500720c */ /* 0x000fe20003f05270 */
[----:B------:R-:W-:Y:S01]  /*0dd0*/  HADD2.F32 R7, -RZ, R7.H1_H1 ;  /* 0x30000007ff077230 */ /* 0x000fe20000004100 */
[----:B------:R-:W-:Y:S01]  /*0de0*/  BSSY B0, `(.L_x_52) ;  /* 0x00000ac000007945 */ /* 0x000fe20003800000 */
[----:B0-----:R-:W-:Y:S02]  /*0df0*/  HADD2.F32 R28, -RZ, R65.H1_H1 ;  /* 0x30000041ff1c7230 */ /* 0x001fe40000004100 */
[----:B------:R-:W-:Y:S01]  /*0e00*/  FFMA.FTZ R16, R16, R53, R67 ;  /* 0x0000003510107223 */ /* 0x000fe20000010043 */
[----:B------:R-:W-:-:S02]  /*0e10*/  HADD2.F32 R6, -RZ, R52.H1_H1 ;  /* 0x30000034ff067230 */ /* 0x000fc40000004100 */
[----:B-----5:R-:W-:Y:S02]  /*0e20*/  HADD2.F32 R29, -RZ, R40.H1_H1 ;  /* 0x30000028ff1d7230 */ /* 0x020fe40000004100 */
[----:B------:R-:W-:Y:S01]  /*0e30*/  FFMA.FTZ R28, R7, R28, R16 ;  /* 0x0000001c071c7223 */ /* 0x000fe20000010010 */
[----:B------:R-:W-:Y:S02]  /*0e40*/  HADD2.F32 R7, -RZ, R9.H0_H0 ;  /* 0x20000009ff077230 */ /* 0x000fe40000004100 */
[----:B------:R-:W-:Y:S02]  /*0e50*/  HADD2.F32 R16, -RZ, R30.H0_H0 ;  /* 0x2000001eff107230 */ /* 0x000fe40000004100 */
[----:B------:R-:W-:Y:S01]  /*0e60*/  FMUL.FTZ R53, R6, R29 ;  /* 0x0000001d06357220 */ /* 0x000fe20000410000 */
[----:B------:R-:W-:Y:S02]  /*0e70*/  HADD2.F32 R6, -RZ, R52.H0_H0 ;  /* 0x20000034ff067230 */ /* 0x000fe40000004100 */
[----:B------:R-:W-:-:S02]  /*0e80*/  HADD2.F32 R29, -RZ, R40.H0_H0 ;  /* 0x20000028ff1d7230 */ /* 0x000fc40000004100 */
[----:B------:R-:W-:Y:S01]  /*0e90*/  FFMA.FTZ R28, R7, R16, R28 ;  /* 0x00000010071c7223 */ /* 0x000fe2000001001c */
[----:B------:R-:W-:Y:S02]  /*0ea0*/  HADD2.F32 R9, -RZ, R9.H1_H1 ;  /* 0x30000009ff097230 */ /* 0x000fe40000004100 */
[----:B------:R-:W-:Y:S02]  /*0eb0*/  HADD2.F32 R16, -RZ, R30.H1_H1 ;  /* 0x3000001eff107230 */ /* 0x000fe40000004100 */
[----:B------:R-:W-:Y:S01]  /*0ec0*/  FFMA.FTZ R29, R6, R29, R53 ;  /* 0x0000001d061d7223 */ /* 0x000fe20000010035 */
[----:B------:R-:W-:Y:S02]  /*0ed0*/  HADD2.F32 R6, -RZ, R17.H0_H0 ;  /* 0x20000011ff067230 */ /* 0x000fe40000004100 */
[----:B------:R-:W-:Y:S02]  /*0ee0*/  HADD2.F32 R7, -RZ, R41.H0_H0 ;  /* 0x20000029ff077230 */ /* 0x000fe40000004100 */
[----:B------:R-:W-:Y:S01]  /*0ef0*/  FFMA.FTZ R30, R9, R16, R28 ;  /* 0x00000010091e7223 */ /* 0x000fe2000001001c */
[----:B------:R-:W-:-:S02]  /*0f00*/  HADD2.F32 R17, -RZ, R17.H1_H1 ;  /* 0x30000011ff117230 */ /* 0x000fc40000004100 */
[----:B------:R-:W-:Y:S02]  /*0f10*/  HADD2.F32 R16, -RZ, R41.H1_H1 ;  /* 0x30000029ff107230 */ /* 0x000fe40000004100 */
[----:B------:R-:W-:Y:S01]  /*0f20*/  FFMA.FTZ R40, R6, R7, R29 ;  /* 0x0000000706287223 */ /* 0x000fe2000001001d */
[----:B------:R-:W-:Y:S02]  /*0f30*/  HADD2.F32 R7, -RZ, R61.H0_H0 ;  /* 0x2000003dff077230 */ /* 0x000fe40000004100 */
[----:B------:R-:W-:Y:S02]  /*0f40*/  HADD2.F32 R28, -RZ, R31.H0_H0 ;  /* 0x2000001fff1c7230 */ /* 0x000fe40000004100 */
[----:B------:R-:W-:Y:S01]  /*0f50*/  FFMA.FTZ R17, R17, R16, R40 ;  /* 0x0000001011117223 */ /* 0x000fe20000010028 */
[----:B------:R-:W-:Y:S02]  /*0f60*/  HADD2.F32 R6, -RZ, R18.H0_H0 ;  /* 0x20000012ff067230 */ /* 0x000fe40000004100 */
[----:B------:R-:W-:-:S02]  /*0f70*/  HADD2.F32 R9, -RZ, R42.H0_H0 ;  /* 0x2000002aff097230 */ /* 0x000fc40000004100 */
[----:B------:R-:W-:Y:S01]  /*0f80*/  FFMA.FTZ R28, R7, R28, R30 ;  /* 0x0000001c071c7223 */ /* 0x000fe2000001001e */
[----:B------:R-:W-:Y:S02]  /*0f90*/  HADD2.F32 R61, -RZ, R61.H1_H1 ;  /* 0x3000003dff3d7230 */ /* 0x000fe40000004100 */
[----:B------:R-:W-:Y:S02]  /*0fa0*/  HADD2.F32 R16, -RZ, R31.H1_H1 ;  /* 0x3000001fff107230 */ /* 0x000fe40000004100 */
[----:B------:R-:W-:Y:S01]  /*0fb0*/  FFMA.FTZ R17, R6, R9, R17 ;  /* 0x0000000906117223 */ /* 0x000fe20000010011 */
[----:B------:R-:W-:Y:S02]  /*0fc0*/  HADD2.F32 R6, -RZ, R60.H0_H0 ;  /* 0x2000003cff067230 */ /* 0x000fe40000004100 */
[----:B------:R-:W-:Y:S02]  /*0fd0*/  HADD2.F32 R18, -RZ, R18.H1_H1 ;  /* 0x30000012ff127230 */ /* 0x000fe40000004100 */
[----:B------:R-:W-:Y:S01]  /*0fe0*/  FFMA.FTZ R61, R61, R16, R28 ;  /* 0x000000103d3d7223 */ /* 0x000fe2000001001c */
[----:B------:R-:W-:-:S02]  /*0ff0*/  HADD2.F32 R7, -RZ, R42.H1_H1 ;  /* 0x3000002aff077230 */ /* 0x000fc40000004100 */
[----:B------:R-:W-:Y:S02]  /*1000*/  HADD2.F32 R9, -RZ, R32.H0_H0 ;  /* 0x20000020ff097230 */ /* 0x000fe40000004100 */
[----:B------:R-:W-:Y:S02]  /*1010*/  HADD2.F32 R60, -RZ, R60.H1_H1 ;  /* 0x3000003cff3c7230 */ /* 0x000fe40000004100 */
[----:B------:R-:W-:Y:S01]  /*1020*/  FFMA.FTZ R17, R18, R7, R17 ;  /* 0x0000000712117223 */ /* 0x000fe20000010011 */
[----:B------:R-:W-:Y:S02]  /*1030*/  HADD2.F32 R7, -RZ, R43.H0_H0 ;  /* 0x2000002bff077230 */ /* 0x000fe40000004100 */
[----:B------:R-:W-:Y:S01]  /*1040*/  FFMA.FTZ R61, R6, R9, R61 ;  /* 0x00000009063d7223 */ /* 0x000fe2000001003d */
[--C-:B------:R-:W-:Y:S02]  /*1050*/  HADD2.F32 R6, -RZ, R19.reuse.H0_H0 ;  /* 0x20000013ff067230 */ /* 0x100fe40000004100 */
[----:B------:R-:W-:-:S02]  /*1060*/  HADD2.F32 R19, -RZ, R19.H1_H1 ;  /* 0x30000013ff137230 */ /* 0x000fc40000004100 */
[----:B------:R-:W-:Y:S02]  /*1070*/  HADD2.F32 R9, -RZ, R32.H1_H1 ;  /* 0x30000020ff097230 */ /* 0x000fe40000004100 */
[----:B------:R-:W-:Y:S01]  /*1080*/  FFMA.FTZ R6, R6, R7, R17 ;  /* 0x0000000706067223 */ /* 0x000fe20000010011 */
[----:B------:R-:W-:Y:S02]  /*1090*/  HADD2.F32 R16, -RZ, R43.H1_H1 ;  /* 0x3000002bff107230 */ /* 0x000fe40000004100 */
[----:B------:R-:W-:Y:S02]  /*10a0*/  HADD2.F32 R7, -RZ, R63.H0_H0 ;  /* 0x2000003fff077230 */ /* 0x000fe40000004100 */
[----:B------:R-:W-:Y:S01]  /*10b0*/  FFMA.FTZ R60, R60, R9, R61 ;  /* 0x000000093c3c7223 */ /* 0x000fe2000001003d */
[----:B------:R-:W-:Y:S02]  /*10c0*/  HADD2.F32 R9, -RZ, R44.H0_H0 ;  /* 0x2000002cff097230 */ /* 0x000fe40000004100 */
[----:B------:R-:W-:Y:S01]  /*10d0*/  FFMA.FTZ R19, R19, R16, R6 ;  /* 0x0000001013137223 */ /* 0x000fe20000010006 */
[----:B------:R-:W-:-:S02]  /*10e0*/  HADD2.F32 R6, -RZ, R20.H0_H0 ;  /* 0x20000014ff067230 */ /* 0x000fc40000004100 */
[----:B------:R-:W-:Y:S02]  /*10f0*/  HADD2.F32 R16, -RZ, R33.H0_H0 ;  /* 0x20000021ff107230 */ /* 0x000fe40000004100 */
[----:B------:R-:W-:Y:S02]  /*1100*/  HADD2.F32 R20, -RZ, R20.H1_H1 ;  /* 0x30000014ff147230 */ /* 0x000fe40000004100 */
[----:B------:R-:W-:Y:S01]  /*1110*/  FFMA.FTZ R9, R6, R9, R19 ;  /* 0x0000000906097223 */ /* 0x000fe20000010013 */
[----:B------:R-:W-:Y:S02]  /*1120*/  HADD2.F32 R17, -RZ, R44.H1_H1 ;  /* 0x3000002cff117230 */ /* 0x000fe40000004100 */
[----:B------:R-:W-:Y:S01]  /*1130*/  FFMA.FTZ R60, R7, R16, R60 ;  /* 0x00000010073c7223 */ /* 0x000fe2000001003c */
[----:B------:R-:W-:Y:S02]  /*1140*/  HADD2.F32 R6, -RZ, R21.H0_H0 ;  /* 0x20000015ff067230 */ /* 0x000fe40000004100 */
[----:B------:R-:W-:-:S02]  /*1150*/  HADD2.F32 R7, -RZ, R45.H0_H0 ;  /* 0x2000002dff077230 */ /* 0x000fc40000004100 */
[----:B------:R-:W-:Y:S01]  /*1160*/  FFMA.FTZ R9, R20, R17, R9 ;  /* 0x0000001114097223 */ /* 0x000fe20000010009 */
[----:B------:R-:W-:Y:S02]  /*1170*/  HADD2.F32 R21, -RZ, R21.H1_H1 ;  /* 0x30000015ff157230 */ /* 0x000fe40000004100 */
[----:B------:R-:W-:Y:S02]  /*1180*/  HADD2.F32 R18, -RZ, R45.H1_H1 ;  /* 0x3000002dff127230 */ /* 0x000fe40000004100 */
[----:B------:R-:W-:Y:S01]  /*1190*/  FFMA.FTZ R6, R6, R7, R9 ;  /* 0x0000000706067223 */ /* 0x000fe20000010009 */
[----:B------:R-:W-:Y:S02]  /*11a0*/  HADD2.F32 R63, -RZ, R63.H1_H1 ;  /* 0x3000003fff3f7230 */ /* 0x000fe40000004100 */
[----:B------:R-:W-:Y:S02]  /*11b0*/  HADD2.F32 R16, -RZ, R33.H1_H1 ;  /* 0x30000021ff107230 */ /* 0x000fe40000004100 */
[----:B------:R-:W-:Y:S01]  /*11c0*/  FFMA.FTZ R21, R21, R18, R6 ;  /* 0x0000001215157223 */ /* 0x000fe20000010006 */
[----:B------:R-:W-:-:S02]  /*11d0*/  HADD2.F32 R18, -RZ, R22.H0_H0 ;  /* 0x20000016ff127230 */ /* 0x000fc40000004100 */
[----:B------:R-:W-:Y:S02]  /*11e0*/  HADD2.F32 R19, -RZ, R46.H0_H0 ;  /* 0x2000002eff137230 */ /* 0x000fe40000004100 */
[----:B------:R-:W-:Y:S01]  /*11f0*/  FFMA.FTZ R60, R63, R16, R60 ;  /* 0x000000103f3c7223 */ /* 0x000fe2000001003c */
[----:B------:R-:W-:Y:S02]  /*1200*/  HADD2.F32 R17, -RZ, R62.H0_H0 ;  /* 0x2000003eff117230 */ /* 0x000fe40000004100 */
[----:B------:R-:W-:Y:S02]  /*1210*/  HADD2.F32 R28, -RZ, R34.H0_H0 ;  /* 0x20000022ff1c7230 */ /* 0x000fe40000004100 */
[----:B------:R-:W-:Y:S01]  /*1220*/  FFMA.FTZ R43, R18, R19, R21 ;  /* 0x00000013122b7223 */ /* 0x000fe20000010015 */
[----:B------:R-:W-:Y:S02]  /*1230*/  HADD2.F32 R62, -RZ, R62.H1_H1 ;  /* 0x3000003eff3e7230 */ /* 0x000fe40000004100 */
[----:B------:R-:W-:-:S02]  /*1240*/  HADD2.F32 R21, -RZ, R34.H1_H1 ;  /* 0x30000022ff157230 */ /* 0x000fc40000004100 */
[----:B------:R-:W-:Y:S01]  /*1250*/  FFMA.FTZ R41, R17, R28, R60 ;  /* 0x0000001c11297223 */ /* 0x000fe2000001003c */
[----:B------:R-:W-:Y:S02]  /*1260*/  HADD2.F32 R22, -RZ, R22.H1_H1 ;  /* 0x30000016ff167230 */ /* 0x000fe40000004100 */
[----:B------:R-:W-:Y:S02]  /*1270*/  HADD2.F32 R29, -RZ, R46.H1_H1 ;  /* 0x3000002eff1d7230 */ /* 0x000fe40000004100 */
[----:B------:R-:W-:Y:S01]  /*1280*/  FFMA.FTZ R62, R62, R21, R41 ;  /* 0x000000153e3e7223 */ /* 0x000fe20000010029 */
[----:B------:R-:W-:Y:S02]  /*1290*/  HADD2.F32 R21, -RZ, R64.H0_H0 ;  /* 0x20000040ff157230 */ /* 0x000fe40000004100 */
[----:B------:R-:W-:Y:S02]  /*12a0*/  HADD2.F32 R28, -RZ, R35.H0_H0 ;  /* 0x20000023ff1c7230 */ /* 0x000fe40000004100 */
[----:B------:R-:W-:Y:S01]  /*12b0*/  FFMA.FTZ R43, R22, R29, R43 ;  /* 0x0000001d162b7223 */ /* 0x000fe2000001002b */
[----:B------:R-:W-:-:S02]  /*12c0*/  HADD2.F32 R22, -RZ, R23.H0_H0 ;  /* 0x20000017ff167230 */ /* 0x000fc40000004100 */
[----:B------:R-:W-:Y:S02]  /*12d0*/  HADD2.F32 R29, -RZ, R47.H0_H0 ;  /* 0x2000002fff1d7230 */ /* 0x000fe40000004100 */
[----:B------:R-:W-:Y:S01]  /*12e0*/  FFMA.FTZ R21, R21, R28, R62 ;  /* 0x0000001c15157223 */ /* 0x000fe2000001003e */
[----:B------:R-:W-:Y:S02]  /*12f0*/  HADD2.F32 R64, -RZ, R64.H1_H1 ;  /* 0x30000040ff407230 */ /* 0x000fe40000004100 */
[----:B------:R-:W-:Y:S02]  /*1300*/  HADD2.F32 R35, -RZ, R35.H1_H1 ;  /* 0x30000023ff237230 */ /* 0x000fe40000004100 */
[----:B------:R-:W-:Y:S01]  /*1310*/  FFMA.FTZ R34, R22, R29, R43 ;  /* 0x0000001d16227223 */ /* 0x000fe2000001002b */
[----:B------:R-:W-:Y:S02]  /*1320*/  HADD2.F32 R23, -RZ, R23.H1_H1 ;  /* 0x30000017ff177230 */ /* 0x000fe40000004100 */
[----:B------:R-:W-:-:S02]  /*1330*/  HADD2.F32 R28, -RZ, R47.H1_H1 ;  /* 0x3000002fff1c7230 */ /* 0x000fc40000004100 */
[----:B------:R-:W-:Y:S01]  /*1340*/  FFMA.FTZ R35, R64, R35, R21 ;  /* 0x0000002340237223 */ /* 0x000fe20000010015 */
[----:B------:R-:W-:Y:S02]  /*1350*/  HADD2.F32 R20, -RZ, R12.H0_H0 ;  /* 0x2000000cff147230 */ /* 0x000fe40000004100 */
[----:B------:R-:W-:Y:S02]  /*1360*/  HADD2.F32 R31, -RZ, R36.H0_H0 ;  /* 0x20000024ff1f7230 */ /* 0x000fe40000004100 */
[----:B------:R-:W-:Y:S01]  /*1370*/  FFMA.FTZ R28, R23, R28, R34 ;  /* 0x0000001c171c7223 */ /* 0x000fe20000010022 */
[----:B------:R-:W-:Y:S02]  /*1380*/  HADD2.F32 R21, -RZ, R24.H0_H0 ;  /* 0x20000018ff157230 */ /* 0x000fe40000004100 */
[----:B------:R-:W-:Y:S02]  /*1390*/  HADD2.F32 R22, -RZ, R48.H0_H0 ;  /* 0x20000030ff167230 */ /* 0x000fe40000004100 */
[----:B------:R-:W-:Y:S01]  /*13a0*/  FFMA.FTZ R31, R20, R31, R35 ;  /* 0x0000001f141f7223 */ /* 0x000fe20000010023 */
[----:B------:R-:W-:-:S02]  /*13b0*/  HADD2.F32 R16, -RZ, R12.H1_H1 ;  /* 0x3000000cff107230 */ /* 0x000fc40000004100 */
[----:B------:R-:W-:Y:S02]  /*13c0*/  HADD2.F32 R33, -RZ, R36.H1_H1 ;  /* 0x30000024ff217230 */ /* 0x000fe40000004100 */
[----:B------:R-:W-:Y:S01]  /*13d0*/  FFMA.FTZ R29, R21, R22, R28 ;  /* 0x00000016151d7223 */ /* 0x000fe2000001001c */
[----:B------:R-:W-:Y:S02]  /*13e0*/  HADD2.F32 R24, -RZ, R24.H1_H1 ;  /* 0x30000018ff187230 */ /* 0x000fe40000004100 */
[----:B------:R-:W-:Y:S02]  /*13f0*/  HADD2.F32 R23, -RZ, R48.H1_H1 ;  /* 0x30000030ff177230 */ /* 0x000fe40000004100 */
[----:B------:R-:W-:Y:S01]  /*1400*/  FFMA.FTZ R20, R16, R33, R31 ;  /* 0x0000002110147223 */ /* 0x000fe2000001001f */
[----:B------:R-:W-:Y:S02]  /*1410*/  HADD2.F32 R9, -RZ, R13.H0_H0 ;  /* 0x2000000dff097230 */ /* 0x000fe40000004100 */
[----:B------:R-:W-:-:S02]  /*1420*/  HADD2.F32 R30, -RZ, R37.H0_H0 ;  /* 0x20000025ff1e7230 */ /* 0x000fc40000004100 */
[----:B------:R-:W-:Y:S01]  /*1430*/  FFMA.FTZ R23, R24, R23, R29 ;  /* 0x0000001718177223 */ /* 0x000fe2000001001d */
[----:B------:R-:W-:Y:S02]  /*1440*/  HADD2.F32 R16, -RZ, R25.H0_H0 ;  /* 0x20000019ff107230 */ /* 0x000fe40000004100 */
[----:B------:R-:W-:Y:S02]  /*1450*/  HADD2.F32 R21, -RZ, R49.H0_H0 ;  /* 0x20000031ff157230 */ /* 0x000fe40000004100 */
[----:B------:R-:W-:Y:S01]  /*1460*/  FFMA.FTZ R30, R9, R30, R20 ;  /* 0x0000001e091e7223 */ /* 0x000fe20000010014 */
[----:B------:R-:W-:Y:S02]  /*1470*/  HADD2.F32 R13, -RZ, R13.H1_H1 ;  /* 0x3000000dff0d7230 */ /* 0x000fe40000004100 */
[----:B------:R-:W-:Y:S02]  /*1480*/  HADD2.F32 R32, -RZ, R37.H1_H1 ;  /* 0x30000025ff207230 */ /* 0x000fe40000004100 */
        /* <DEDUP_REMOVED lines=13> */
[----:B------:R-:W-:Y:S01]  /*1560*/  HADD2.F32 R26, -RZ, R26.H1_H1 ;  /* 0x3000001aff1a7230 */ /* 0x000fe20000004100 */
[----:B------:R-:W0:Y:S01]  /*1570*/  LDC.64 R20, c[0x0][0x2d0] ;  /* 0x0000b400ff147b82 */ /* 0x000e220000000a00 */
        /* <DEDUP_REMOVED lines=13> */
[----:B------:R-:W-:-:S03]  /*1650*/  FFMA.FTZ R6, R15, R12, R6 ;  /* 0x0000000c0f067223 */ /* 0x000fc60000010006 */
[----:B------:R-:W-:Y:S02]  /*1660*/  FFMA.FTZ R14, R27, R16, R14 ;  /* 0x000000101b0e7223 */ /* 0x000fe4000001000e */
[----:B------:R-:W1:Y:S04]  /*1670*/  SHFL.BFLY PT, R7, R6, 0x4, 0x1f ;  /* 0x0c801f0006077f89 */ /* 0x000e6800000e0000 */
[----:B------:R-:W2:Y:S01]  /*1680*/  SHFL.BFLY PT, R13, R14, 0x4, 0x1f ;  /* 0x0c801f000e0d7f89 */ /* 0x000ea200000e0000 */
[----:B-1----:R-:W-:Y:S02]  /*1690*/  FADD.FTZ R9, R6, R7 ;  /* 0x0000000706097221 */ /* 0x002fe40000010000 */
[----:B------:R-:W1:Y:S01]  /*16a0*/  LDC.64 R6, c[0x0][0x2d8] ;  /* 0x0000b600ff067b82 */ /* 0x000e620000000a00 */
[----:B--2---:R-:W-:-:S02]  /*16b0*/  FADD.FTZ R15, R14, R13 ;  /* 0x0000000d0e0f7221 */ /* 0x004fc40000010000 */
[----:B------:R-:W2:Y:S04]  /*16c0*/  SHFL.BFLY PT, R12, R9, 0x2, 0x1f ;  /* 0x0c401f00090c7f89 */ /* 0x000ea800000e0000 */
[----:B------:R-:W3:Y:S01]  /*16d0*/  SHFL.BFLY PT, R16, R15, 0x2, 0x1f ;  /* 0x0c401f000f107f89 */ /* 0x000ee200000e0000 */
[----:B--2---:R-:W-:Y:S01]  /*16e0*/  FADD.FTZ R12, R9, R12 ;  /* 0x0000000c090c7221 */ /* 0x004fe20000010000 */
[----:B---3--:R-:W-:-:S04]  /*16f0*/  FADD.FTZ R16, R15, R16 ;  /* 0x000000100f107221 */ /* 0x008fc80000010000 */
[----:B------:R-:W2:Y:S04]  /*1700*/  SHFL.BFLY PT, R13, R12, 0x1, 0x1f ;  /* 0x0c201f000c0d7f89 */ /* 0x000ea800000e0000 */
[----:B------:R-:W3:Y:S01]  /*1710*/  SHFL.BFLY PT, R17, R16, 0x1, 0x1f ;  /* 0x0c201f0010117f89 */ /* 0x000ee200000e0000 */
[----:B--2---:R-:W-:Y:S01]  /*1720*/  FADD.FTZ R22, R12, R13 ;  /* 0x0000000d0c167221 */ /* 0x004fe20000010000 */
[----:B---3--:R-:W-:Y:S01]  /*1730*/  FADD.FTZ R23, R16, R17 ;  /* 0x0000001110177221 */ /* 0x008fe20000010000 */
[----:B01----:R-:W-:Y:S06]  /*1740*/  @P0 BRA `(.L_x_53) ;  /* 0x0000000000540947 */ /* 0x003fec0003800000 */
[----:B------:R-:W0:Y:S01]  /*1750*/  LDC.64 R16, c[0x0][0x278] ;  /* 0x00009e00ff107b82 */ /* 0x000e220000000a00 */
[----:B------:R-:W-:Y:S01]  /*1760*/  SHF.R.S32.HI R11, RZ, 0x1f, R10 ;  /* 0x0000001fff0b7819 */ /* 0x000fe2000001140a */
[----:B------:R-:W-:Y:S01]  /*1770*/  ULDC.64 UR12, c[0x0][0x260] ;  /* 0x00009800000c7ab9 */ /* 0x000fe20000000a00 */
[----:B------:R-:W-:-:S05]  /*1780*/  ISETP.GE.AND P1, PT, R54, R3, PT ;  /* 0x000000033600720c */ /* 0x000fca0003f26270 */
[----:B------:R-:W1:Y:S01]  /*1790*/  LDC.64 R18, c[0x0][0x280] ;  /* 0x0000a000ff127b82 */ /* 0x000e620000000a00 */
[C---:B0-----:R-:W-:Y:S02]  /*17a0*/  IMAD R14, R16.reuse, UR10, RZ ;  /* 0x0000000a100e7c24 */ /* 0x041fe4000f8e02ff */
[----:B------:R-:W-:-:S04]  /*17b0*/  IMAD.WIDE.U32 R12, R16, UR8, R10 ;  /* 0x00000008100c7c25 */ /* 0x000fc8000f8e000a */
[----:B------:R-:W-:Y:S02]  /*17c0*/  IMAD R5, R17, UR8, R14 ;  /* 0x0000000811057c24 */ /* 0x000fe4000f8e020e */
[----:B-1----:R-:W-:-:S03]  /*17d0*/  IMAD R14, R18, UR11, RZ ;  /* 0x0000000b120e7c24 */ /* 0x002fc6000f8e02ff */
[----:B------:R-:W-:Y:S01]  /*17e0*/  IADD3 R13, R13, R5, RZ ;  /* 0x000000050d0d7210 */ /* 0x000fe20007ffe0ff */
[----:B------:R-:W-:Y:S02]  /*17f0*/  IMAD R9, R19, UR9, R14 ;  /* 0x0000000913097c24 */ /* 0x000fe4000f8e020e */
[----:B------:R-:W-:-:S03]  /*1800*/  IMAD.WIDE.U32 R12, R18, UR9, R12 ;  /* 0x00000009120c7c25 */ /* 0x000fc6000f8e000c */
[----:B------:R-:W-:-:S04]  /*1810*/  IADD3 R5, P0, R54, R12, RZ ;  /* 0x0000000c36057210 */ /* 0x000fc80007f1e0ff */
[----:B------:R-:W-:Y:S02]  /*1820*/  IADD3.X R14, R55, R13, R9, P0, !PT ;  /* 0x0000000d370e7210 */ /* 0x000fe400007fe409 */
[C---:B------:R-:W-:Y:S02]  /*1830*/  LEA R12, P2, R5.reuse, UR12, 0x2 ;  /* 0x0000000c050c7c11 */ /* 0x040fe4000f8410ff */
[----:B------:R-:W-:Y:S02]  /*1840*/  ISETP.GE.AND P0, PT, R8, R3, PT ;  /* 0x000000030800720c */ /* 0x000fe40003f06270 */
[----:B------:R-:W-:Y:S02]  /*1850*/  LEA.HI.X R13, R5, UR13, R14, 0x2, P2 ;  /* 0x0000000d050d7c11 */ /* 0x000fe400090f140e */
[----:B------:R-:W-:Y:S02]  /*1860*/  FSEL R3, R22, RZ, !P1 ;  /* 0x000000ff16037208 */ /* 0x000fe40004800000 */
[----:B------:R-:W-:-:S03]  /*1870*/  FSEL R5, R23, RZ, !P0 ;  /* 0x000000ff17057208 */ /* 0x000fc60004000000 */
[----:B------:R0:W-:Y:S04]  /*1880*/  STG.E desc[UR6][R12.64], R3 ;  /* 0x000000030c007986 */ /* 0x0001e8000c101906 */
[----:B------:R0:W-:Y:S02]  /*1890*/  STG.E desc[UR6][R12.64+0x80], R5 ;  /* 0x000080050c007986 */ /* 0x0001e4000c101906 */
.L_x_53:
[----:B------:R-:W-:Y:S05]  /*18a0*/  BSYNC B0 ;  /* 0x0000000000007941 */ /* 0x000fea0003800000 */
.L_x_52:
[----:B------:R-:W-:Y:S01]  /*18b0*/  UIADD3 UR4, UR4, 0x3f, URZ ;  /* 0x0000003f04047890 */ /* 0x000fe2000fffe03f */
[----:B------:R-:W-:Y:S01]  /*18c0*/  SHF.L.U32 R8, R2, 0x2, RZ ;  /* 0x0000000202087819 */ /* 0x000fe200000006ff */
[----:B0-----:R-:W-:Y:S01]  /*18d0*/  IMAD R3, R0, 0x3000, RZ ;  /* 0x0000300000037824 */ /* 0x001fe200078e02ff */
[----:B------:R-:W-:Y:S01]  /*18e0*/  BSSY B0, `(.L_x_54) ;  /* 0x0000027000007945 */ /* 0x000fe20003800000 */
[----:B------:R-:W-:Y:S01]  /*18f0*/  USHF.R.S32.HI UR5, URZ, 0x1f, UR4 ;  /* 0x0000001f3f057899 */ /* 0x000fe20008011404 */
[----:B------:R-:W-:Y:S02]  /*1900*/  SHF.R.S32.HI R12, RZ, 0x1f, R8 ;  /* 0x0000001fff0c7819 */ /* 0x000fe40000011408 */
[----:B------:R-:W-:Y:S01]  /*1910*/  IADD3 R8, P0, R3, R8, RZ ;  /* 0x0000000803087210 */ /* 0x000fe20007f1e0ff */
[----:B------:R-:W-:-:S03]  /*1920*/  ULEA.HI UR5, UR5, UR4, URZ, 0x6 ;  /* 0x0000000405057291 */ /* 0x000fc6000f8f303f */
[----:B------:R-:W-:Y:S01]  /*1930*/  LEA.HI.X.SX32 R9, R3, R12, 0x1, P0 ;  /* 0x0000000c03097211 */ /* 0x000fe200000f0eff */
[----:B------:R-:W-:Y:S01]  /*1940*/  ULOP3.LUT UR5, UR5, 0xffffffc0, URZ, 0xc0, !UPT ;  /* 0xffffffc005057892 */ /* 0x000fe2000f8ec03f */
[C---:B------:R-:W-:Y:S02]  /*1950*/  IMAD R12, R20.reuse, UR10, RZ ;  /* 0x0000000a140c7c24 */ /* 0x040fe4000f8e02ff */
[----:B------:R-:W-:-:S03]  /*1960*/  IMAD.WIDE.U32 R8, R20, UR8, R8 ;  /* 0x0000000814087c25 */ /* 0x000fc6000f8e0008 */
[----:B------:R-:W-:Y:S01]  /*1970*/  IADD3 R3, -R10, UR5, RZ ;  /* 0x000000050a037c10 */ /* 0x000fe2000fffe1ff */
[----:B------:R-:W-:-:S03]  /*1980*/  IMAD R5, R21, UR8, R12 ;  /* 0x0000000815057c24 */ /* 0x000fc6000f8e020c */
[----:B------:R-:W-:Y:S01]  /*1990*/  ISETP.GE.AND P0, PT, R2, R3, PT ;  /* 0x000000030200720c */ /* 0x000fe20003f06270 */
[----:B------:R-:W-:Y:S01]  /*19a0*/  IMAD R12, R6, UR11, RZ ;  /* 0x0000000b060c7c24 */ /* 0x000fe2000f8e02ff */
[----:B------:R-:W-:Y:S02]  /*19b0*/  IADD3 R9, R9, R5, RZ ;  /* 0x0000000509097210 */ /* 0x000fe40007ffe0ff */
[----:B------:R-:W-:Y:S01]  /*19c0*/  ISETP.GT.OR P0, PT, R2, 0x3f, P0 ;  /* 0x0000003f0200780c */ /* 0x000fe20000704670 */
[----:B------:R-:W-:Y:S02]  /*19d0*/  IMAD R5, R7, UR9, R12 ;  /* 0x0000000907057c24 */ /* 0x000fe4000f8e020c */
[----:B------:R-:W-:-:S05]  /*19e0*/  IMAD.WIDE.U32 R12, R6, UR9, R8 ;  /* 0x00000009060c7c25 */ /* 0x000fca000f8e0008 */
[----:B------:R-:W-:-:S05]  /*19f0*/  IADD3 R5, R13, R5, RZ ;  /* 0x000000050d057210 */ /* 0x000fca0007ffe0ff */
[----:B------:R-:W-:Y:S05]  /*1a00*/  @P0 BRA `(.L_x_55) ;  /* 0x0000000000500947 */ /* 0x000fea0003800000 */
[----:B------:R-:W0:Y:S01]  /*1a10*/  LDC.64 R14, c[0x0][0x2a8] ;  /* 0x0000aa00ff0e7b82 */ /* 0x000e220000000a00 */
[----:B------:R-:W-:Y:S01]  /*1a20*/  SHF.R.S32.HI R3, RZ, 0x1f, R2 ;  /* 0x0000001fff037819 */ /* 0x000fe20000011402 */
[----:B------:R-:W-:Y:S01]  /*1a30*/  ULDC.64 UR4, c[0x0][0x2a0] ;  /* 0x0000a80000047ab9 */ /* 0x000fe20000000a00 */
[----:B------:R-:W-:-:S04]  /*1a40*/  IADD3 R6, P0, R10, R2, RZ ;  /* 0x000000020a067210 */ /* 0x000fc80007f1e0ff */
[----:B------:R-:W-:Y:S01]  /*1a50*/  LEA.HI.X.SX32 R7, R10, R3, 0x1, P0 ;  /* 0x000000030a077211 */ /* 0x000fe200000f0eff */
[----:B------:R-:W1:Y:S01]  /*1a60*/  LDC.64 R16, c[0x0][0x2b0] ;  /* 0x0000ac00ff107b82 */ /* 0x000e620000000a00 */
[----:B------:R-:W-:Y:S01]  /*1a70*/  FSETP.NEU.FTZ.AND P0, PT, R4, -INF , PT ;  /* 0xff8000000400780b */ /* 0x000fe20003f1d000 */
[C---:B0-----:R-:W-:Y:S02]  /*1a80*/  IMAD R8, R14.reuse, UR10, RZ ;  /* 0x0000000a0e087c24 */ /* 0x041fe4000f8e02ff */
[----:B------:R-:W-:-:S04]  /*1a90*/  IMAD.WIDE.U32 R6, R14, UR8, R6 ;  /* 0x000000080e067c25 */ /* 0x000fc8000f8e0006 */
[----:B------:R-:W-:Y:S02]  /*1aa0*/  IMAD R3, R15, UR8, R8 ;  /* 0x000000080f037c24 */ /* 0x000fe4000f8e0208 */
[----:B-1----:R-:W-:-:S03]  /*1ab0*/  IMAD R8, R16, UR11, RZ ;  /* 0x0000000b10087c24 */ /* 0x002fc6000f8e02ff */
[----:B------:R-:W-:Y:S01]  /*1ac0*/  IADD3 R7, R7, R3, RZ ;  /* 0x0000000307077210 */ /* 0x000fe20007ffe0ff */
[----:B------:R-:W-:Y:S02]  /*1ad0*/  IMAD R9, R17, UR9, R8 ;  /* 0x0000000911097c24 */ /* 0x000fe4000f8e0208 */
[----:B------:R-:W-:Y:S01]  /*1ae0*/  FMUL.FTZ R3, R4, 1.4426950216293334961 ;  /* 0x3fb8aa3b04037820 */ /* 0x000fe20000410000 */
[----:B------:R-:W-:-:S04]  /*1af0*/  IMAD.WIDE.U32 R6, R16, UR9, R6 ;  /* 0x0000000910067c25 */ /* 0x000fc8000f8e0006 */
[----:B------:R-:W-:Y:S02]  /*1b00*/  FSEL R3, R3, RZ, P0 ;  /* 0x000000ff03037208 */ /* 0x000fe40000000000 */
[----:B------:R-:W-:Y:S02]  /*1b10*/  IADD3 R7, R7, R9, RZ ;  /* 0x0000000907077210 */ /* 0x000fe40007ffe0ff */
[----:B------:R-:W-:-:S04]  /*1b20*/  LEA R8, P1, R6, UR4, 0x2 ;  /* 0x0000000406087c11 */ /* 0x000fc8000f8210ff */
[----:B------:R-:W-:-:S05]  /*1b30*/  LEA.HI.X R9, R6, UR5, R7, 0x2, P1 ;  /* 0x0000000506097c11 */ /* 0x000fca00088f1407 */
[----:B------:R0:W-:Y:S04]  /*1b40*/  STG.E desc[UR6][R8.64], R3 ;  /* 0x0000000308007986 */ /* 0x0001e8000c101906 */
.L_x_55:
[----:B------:R-:W-:Y:S05]  /*1b50*/  BSYNC B0 ;  /* 0x0000000000007941 */ /* 0x000fea0003800000 */
.L_x_54:
[----:B------:R-:W-:Y:S01]  /*1b60*/  ULDC.64 UR12, c[0x0][0x2e8] ;  /* 0x0000ba00000c7ab9 */ /* 0x000fe20000000a00 */
[----:B------:R-:W-:Y:S01]  /*1b70*/  ULDC.64 UR4, c[0x0][0x2b8] ;  /* 0x0000ae0000047ab9 */ /* 0x000fe20000000a00 */
[----:B------:R-:W-:Y:S02]  /*1b80*/  ISETP.NE.U32.AND P0, PT, RZ, UR12, PT ;  /* 0x0000000cff007c0c */ /* 0x000fe4000bf05070 */
[C---:B------:R-:W-:Y:S02]  /*1b90*/  LEA R4, P1, R12.reuse, UR4, 0x2 ;  /* 0x000000040c047c11 */ /* 0x040fe4000f8210ff */
[----:B------:R-:W-:Y:S02]  /*1ba0*/  ISETP.NE.AND.EX P0, PT, RZ, UR13, PT, P0 ;  /* 0x0000000dff007c0c */ /* 0x000fe4000bf05300 */
[----:B------:R-:W-:Y:S02]  /*1bb0*/  LEA.HI.X R5, R12, UR5, R5, 0x2, P1 ;  /* 0x000000050c057c11 */ /* 0x000fe400088f1405 */
[----:B------:R-:W-:-:S03]  /*1bc0*/  ISETP.NE.OR P0, PT, R2, RZ, !P0 ;  /* 0x000000ff0200720c */ /* 0x000fc60004705670 */
[----:B------:R1:W-:Y:S04]  /*1bd0*/  STG.E.128 desc[UR6][R4.64], RZ ;  /* 0x000000ff04007986 */ /* 0x0003e8000c101d06 */
        /* <DEDUP_REMOVED lines=10> */
[----:B------:R1:W-:Y:S01]  /*1c80*/  STG.E.128 desc[UR6][R4.64+0xb000], RZ ;  /* 0x00b000ff04007986 */ /* 0x0003e2000c101d06 */
[----:B------:R-:W-:Y:S05]  /*1c90*/  @P0 EXIT ;  /* 0x000000000000094d */ /* 0x000fea0003800000 */
[----:B-1----:R-:W1:Y:S08]  /*1ca0*/  LDC R5, c[0x0][0x2e0] ;  /* 0x0000b800ff057b82 */ /* 0x002e700000000800 */
[----:B------:R-:W2:Y:S08]  /*1cb0*/  LDC R7, c[0x0][0x220] ;  /* 0x00008800ff077b82 */ /* 0x000eb00000000800 */
[----:B0-----:R-:W0:Y:S01]  /*1cc0*/  LDC.64 R2, c[0x0][0x2e8] ;  /* 0x0000ba00ff027b82 */ /* 0x001e220000000a00 */
[----:B-1----:R-:W-:-:S04]  /*1cd0*/  IMAD R0, R0, R5, UR9 ;  /* 0x0000000900007e24 */ /* 0x002fc8000f8e0205 */
[----:B--2---:R-:W-:-:S04]  /*1ce0*/  IMAD R5, R0, R7, UR8 ;  /* 0x0000000800057e24 */ /* 0x004fc8000f8e0207 */
[----:B0-----:R-:W-:-:S05]  /*1cf0*/  IMAD.WIDE R2, R5, 0x4, R2 ;  /* 0x0000000405027825 */ /* 0x001fca00078e0202 */
[----:B------:R-:W-:Y:S01]  /*1d00*/  STG.E desc[UR6][R2.64], RZ ;  /* 0x000000ff02007986 */ /* 0x000fe2000c101906 */
[----:B------:R-:W-:Y:S05]  /*1d10*/  EXIT ;  /* 0x000000000000794d */ /* 0x000fea0003800000 */
.L_x_56:
        /* <DEDUP_REMOVED lines=14> */
.L_x_135:


//--------------------- .text._ZN7cutlass13device_kernelIN5flash19enable_sm80_to_sm89INS1_16FlashAttnBwdSm80INS1_25CollectiveMainloopBwdSm80ILi2ELi1EN4cute5tupleIJNS5_1CILi64EEENS7_ILi80EEENS7_ILi192EEEEEENS_6half_tEfNS_4arch4Sm80ELb1ELb0ELb0ELb1ELb0ELb0ELb1ELb0ELi2ELi4ELi2ELi2ELb0EEENS1_21CollectiveEpilogueBwdISB_SC_SE_Li256ELb1ELb1ELi4EEENS1_25SingleTileBwdLPTSchedulerILb1ELi80ELb0EEEEEEEEEvNT_6ParamsE --------------------------
	.section	.text._ZN7cutlass13device_kernelIN5flash19enable_sm80_to_sm89INS1_16FlashAttnBwdSm80INS1_25CollectiveMainloopBwdSm80ILi2ELi1EN4cute5tupleIJNS5_1CILi64EEENS7_ILi80EEENS7_ILi192EEEEEENS_6half_tEfNS_4arch4Sm80ELb1ELb0ELb0ELb1ELb0ELb0ELb1ELb0ELi2ELi4ELi2ELi2ELb0EEENS1_21CollectiveEpilogueBwdISB_SC_SE_Li256ELb1ELb1ELi4EEENS1_25SingleTileBwdLPTSchedulerILb1ELi80ELb0EEEEEEEEEvNT_6ParamsE,"ax",@progbits
	.align	128
.text._ZN7cutlass13device_kernelIN5flash19enable_sm80_to_sm89INS1_16FlashAttnBwdSm80INS1_25CollectiveMainloopBwdSm80ILi2ELi1EN4cute5tupleIJNS5_1CILi64EEENS7_ILi80EEENS7_ILi192EEEEEENS_6half_tEfNS_4arch4Sm80ELb1ELb0ELb0ELb1ELb0ELb0ELb1ELb0ELi2ELi4ELi2ELi2ELb0EEENS1_21CollectiveEpilogueBwdISB_SC_SE_Li256ELb1ELb1ELi4EEENS1_25SingleTileBwdLPTSchedulerILb1ELi80ELb0EEEEEEEEEvNT_6ParamsE:
        .type           _ZN7cutlass13device_kernelIN5flash19enable_sm80_to_sm89INS1_16FlashAttnBwdSm80INS1_25CollectiveMainloopBwdSm80ILi2ELi1EN4cute5tupleIJNS5_1CILi64EEENS7_ILi80EEENS7_ILi192EEEEEENS_6half_tEfNS_4arch4Sm80ELb1ELb0ELb0ELb1ELb0ELb0ELb1ELb0ELi2ELi4ELi2ELi2ELb0EEENS1_21CollectiveEpilogueBwdISB_SC_SE_Li256ELb1ELb1ELi4EEENS1_25SingleTileBwdLPTSchedulerILb1ELi80ELb0EEEEEEEEEvNT_6ParamsE,@function
        .size           _ZN7cutlass13device_kernelIN5flash19enable_sm80_to_sm89INS1_16FlashAttnBwdSm80INS1_25CollectiveMainloopBwdSm80ILi2ELi1EN4cute5tupleIJNS5_1CILi64EEENS7_ILi80EEENS7_ILi192EEEEEENS_6half_tEfNS_4arch4Sm80ELb1ELb0ELb0ELb1ELb0ELb0ELb1ELb0ELi2ELi4ELi2ELi2ELb0EEENS1_21CollectiveEpilogueBwdISB_SC_SE_Li256ELb1ELb1ELi4EEENS1_25SingleTileBwdLPTSchedulerILb1ELi80ELb0EEEEEEEEEvNT_6ParamsE,(.L_x_136 - _ZN7cutlass13device_kernelIN5flash19enable_sm80_to_sm89INS1_16FlashAttnBwdSm80INS1_25CollectiveMainloopBwdSm80ILi2ELi1EN4cute5tupleIJNS5_1CILi64EEENS7_ILi80EEENS7_ILi192EEEEEENS_6half_tEfNS_4arch4Sm80ELb1ELb0ELb0ELb1ELb0ELb0ELb1ELb0ELi2ELi4ELi2ELi2ELb0EEENS1_21CollectiveEpilogueBwdISB_SC_SE_Li256ELb1ELb1ELi4EEENS1_25SingleTileBwdLPTSchedulerILb1ELi80ELb0EEEEEEEEEvNT_6ParamsE)
        .other          _ZN7cutlass13device_kernelIN5flash19enable_sm80_to_sm89INS1_16FlashAttnBwdSm80INS1_25CollectiveMainloopBwdSm80ILi2ELi1EN4cute5tupleIJNS5_1CILi64EEENS7_ILi80EEENS7_ILi192EEEEEENS_6half_tEfNS_4arch4Sm80ELb1ELb0ELb0ELb1ELb0ELb0ELb1ELb0ELi2ELi4ELi2ELi2ELb0EEENS1_21CollectiveEpilogueBwdISB_SC_SE_Li256ELb1ELb1ELi4EEENS1_25SingleTileBwdLPTSchedulerILb1ELi80ELb0EEEEEEEEEvNT_6ParamsE,@"STO_CUDA_ENTRY STV_DEFAULT"
_ZN7cutlass13device_kernelIN5flash19enable_sm80_to_sm89INS1_16FlashAttnBwdSm80INS1_25CollectiveMainloopBwdSm80ILi2ELi1EN4cute5tupleIJNS5_1CILi64EEENS7_ILi80EEENS7_ILi192EEEEEENS_6half_tEfNS_4arch4Sm80ELb1ELb0ELb0ELb1ELb0ELb0ELb1ELb0ELi2ELi4ELi2ELi2ELb0EEENS1_21CollectiveEpilogueBwdISB_SC_SE_Li256ELb1ELb1ELi4EEENS1_25SingleTileBwdLPTSchedulerILb1ELi80ELb0EEEEEEEEEvNT_6ParamsE:
[----:B------:R-:W-:Y:S01]  /*0000*/  LDC R1, c[0x0][0x28] ;  /* 0x00000a00ff017b82 */ /* 0x000fe20000000800 */
[----:B------:R-:W-:Y:S05]  /*0010*/  EXIT ;  /* 0x000000000000794d */ /* 0x000fea0003800000 */
.L_x_57:
        /* <DEDUP_REMOVED lines=14> */
.L_x_136:


//--------------------- .text._ZN7cutlass13device_kernelIN5flash19enable_sm80_to_sm89INS1_16FlashAttnBwdSm80INS1_25CollectiveMainloopBwdSm80ILi2ELi1EN4cute5tupleIJNS5_1CILi64EEENS7_ILi80EEENS7_ILi192EEEEEENS_6half_tEfNS_4arch4Sm80ELb1ELb0ELb0ELb1ELb1ELb0ELb1ELb0ELi2ELi4ELi2ELi2ELb0EEENS1_21CollectiveEpilogueBwdISB_SC_SE_Li256ELb1ELb1ELi4EEENS1_25SingleTileBwdLPTSchedulerILb1ELi80ELb1EEEEEEEEEvNT_6ParamsE --------------------------
	.section	.text._ZN7cutlass13device_kernelIN5flash19enable_sm80_to_sm89INS1_16FlashAttnBwdSm80INS1_25CollectiveMainloopBwdSm80ILi2ELi1EN4cute5tupleIJNS5_1CILi64EEENS7_ILi80EEENS7_ILi192EEEEEENS_6half_tEfNS_4arch4Sm80ELb1ELb0ELb0ELb1ELb1ELb0ELb1ELb0ELi2ELi4ELi2ELi2ELb0EEENS1_21CollectiveEpilogueBwdISB_SC_SE_Li256ELb1ELb1ELi4EEENS1_25SingleTileBwdLPTSchedulerILb1ELi80ELb1EEEEEEEEEvNT_6ParamsE,"ax",@progbits
	.align	128
.text._ZN7cutlass13device_kernelIN5flash19enable_sm80_to_sm89INS1_16FlashAttnBwdSm80INS1_25CollectiveMainloopBwdSm80ILi2ELi1EN4cute5tupleIJNS5_1CILi64EEENS7_ILi80EEENS7_ILi192EEEEEENS_6half_tEfNS_4arch4Sm80ELb1ELb0ELb0ELb1ELb1ELb0ELb1ELb0ELi2ELi4ELi2ELi2ELb0EEENS1_21CollectiveEpilogueBwdISB_SC_SE_Li256ELb1ELb1ELi4EEENS1_25SingleTileBwdLPTSchedulerILb1ELi80ELb1EEEEEEEEEvNT_6ParamsE:
        .type           _ZN7cutlass13device_kernelIN5flash19enable_sm80_to_sm89INS1_16FlashAttnBwdSm80INS1_25CollectiveMainloopBwdSm80ILi2ELi1EN4cute5tupleIJNS5_1CILi64EEENS7_ILi80EEENS7_ILi192EEEEEENS_6half_tEfNS_4arch4Sm80ELb1ELb0ELb0ELb1ELb1ELb0ELb1ELb0ELi2ELi4ELi2ELi2ELb0EEENS1_21CollectiveEpilogueBwdISB_SC_SE_Li256ELb1ELb1ELi4EEENS1_25SingleTileBwdLPTSchedulerILb1ELi80ELb1EEEEEEEEEvNT_6ParamsE,@function
        .size           _ZN7cutlass13device_kernelIN5flash19enable_sm80_to_sm89INS1_16FlashAttnBwdSm80INS1_25CollectiveMainloopBwdSm80ILi2ELi1EN4cute5tupleIJNS5_1CILi64EEENS7_ILi80EEENS7_ILi192EEEEEENS_6half_tEfNS_4arch4Sm80ELb1ELb0ELb0ELb1ELb1ELb0ELb1ELb0ELi2ELi4ELi2ELi2ELb0EEENS1_21CollectiveEpilogueBwdISB_SC_SE_Li256ELb1ELb1ELi4EEENS1_25SingleTileBwdLPTSchedulerILb1ELi80ELb1EEEEEEEEEvNT_6ParamsE,(.L_x_137 - _ZN7cutlass13device_kernelIN5flash19enable_sm80_to_sm89INS1_16FlashAttnBwdSm80INS1_25CollectiveMainloopBwdSm80ILi2ELi1EN4cute5tupleIJNS5_1CILi64EEENS7_ILi80EEENS7_ILi192EEEEEENS_6half_tEfNS_4arch4Sm80ELb1ELb0ELb0ELb1ELb1ELb0ELb1ELb0ELi2ELi4ELi2ELi2ELb0EEENS1_21CollectiveEpilogueBwdISB_SC_SE_Li256ELb1ELb1ELi4EEENS1_25SingleTileBwdLPTSchedulerILb1ELi80ELb1EEEEEEEEEvNT_6ParamsE)
        .other          _ZN7cutlass13device_kernelIN5flash19enable_sm80_to_sm89INS1_16FlashAttnBwdSm80INS1_25CollectiveMainloopBwdSm80ILi2ELi1EN4cute5tupleIJNS5_1CILi64EEENS7_ILi80EEENS7_ILi192EEEEEENS_6half_tEfNS_4arch4Sm80ELb1ELb0ELb0ELb1ELb1ELb0ELb1ELb0ELi2ELi4ELi2ELi2ELb0EEENS1_21CollectiveEpilogueBwdISB_SC_SE_Li256ELb1ELb1ELi4EEENS1_25SingleTileBwdLPTSchedulerILb1ELi80ELb1EEEEEEEEEvNT_6ParamsE,@"STO_CUDA_ENTRY STV_DEFAULT"
_ZN7cutlass13device_kernelIN5flash19enable_sm80_to_sm89INS1_16FlashAttnBwdSm80INS1_25CollectiveMainloopBwdSm80ILi2ELi1EN4cute5tupleIJNS5_1CILi64EEENS7_ILi80EEENS7_ILi192EEEEEENS_6half_tEfNS_4arch4Sm80ELb1ELb0ELb0ELb1ELb1ELb0ELb1ELb0ELi2ELi4ELi2ELi2ELb0EEENS1_21CollectiveEpilogueBwdISB_SC_SE_Li256ELb1ELb1ELi4EEENS1_25SingleTileBwdLPTSchedulerILb1ELi80ELb1EEEEEEEEEvNT_6ParamsE:
[----:B------:R-:W-:Y:S01]  /*0000*/  LDC R1, c[0x0][0x28] ;  /* 0x00000a00ff017b82 */ /* 0x000fe20000000800 */
[----:B------:R-:W-:Y:S05]  /*0010*/  EXIT ;  /* 0x000000000000794d */ /* 0x000fea0003800000 */
.L_x_58:
        /* <DEDUP_REMOVED lines=14> */
.L_x_137:


//--------------------- .text._ZN7cutlass13device_kernelIN5flash19enable_sm80_to_sm89INS1_16FlashAttnBwdSm80INS1_25CollectiveMainloopBwdSm80ILi2ELi1EN4cute5tupleIJNS5_1CILi64EEENS7_ILi80EEENS7_ILi192EEEEEENS_6half_tEfNS_4arch4Sm80ELb1ELb0ELb0ELb1ELb0ELb0ELb1ELb0ELi2ELi4ELi2ELi2ELb0EEENS1_24CollectiveEpilogueBwdGQAISB_fSE_Li256ELb1ELb0EEENS1_25SingleTileBwdLPTSchedulerILb1ELi80ELb0EEEEEEEEEvNT_6ParamsE --------------------------
	.section	.text._ZN7cutlass13device_kernelIN5flash19enable_sm80_to_sm89INS1_16FlashAttnBwdSm80INS1_25CollectiveMainloopBwdSm80ILi2ELi1EN4cute5tupleIJNS5_1CILi64EEENS7_ILi80EEENS7_ILi192EEEEEENS_6half_tEfNS_4arch4Sm80ELb1ELb0ELb0ELb1ELb0ELb0ELb1ELb0ELi2ELi4ELi2ELi2ELb0EEENS1_24CollectiveEpilogueBwdGQAISB_fSE_Li256ELb1ELb0EEENS1_25SingleTileBwdLPTSchedulerILb1ELi80ELb0EEEEEEEEEvNT_6ParamsE,"ax",@progbits
	.align	128
.text._ZN7cutlass13device_kernelIN5flash19enable_sm80_to_sm89INS1_16FlashAttnBwdSm80INS1_25CollectiveMainloopBwdSm80ILi2ELi1EN4cute5tupleIJNS5_1CILi64EEENS7_ILi80EEENS7_ILi192EEEEEENS_6half_tEfNS_4arch4Sm80ELb1ELb0ELb0ELb1ELb0ELb0ELb1ELb0ELi2ELi4ELi2ELi2ELb0EEENS1_24CollectiveEpilogueBwdGQAISB_fSE_Li256ELb1ELb0EEENS1_25SingleTileBwdLPTSchedulerILb1ELi80ELb0EEEEEEEEEvNT_6ParamsE:
        .type           _ZN7cutlass13device_kernelIN5flash19enable_sm80_to_sm89INS1_16FlashAttnBwdSm80INS1_25CollectiveMainloopBwdSm80ILi2ELi1EN4cute5tupleIJNS5_1CILi64EEENS7_ILi80EEENS7_ILi192EEEEEENS_6half_tEfNS_4arch4Sm80ELb1ELb0ELb0ELb1ELb0ELb0ELb1ELb0ELi2ELi4ELi2ELi2ELb0EEENS1_24CollectiveEpilogueBwdGQAISB_fSE_Li256ELb1ELb0EEENS1_25SingleTileBwdLPTSchedulerILb1ELi80ELb0EEEEEEEEEvNT_6ParamsE,@function
        .size           _ZN7cutlass13device_kernelIN5flash19enable_sm80_to_sm89INS1_16FlashAttnBwdSm80INS1_25CollectiveMainloopBwdSm80ILi2ELi1EN4cute5tupleIJNS5_1CILi64EEENS7_ILi80EEENS7_ILi192EEEEEENS_6half_tEfNS_4arch4Sm80ELb1ELb0ELb0ELb1ELb0ELb0ELb1ELb0ELi2ELi4ELi2ELi2ELb0EEENS1_24CollectiveEpilogueBwdGQAISB_fSE_Li256ELb1ELb0EEENS1_25SingleTileBwdLPTSchedulerILb1ELi80ELb0EEEEEEEEEvNT_6ParamsE,(.L_x_138 - _ZN7cutlass13device_kernelIN5flash19enable_sm80_to_sm89INS1_16FlashAttnBwdSm80INS1_25CollectiveMainloopBwdSm80ILi2ELi1EN4cute5tupleIJNS5_1CILi64EEENS7_ILi80EEENS7_ILi192EEEEEENS_6half_tEfNS_4arch4Sm80ELb1ELb0ELb0ELb1ELb0ELb0ELb1ELb0ELi2ELi4ELi2ELi2ELb0EEENS1_24CollectiveEpilogueBwdGQAISB_fSE_Li256ELb1ELb0EEENS1_25SingleTileBwdLPTSchedulerILb1ELi80ELb0EEEEEEEEEvNT_6ParamsE)
        .other          _ZN7cutlass13device_kernelIN5flash19enable_sm80_to_sm89INS1_16FlashAttnBwdSm80INS1_25CollectiveMainloopBwdSm80ILi2ELi1EN4cute5tupleIJNS5_1CILi64EEENS7_ILi80EEENS7_ILi192EEEEEENS_6half_tEfNS_4arch4Sm80ELb1ELb0ELb0ELb1ELb0ELb0ELb1ELb0ELi2ELi4ELi2ELi2ELb0EEENS1_24CollectiveEpilogueBwdGQAISB_fSE_Li256ELb1ELb0EEENS1_25SingleTileBwdLPTSchedulerILb1ELi80ELb0EEEEEEEEEvNT_6ParamsE,@"STO_CUDA_ENTRY STV_DEFAULT"
_ZN7cutlass13device_kernelIN5flash19enable_sm80_to_sm89INS1_16FlashAttnBwdSm80INS1_25CollectiveMainloopBwdSm80ILi2ELi1EN4cute5tupleIJNS5_1CILi64EEENS7_ILi80EEENS7_ILi192EEEEEENS_6half_tEfNS_4arch4Sm80ELb1ELb0ELb0ELb1ELb0ELb0ELb1ELb0ELi2ELi4ELi2ELi2ELb0EEENS1_24CollectiveEpilogueBwdGQAISB_fSE_Li256ELb1ELb0EEENS1_25SingleTileBwdLPTSchedulerILb1ELi80ELb0EEEEEEEEEvNT_6ParamsE:
[----:B------:R-:W-:Y:S01]  /*0000*/  LDC R1, c[0x0][0x28] ;  /* 0x00000a00ff017b82 */ /* 0x000fe20000000800 */
[----:B------:R-:W-:Y:S05]  /*0010*/  EXIT ;  /* 0x000000000000794d */ /* 0x000fea0003800000 */
.L_x_59:
        /* <DEDUP_REMOVED lines=14> */
.L_x_138:


//--------------------- .text._ZN7cutlass13device_kernelIN5flash32FlashAttnBwdPostprocessConvertdQIN4cute5tupleIJNS3_1CILi80EEENS5_ILi192EEEEEENS_6half_tEfNS_4arch4Sm80ELi256ENS3_8TiledMMAINS3_8MMA_AtomIJNS3_28SM80_16x8x16_F32F16F16F32_TNEEEENS3_6LayoutINS4_IJNS5_ILi4EEENS5_ILi2EEENS5_ILi1EEEEEENS4_IJSJ_SH_NS5_ILi0EEEEEEEENS4_IJNS5_ILi64EEENS5_ILi16EEESP_EEEEELb1EEEEEvNT_6ParamsE --------------------------
	.section	.text._ZN7cutlass13device_kernelIN5flash32FlashAttnBwdPostprocessConvertdQIN4cute5tupleIJNS3_1CILi80EEENS5_ILi192EEEEEENS_6half_tEfNS_4arch4Sm80ELi256ENS3_8TiledMMAINS3_8MMA_AtomIJNS3_28SM80_16x8x16_F32F16F16F32_TNEEEENS3_6LayoutINS4_IJNS5_ILi4EEENS5_ILi2EEENS5_ILi1EEEEEENS4_IJSJ_SH_NS5_ILi0EEEEEEEENS4_IJNS5_ILi64EEENS5_ILi16EEESP_EEEEELb1EEEEEvNT_6ParamsE,"ax",@progbits
	.align	128
.text._ZN7cutlass13device_kernelIN5flash32FlashAttnBwdPostprocessConvertdQIN4cute5tupleIJNS3_1CILi80EEENS5_ILi192EEEEEENS_6half_tEfNS_4arch4Sm80ELi256ENS3_8TiledMMAINS3_8MMA_AtomIJNS3_28SM80_16x8x16_F32F16F16F32_TNEEEENS3_6LayoutINS4_IJNS5_ILi4EEENS5_ILi2EEENS5_ILi1EEEEEENS4_IJSJ_SH_NS5_ILi0EEEEEEEENS4_IJNS5_ILi64EEENS5_ILi16EEESP_EEEEELb1EEEEEvNT_6ParamsE:
        .type           _ZN7cutlass13device_kernelIN5flash32FlashAttnBwdPostprocessConvertdQIN4cute5tupleIJNS3_1CILi80EEENS5_ILi192EEEEEENS_6half_tEfNS_4arch4Sm80ELi256ENS3_8TiledMMAINS3_8MMA_AtomIJNS3_28SM80_16x8x16_F32F16F16F32_TNEEEENS3_6LayoutINS4_IJNS5_ILi4EEENS5_ILi2EEENS5_ILi1EEEEEENS4_IJSJ_SH_NS5_ILi0EEEEEEEENS4_IJNS5_ILi64EEENS5_ILi16EEESP_EEEEELb1EEEEEvNT_6ParamsE,@function
        .size           _ZN7cutlass13device_kernelIN5flash32FlashAttnBwdPostprocessConvertdQIN4cute5tupleIJNS3_1CILi80EEENS5_ILi192EEEEEENS_6half_tEfNS_4arch4Sm80ELi256ENS3_8TiledMMAINS3_8MMA_AtomIJNS3_28SM80_16x8x16_F32F16F16F32_TNEEEENS3_6LayoutINS4_IJNS5_ILi4EEENS5_ILi2EEENS5_ILi1EEEEEENS4_IJSJ_SH_NS5_ILi0EEEEEEEENS4_IJNS5_ILi64EEENS5_ILi16EEESP_EEEEELb1EEEEEvNT_6ParamsE,(.L_x_139 - _ZN7cutlass13device_kernelIN5flash32FlashAttnBwdPostprocessConvertdQIN4cute5tupleIJNS3_1CILi80EEENS5_ILi192EEEEEENS_6half_tEfNS_4arch4Sm80ELi256ENS3_8TiledMMAINS3_8MMA_AtomIJNS3_28SM80_16x8x16_F32F16F16F32_TNEEEENS3_6LayoutINS4_IJNS5_ILi4EEENS5_ILi2EEENS5_ILi1EEEEEENS4_IJSJ_SH_NS5_ILi0EEEEEEEENS4_IJNS5_ILi64EEENS5_ILi16EEESP_EEEEELb1EEEEEvNT_6ParamsE)
        .other          _ZN7cutlass13device_kernelIN5flash32FlashAttnBwdPostprocessConvertdQIN4cute5tupleIJNS3_1CILi80EEENS5_ILi192EEEEEENS_6half_tEfNS_4arch4Sm80ELi256ENS3_8TiledMMAINS3_8MMA_AtomIJNS3_28SM80_16x8x16_F32F16F16F32_TNEEEENS3_6LayoutINS4_IJNS5_ILi4EEENS5_ILi2EEENS5_ILi1EEEEEENS4_IJSJ_SH_NS5_ILi0EEEEEEEENS4_IJNS5_ILi64EEENS5_ILi16EEESP_EEEEELb1EEEEEvNT_6ParamsE,@"STO_CUDA_ENTRY STV_DEFAULT"
_ZN7cutlass13device_kernelIN5flash32FlashAttnBwdPostprocessConvertdQIN4cute5tupleIJNS3_1CILi80EEENS5_ILi192EEEEEENS_6half_tEfNS_4arch4Sm80ELi256ENS3_8TiledMMAINS3_8MMA_AtomIJNS3_28SM80_16x8x16_F32F16F16F32_TNEEEENS3_6LayoutINS4_IJNS5_ILi4EEENS5_ILi2EEENS5_ILi1EEEEEENS4_IJSJ_SH_NS5_ILi0EEEEEEEENS4_IJNS5_ILi64EEENS5_ILi16EEESP_EEEEELb1EEEEEvNT_6ParamsE:
[----:B------:R-:W-:Y:S08]  /*0000*/  LDC R1, c[0x0][0x28] ;  /* 0x00000a00ff017b82 */ /* 0x000ff00000000800 */
[----:B------:R-:W0:Y:S01]  /*0010*/  LDC.64 R4, c[0x0][0x278] ;  /* 0x00009e00ff047b82 */ /* 0x000e220000000a00 */
[----:B------:R-:W1:Y:S01]  /*0020*/  S2R R11, SR_CTAID.Z ;  /* 0x00000000000b7919 */ /* 0x000e620000002700 */
[----:B------:R-:W-:Y:S01]  /*0030*/  ULDC.64 UR4, c[0x0][0x270] ;  /* 0x00009c0000047ab9 */ /* 0x000fe20000000a00 */
[----:B------:R-:W-:Y:S01]  /*0040*/  ULDC.64 UR6, c[0x0][0x208] ;  /* 0x0000820000067ab9 */ /* 0x000fe20000000a00 */
[----:B------:R-:W-:-:S04]  /*0050*/  ISETP.NE.U32.AND P0, PT, RZ, UR4, PT ;  /* 0x00000004ff007c0c */ /* 0x000fc8000bf05070 */
[----:B------:R-:W1:Y:S01]  /*0060*/  LDC.64 R2, c[0x0][0x270] ;  /* 0x00009c00ff027b82 */ /* 0x000e620000000a00 */
[----:B------:R-:W-:Y:S02]  /*0070*/  ISETP.NE.AND.EX P0, PT, RZ, UR5, PT, P0 ;  /* 0x00000005ff007c0c */ /* 0x000fe4000bf05300 */
[----:B0-----:R-:W-:-:S04]  /*0080*/  ISETP.NE.U32.AND P1, PT, R4, RZ, PT ;  /* 0x000000ff0400720c */ /* 0x001fc80003f25070 */
[----:B------:R-:W-:Y:S01]  /*0090*/  ISETP.NE.AND.EX P1, PT, R5, RZ, PT, P1 ;  /* 0x000000ff0500720c */ /* 0x000fe20003f25310 */
[----:B------:R-:W0:Y:S01]  /*00a0*/  LDC R64, c[0x0][0x240] ;  /* 0x00009000ff407b82 */ /* 0x000e220000000800 */
[----:B-1----:R-:W-:-:S05]  /*00b0*/  IMAD.WIDE R2, R11, 0x4, R2 ;  /* 0x000000040b027825 */ /* 0x002fca00078e0202 */
[----:B------:R1:W5:Y:S06]  /*00c0*/  @P0 LDG.E R69, desc[UR6][R2.64] ;  /* 0x0000000602450981 */ /* 0x00036c000c1e1900 */
[----:B------:R-:W2:Y:S01]  /*00d0*/  @P1 LDC.64 R4, c[0x0][0x278] ;  /* 0x00009e00ff041b82 */ /* 0x000ea20000000a00 */
[----:B------:R-:W3:Y:S01]  /*00e0*/  S2R R65, SR_CTAID.X ;  /* 0x0000000000417919 */ /* 0x000ee20000002500 */
[----:B--2---:R-:W-:-:S05]  /*00f0*/  @P1 IMAD.WIDE R4, R11, 0x4, R4 ;  /* 0x000000040b041825 */ /* 0x004fca00078e0204 */
[----:B0-----:R1:W5:Y:S01]  /*0100*/  @P1 LDG.E R64, desc[UR6][R4.64] ;  /* 0x0000000604401981 */ /* 0x001362000c1e1900 */
[----:B---3--:R-:W-:Y:S01]  /*0110*/  IMAD R7, R65, 0x50, RZ ;  /* 0x0000005041077824 */ /* 0x008fe200078e02ff */
[----:B------:R-:W-:Y:S06]  /*0120*/  @P1 BRA `(.L_x_60) ;  /* 0x0000000000101947 */ /* 0x000fec0003800000 */
[----:B------:R-:W-:Y:S05]  /*0130*/  @!P0 BRA `(.L_x_60) ;  /* 0x00000000000c8947 */ /* 0x000fea0003800000 */
[----:B-1----:R-:W2:Y:S04]  /*0140*/  LDG.E R5, desc[UR6][R2.64] ;  /* 0x0000000602057981 */ /* 0x002ea8000c1e1900 */
[----:B-----5:R-:W2:Y:S02]  /*0150*/  LDG.E R64, desc[UR6][R2.64+0x4] ;  /* 0x0000040602407981 */ /* 0x020ea4000c1e1900 */
[----:B--2---:R-:W-:-:S07]  /*0160*/  IMAD.IADD R64, R64, 0x1, -R5 ;  /* 0x0000000140407824 */ /* 0x004fce00078e0a05 */
.L_x_60:
[----:B-1----:R-:W0:Y:S01]  /*0170*/  S2R R3, SR_TID.X ;  /* 0x0000000000037919 */ /* 0x002e220000002100 */
[----:B------:R-:W-:Y:S01]  /*0180*/  ISETP.NE.U32.AND P1, PT, RZ, UR4, PT ;  /* 0x00000004ff007c0c */ /* 0x000fe2000bf25070 */
[----:B-----5:R-:W-:Y:S01]  /*0190*/  @P0 IMAD R0, R11, 0x50, R69 ;  /* 0x000000500b000824 */ /* 0x020fe200078e0245 */
[----:B------:R-:W-:Y:S02]  /*01a0*/  ISETP.GE.AND P2, PT, R7, R64, PT ;  /* 0x000000400700720c */ /* 0x000fe40003f46270 */
[----:B------:R-:W-:Y:S01]  /*01b0*/  ISETP.NE.AND.EX P1, PT, RZ, UR5, PT, P1 ;  /* 0x00000005ff007c0c */ /* 0x000fe2000bf25310 */
[----:B------:R-:W-:-:S12]  /*01c0*/  @P0 IMAD.HI R0, R0, 0x66666667, RZ ;  /* 0x6666666700000827 */ /* 0x000fd800078e02ff */
[----:B------:R-:W-:Y:S05]  /*01d0*/  @P1 EXIT P2 ;  /* 0x000000000000194d */ /* 0x000fea0001000000 */
[----:B------:R-:W1:Y:S01]  /*01e0*/  S2UR UR8, SR_CTAID.Y ;  /* 0x00000000000879c3 */ /* 0x000e620000002600 */
[----:B------:R-:W-:Y:S01]  /*01f0*/  @P0 SHF.R.U32.HI R5, RZ, 0x1f, R0 ;  /* 0x0000001fff050819 */ /* 0x000fe20000011600 */
[----:B------:R-:W-:Y:S01]  /*0200*/  IMAD R9, R65, 0x3c00, RZ ;  /* 0x00003c0041097824 */ /* 0x000fe200078e02ff */
[----:B------:R-:W-:Y:S01]  /*0210*/  SHF.R.S32.HI R2, RZ, 0x1f, R11 ;  /* 0x0000001fff027819 */ /* 0x000fe2000001140b */
[----:B0-----:R-:W-:Y:S01]  /*0220*/  IMAD.SHL.U32 R66, R3, 0x4, RZ ;  /* 0x0000000403427824 */ /* 0x001fe200078e00ff */
[----:B------:R-:W-:Y:S01]  /*0230*/  @P0 LEA.HI.SX32 R5, R0, R5, 0x1b ;  /* 0x0000000500050211 */ /* 0x000fe200078fdaff */
[----:B------:R-:W-:Y:S01]  /*0240*/  ULDC.64 UR4, c[0x0][0x230] ;  /* 0x00008c0000047ab9 */ /* 0x000fe20000000a00 */
[----:B------:R-:W-:Y:S01]  /*0250*/  SEL R2, R2, RZ, !P1 ;  /* 0x000000ff02027207 */ /* 0x000fe20004800000 */
[----:B------:R-:W0:Y:S01]  /*0260*/  LDC.64 R12, c[0x0][0x228] ;  /* 0x00008a00ff0c7b82 */ /* 0x000e220000000a00 */
[----:B------:R-:W-:Y:S01]  /*0270*/  SHF.R.S32.HI R0, RZ, 0x1f, R66 ;  /* 0x0000001fff007819 */ /* 0x000fe20000011442 */
[----:B------:R-:W-:Y:S01]  /*0280*/  @P0 IMAD R7, R5, 0x3c00, RZ ;  /* 0x00003c0005070824 */ /* 0x000fe200078e02ff */
[----:B------:R-:W-:-:S02]  /*0290*/  CS2R R4, SRZ ;  /* 0x0000000000047805 */ /* 0x000fc4000001ff00 */
[----:B------:R-:W-:Y:S02]  /*02a0*/  SHF.R.S32.HI R67, RZ, 0x1f, R3 ;  /* 0x0000001fff437819 */ /* 0x000fe40000011403 */
[----:B------:R-:W-:Y:S01]  /*02b0*/  CS2R R76, SRZ ;  /* 0x00000000004c7805 */ /* 0x000fe2000001ff00 */
[--C-:B------:R-:W-:Y:S01]  /*02c0*/  @P0 IMAD.MOV.U32 R4, RZ, RZ, R7.reuse ;  /* 0x000000ffff040224 */ /* 0x100fe200078e0007 */
[----:B------:R-:W-:Y:S01]  /*02d0*/  @P0 SHF.R.S32.HI R5, RZ, 0x1f, R7 ;  /* 0x0000001fff050819 */ /* 0x000fe20000011407 */
[----:B------:R-:W-:Y:S01]  /*02e0*/  IMAD R64, R65, -0x50, R64 ;  /* 0xffffffb041407824 */ /* 0x000fe200078e0240 */
[--C-:B------:R-:W-:Y:S01]  /*02f0*/  SHF.R.S32.HI R7, RZ, 0x1f, R9.reuse ;  /* 0x0000001fff077819 */ /* 0x100fe20000011409 */
[----:B------:R-:W-:Y:S01]  /*0300*/  ULDC UR10, c[0x0][0x268] ;  /* 0x00009a00000a7ab9 */ /* 0x000fe20000000800 */
[----:B------:R-:W-:Y:S01]  /*0310*/  IADD3 R4, P2, P3, R4, R66, R9 ;  /* 0x0000004204047210 */ /* 0x000fe20007b5e009 */
[----:B------:R-:W-:-:S03]  /*0320*/  IMAD R9, R2, UR4, RZ ;  /* 0x0000000402097c24 */ /* 0x000fc6000f8e02ff */
[----:B------:R-:W-:Y:S01]  /*0330*/  IADD3.X R5, R5, R0, R7, P2, P3 ;  /* 0x0000000005057210 */ /* 0x000fe200017e6407 */
[----:B-1----:R-:W-:-:S06]  /*0340*/  USHF.R.S32.HI UR9, URZ, 0x1f, UR8 ;  /* 0x0000001f3f097899 */ /* 0x002fcc0008011408 */
[C---:B0-----:R-:W-:Y:S02]  /*0350*/  IMAD R0, R12.reuse, UR9, RZ ;  /* 0x000000090c007c24 */ /* 0x041fe4000f8e02ff */
[----:B------:R-:W-:-:S04]  /*0360*/  IMAD.WIDE.U32 R4, R12, UR8, R4 ;  /* 0x000000080c047c25 */ /* 0x000fc8000f8e0004 */
[----:B------:R-:W-:Y:S01]  /*0370*/  IMAD R7, R13, UR8, R0 ;  /* 0x000000080d077c24 */ /* 0x000fe2000f8e0200 */
[----:B------:R-:W-:-:S03]  /*0380*/  SEL R0, R11, RZ, !P1 ;  /* 0x000000ff0b007207 */ /* 0x000fc60004800000 */
[----:B------:R-:W-:Y:S02]  /*0390*/  IMAD.IADD R5, R5, 0x1, R7 ;  /* 0x0000000105057824 */ /* 0x000fe400078e0207 */
[C---:B------:R-:W-:Y:S02]  /*03a0*/  IMAD R9, R0.reuse, UR5, R9 ;  /* 0x0000000500097c24 */ /* 0x040fe4000f8e0209 */
[----:B------:R-:W-:Y:S01]  /*03b0*/  IMAD.WIDE.U32 R4, R0, UR4, R4 ;  /* 0x0000000400047c25 */ /* 0x000fe2000f8e0004 */
[----:B------:R-:W-:-:S03]  /*03c0*/  ULDC.64 UR4, c[0x0][0x210] ;  /* 0x0000840000047ab9 */ /* 0x000fc60000000a00 */
[----:B------:R-:W-:Y:S01]  /*03d0*/  IMAD.IADD R5, R5, 0x1, R9 ;  /* 0x0000000105057824 */ /* 0x000fe200078e0209 */
[----:B------:R-:W-:-:S04]  /*03e0*/  LEA R74, P1, R4, UR4, 0x2 ;  /* 0x00000004044a7c11 */ /* 0x000fc8000f8210ff */
[----:B------:R-:W-:-:S05]  /*03f0*/  LEA.HI.X R75, R4, UR5, R5, 0x2, P1 ;  /* 0x00000005044b7c11 */ /* 0x000fca00088f1405 */
[----:B------:R-:W2:Y:S04]  /*0400*/  LDG.E.128 R4, desc[UR6][R74.64] ;  /* 0x000000064a047981 */ /* 0x000ea8000c1e1d00 */
[----:B------:R-:W3:Y:S04]  /*0410*/  LDG.E.128 R8, desc[UR6][R74.64+0x1000] ;  /* 0x001000064a087981 */ /* 0x000ee8000c1e1d00 */
[----:B------:R-:W4:Y:S04]  /*0420*/  LDG.E.128 R12, desc[UR6][R74.64+0x2000] ;  /* 0x002000064a0c7981 */ /* 0x000f28000c1e1d00 */
[----:B------:R-:W5:Y:S04]  /*0430*/  LDG.E.128 R16, desc[UR6][R74.64+0x3000] ;  /* 0x003000064a107981 */ /* 0x000f68000c1e1d00 */
        /* <DEDUP_REMOVED lines=10> */
[----:B------:R0:W5:Y:S01]  /*04e0*/  LDG.E.128 R60, desc[UR6][R74.64+0xe000] ;  /* 0x00e000064a3c7981 */ /* 0x000162000c1e1d00 */
[----:B------:R-:W1:Y:S01]  /*04f0*/  S2UR UR5, SR_CgaCtaId ;  /* 0x00000000000579c3 */ /* 0x000e620000008800 */
[----:B------:R-:W-:Y:S01]  /*0500*/  UMOV UR4, 0x400 ;  /* 0x0000040000047882 */ /* 0x000fe20000000000 */
[CC--:B------:R-:W-:Y:S01]  /*0510*/  LEA.HI R70, R67.reuse, R3.reuse, RZ, 0x2 ;  /* 0x0000000343467211 */ /* 0x0c0fe200078f10ff */
[----:B------:R-:W-:Y:S01]  /*0520*/  @P0 IMAD.MOV.U32 R76, RZ, RZ, R69 ;  /* 0x000000ffff4c0224 */ /* 0x000fe200078e0045 */
[----:B------:R-:W-:Y:S01]  /*0530*/  LEA.HI R71, R67, R3, RZ, 0x3 ;  /* 0x0000000343477211 */ /* 0x000fe200078f18ff */
[----:B------:R-:W-:Y:S01]  /*0540*/  BSSY B0, `(.L_x_61) ;  /* 0x0000178000007945 */ /* 0x000fe20003800000 */
[----:B------:R-:W-:-:S02]  /*0550*/  SHF.R.S32.HI R72, RZ, 0x2, R70 ;  /* 0x00000002ff487819 */ /* 0x000fc40000011446 */
[----:B------:R-:W-:Y:S02]  /*0560*/  SHF.R.S32.HI R68, RZ, 0x1f, R70 ;  /* 0x0000001fff447819 */ /* 0x000fe40000011446 */
[----:B------:R-:W-:Y:S02]  /*0570*/  @P0 SHF.R.S32.HI R77, RZ, 0x1f, R69 ;  /* 0x0000001fff4d0819 */ /* 0x000fe40000011445 */
[----:B------:R-:W-:Y:S02]  /*0580*/  SHF.R.S32.HI R73, RZ, 0x3, R71 ;  /* 0x00000003ff497819 */ /* 0x000fe40000011447 */
[----:B0-----:R-:W-:Y:S02]  /*0590*/  LEA.HI R74, R67, R3, RZ, 0x7 ;  /* 0x00000003434a7211 */ /* 0x001fe400078f38ff */
[----:B------:R-:W-:Y:S02]  /*05a0*/  LEA.HI R69, R68, R72, RZ, 0x3 ;  /* 0x0000004844457211 */ /* 0x000fe400078f18ff */
[----:B------:R-:W-:-:S02]  /*05b0*/  IADD3 R68, P0, R73, R76, RZ ;  /* 0x0000004c49447210 */ /* 0x000fc40007f1e0ff */
[----:B------:R-:W-:Y:S02]  /*05c0*/  LOP3.LUT R74, R74, 0xffffff80, RZ, 0xc0, !PT ;  /* 0xffffff804a4a7812 */ /* 0x000fe400078ec0ff */
[----:B------:R-:W-:Y:S01]  /*05d0*/  LOP3.LUT R76, R69, 0xfffffff8, RZ, 0xc0, !PT ;  /* 0xfffffff8454c7812 */ /* 0x000fe200078ec0ff */
[----:B-1----:R-:W-:Y:S01]  /*05e0*/  ULEA UR4, UR5, UR4, 0x18 ;  /* 0x0000000405047291 */ /* 0x002fe2000f8ec03f */
[----:B------:R-:W-:Y:S02]  /*05f0*/  LOP3.LUT R70, R70, 0xfffffffc, RZ, 0xc0, !PT ;  /* 0xfffffffc46467812 */ /* 0x000fe400078ec0ff */
[----:B------:R-:W-:Y:S01]  /*0600*/  IADD3 R74, R74, R72, -R76 ;  /* 0x000000484a4a7210 */ /* 0x000fe20007ffe84c */
[----:B------:R-:W-:Y:S01]  /*0610*/  UIADD3 UR5, UR4, 0xf000, URZ ;  /* 0x0000f00004057890 */ /* 0x000fe2000fffe03f */
[----:B------:R-:W-:Y:S01]  /*0620*/  LEA.HI R72, R67, R3, RZ, 0x5 ;  /* 0x0000000343487211 */ /* 0x000fe200078f28ff */
[C---:B------:R-:W-:Y:S01]  /*0630*/  IMAD.IADD R70, R3.reuse, 0x1, -R70 ;  /* 0x0000000103467824 */ /* 0x040fe200078e0a46 */
[----:B------:R-:W-:-:S02]  /*0640*/  LEA R75, R3, UR4, 0x4 ;  /* 0x00000004034b7c11 */ /* 0x000fc4000f8e20ff */
[----:B------:R-:W-:Y:S02]  /*0650*/  LEA.HI R67, R67, R3, RZ, 0x6 ;  /* 0x0000000343437211 */ /* 0x000fe400078f30ff */
[----:B------:R-:W-:Y:S02]  /*0660*/  VIMNMX R64, R64, 0x50, PT ;  /* 0x0000005040407848 */ /* 0x000fe40003fe0100 */
[----:B------:R-:W-:Y:S01]  /*0670*/  LEA.HI.X.SX32 R69, R73, R77, 0x1, P0 ;  /* 0x0000004d49457211 */ /* 0x000fe200000f0eff */
[----:B------:R-:W-:Y:S01]  /*0680*/  IMAD.SHL.U32 R67, R67, 0x2, RZ ;  /* 0x0000000243437824 */ /* 0x000fe200078e00ff */
[----:B------:R-:W-:Y:S02]  /*0690*/  ISETP.GE.AND P4, PT, R73, R64, PT ;  /* 0x000000404900720c */ /* 0x000fe40003f86270 */
[----:B------:R-:W-:Y:S01]  /*06a0*/  ISETP.GT.AND P3, PT, R3, 0x27f, PT ;  /* 0x0000027f0300780c */ /* 0x000fe20003f64270 */
[----:B------:R-:W-:Y:S01]  /*06b0*/  IMAD.WIDE R68, R65, 0x50, R68 ;  /* 0x0000005041447825 */ /* 0x000fe200078e0244 */
[----:B------:R-:W-:Y:S01]  /*06c0*/  LOP3.LUT R67, R67, 0xffffff80, RZ, 0xc0, !PT ;  /* 0xffffff8043437812 */ /* 0x000fe200078ec0ff */
[----:B--2---:R0:W-:Y:S04]  /*06d0*/  STS.128 [R75], R4 ;  /* 0x000000044b007388 */ /* 0x0041e80000000c00 */
[----:B---3--:R1:W-:Y:S04]  /*06e0*/  STS.128 [R75+0x1000], R8 ;  /* 0x001000084b007388 */ /* 0x0083e80000000c00 */
[----:B----4-:R2:W-:Y:S04]  /*06f0*/  STS.128 [R75+0x2000], R12 ;  /* 0x0020000c4b007388 */ /* 0x0105e80000000c00 */
[----:B-----5:R-:W-:Y:S04]  /*0700*/  STS.128 [R75+0x3000], R16 ;  /* 0x003000104b007388 */ /* 0x020fe80000000c00 */
[----:B------:R-:W-:Y:S01]  /*0710*/  STS.128 [R75+0x4000], R20 ;  /* 0x004000144b007388 */ /* 0x000fe20000000c00 */
[----:B0-----:R-:W-:-:S03]  /*0720*/  SHF.R.S32.HI R4, RZ, 0x1f, R72 ;  /* 0x0000001fff047819 */ /* 0x001fc60000011448 */
[----:B------:R-:W-:Y:S01]  /*0730*/  STS.128 [R75+0x5000], R24 ;  /* 0x005000184b007388 */ /* 0x000fe20000000c00 */
[----:B-1----:R-:W-:Y:S02]  /*0740*/  SHF.R.S32.HI R9, RZ, 0x5, R72 ;  /* 0x00000005ff097819 */ /* 0x002fe40000011448 */
[----:B------:R-:W-:Y:S01]  /*0750*/  SHF.R.S32.HI R8, RZ, 0x1f, R71 ;  /* 0x0000001fff087819 */ /* 0x000fe20000011447 */
[----:B------:R-:W-:Y:S01]  /*0760*/  STS.128 [R75+0x6000], R28 ;  /* 0x0060001c4b007388 */ /* 0x000fe20000000c00 */
[----:B------:R-:W-:Y:S02]  /*0770*/  LEA.HI R4, R4, R9, RZ, 0x2 ;  /* 0x0000000904047211 */ /* 0x000fe400078f10ff */
[----:B------:R-:W-:Y:S01]  /*0780*/  LEA.HI R8, R8, R73, RZ, 0x2 ;  /* 0x0000004908087211 */ /* 0x000fe200078f10ff */
[----:B------:R-:W-:Y:S01]  /*0790*/  STS.128 [R75+0x7000], R32 ;  /* 0x007000204b007388 */ /* 0x000fe20000000c00 */
[----:B------:R-:W-:Y:S02]  /*07a0*/  LOP3.LUT R6, R4, 0xfffffffc, RZ, 0xc0, !PT ;  /* 0xfffffffc04067812 */ /* 0x000fe400078ec0ff */
[----:B------:R-:W-:Y:S01]  /*07b0*/  LOP3.LUT R8, R8, 0xffffffc, RZ, 0xc0, !PT ;  /* 0x0ffffffc08087812 */ /* 0x000fe200078ec0ff */
[----:B------:R-:W-:Y:S01]  /*07c0*/  STS.128 [R75+0x8000], R36 ;  /* 0x008000244b007388 */ /* 0x000fe20000000c00 */
[----:B------:R-:W-:Y:S01]  /*07d0*/  LEA.HI R4, R70, R70, RZ, 0x1 ;  /* 0x0000004646047211 */ /* 0x000fe200078f08ff */
[----:B------:R-:W-:-:S02]  /*07e0*/  IMAD.IADD R11, R9, 0x1, -R6 ;  /* 0x00000001090b7824 */ /* 0x000fc400078e0a06 */
[----:B------:R-:W-:Y:S01]  /*07f0*/  STS.128 [R75+0x9000], R40 ;  /* 0x009000284b007388 */ /* 0x000fe20000000c00 */
[----:B------:R-:W-:Y:S01]  /*0800*/  IMAD.IADD R8, R73, 0x1, -R8 ;  /* 0x0000000149087824 */ /* 0x000fe200078e0a08 */
[----:B------:R-:W-:Y:S01]  /*0810*/  LOP3.LUT R7, R4, 0x3fffffe, RZ, 0xc0, !PT ;  /* 0x03fffffe04077812 */ /* 0x000fe200078ec0ff */
[----:B------:R-:W-:Y:S01]  /*0820*/  IMAD R74, R11, 0x500, R74 ;  /* 0x000005000b4a7824 */ /* 0x000fe200078e024a */
[----:B------:R-:W-:Y:S01]  /*0830*/  STS.128 [R75+0xa000], R44 ;  /* 0x00a0002c4b007388 */ /* 0x000fe20000000c00 */
[C---:B------:R-:W-:Y:S02]  /*0840*/  VIADD R11, R73.reuse, 0x20 ;  /* 0x00000020490b7836 */ /* 0x040fe40000000000 */
[----:B------:R-:W-:Y:S01]  /*0850*/  VIADD R73, R73, 0x40 ;  /* 0x0000004049497836 */ /* 0x000fe20000000000 */
[----:B------:R-:W-:Y:S01]  /*0860*/  STS.128 [R75+0xb000], R48 ;  /* 0x00b000304b007388 */ /* 0x000fe20000000c00 */
[----:B------:R-:W-:Y:S01]  /*0870*/  IMAD R10, R8, 0x10, R67 ;  /* 0x00000010080a7824 */ /* 0x000fe200078e0243 */
[-C--:B------:R-:W-:Y:S01]  /*0880*/  ISETP.GE.AND P0, PT, R11, R64.reuse, PT ;  /* 0x000000400b00720c */ /* 0x080fe20003f06270 */
[----:B------:R-:W-:Y:S01]  /*0890*/  IMAD.IADD R7, R70, 0x1, -R7 ;  /* 0x0000000146077824 */ /* 0x000fe200078e0a07 */
[----:B------:R-:W-:Y:S01]  /*08a0*/  STS.128 [R75+0xc000], R52 ;  /* 0x00c000344b007388 */ /* 0x000fe20000000c00 */
[----:B------:R-:W-:Y:S01]  /*08b0*/  ISETP.GE.AND P1, PT, R73, R64, PT ;  /* 0x000000404900720c */ /* 0x000fe20003f26270 */
[----:B------:R-:W-:-:S02]  /*08c0*/  IMAD.SHL.U32 R4, R4, 0x20, RZ ;  /* 0x0000002004047824 */ /* 0x000fc400078e00ff */
[----:B------:R-:W-:Y:S01]  /*08d0*/  STS.128 [R75+0xd000], R56 ;  /* 0x00d000384b007388 */ /* 0x000fe20000000c00 */
[----:B------:R-:W-:Y:S02]  /*08e0*/  IMAD R74, R7, 0x20, R74 ;  /* 0x00000020074a7824 */ /* 0x000fe400078e024a */
[C---:B------:R-:W-:Y:S01]  /*08f0*/  LOP3.LUT R7, R4.reuse, 0x40, RZ, 0xc0, !PT ;  /* 0x0000004004077812 */ /* 0x040fe200078ec0ff */
[----:B------:R-:W-:Y:S01]  /*0900*/  STS.128 [R75+0xe000], R60 ;  /* 0x00e0003c4b007388 */ /* 0x000fe20000000c00 */
[----:B------:R-:W-:Y:S01]  /*0910*/  BAR.SYNC.DEFER_BLOCKING 0x0 ;  /* 0x0000000000007b1d */ /* 0x000fe20000010000 */
[----:B------:R-:W-:Y:S01]  /*0920*/  LOP3.LUT P2, RZ, R4, 0x40, RZ, 0xc0, !PT ;  /* 0x0000004004ff7812 */ /* 0x000fe2000784c0ff */
[----:B------:R-:W-:Y:S01]  /*0930*/  IMAD.SHL.U32 R9, R9, 0x40, RZ ;  /* 0x0000004009097824 */ /* 0x000fe200078e00ff */
[----:B------:R-:W-:Y:S02]  /*0940*/  LOP3.LUT R4, R71, 0xfffffff8, RZ, 0xc0, !PT ;  /* 0xfffffff847047812 */ /* 0x000fe400078ec0ff */
[----:B------:R-:W-:-:S02]  /*0950*/  LEA.HI R7, R7, R7, RZ, 0x1d ;  /* 0x0000000707077211 */ /* 0x000fc400078fe8ff */
[----:B------:R-:W-:Y:S01]  /*0960*/  LOP3.LUT R9, R9, 0x40, RZ, 0xc0, !PT ;  /* 0x0000004009097812 */ /* 0x000fe200078ec0ff */
[----:B------:R-:W-:Y:S02]  /*0970*/  IMAD.IADD R4, R3, 0x1, -R4 ;  /* 0x0000000103047824 */ /* 0x000fe400078e0a04 */
[----:B------:R-:W-:-:S03]  /*0980*/  IMAD.IADD R74, R7, 0x1, R74 ;  /* 0x00000001074a7824 */ /* 0x000fc600078e024a */
[C---:B------:R-:W-:Y:S01]  /*0990*/  LEA.HI R7, R4.reuse, R4, RZ, 0x1 ;  /* 0x0000000404077211 */ /* 0x040fe200078f08ff */
[----:B------:R-:W-:Y:S01]  /*09a0*/  IMAD.SHL.U32 R4, R4, 0x8, RZ ;  /* 0x0000000804047824 */ /* 0x000fe200078e00ff */
[----:B--2---:R-:W-:Y:S02]  /*09b0*/  LEA R12, R74, UR5, 0x1 ;  /* 0x000000054a0c7c11 */ /* 0x004fe4000f8e08ff */
[----:B------:R-:W-:Y:S02]  /*09c0*/  SHF.R.S32.HI R7, RZ, 0x1, R7 ;  /* 0x00000001ff077819 */ /* 0x000fe40000011407 */
[----:B------:R-:W-:Y:S02]  /*09d0*/  LOP3.LUT R8, R9, 0x8, R4, 0xf8, !PT ;  /* 0x0000000809087812 */ /* 0x000fe400078ef804 */
[----:B------:R-:W-:Y:S01]  /*09e0*/  SHF.R.U32.HI R9, RZ, 0x3, R9 ;  /* 0x00000003ff097819 */ /* 0x000fe20000011609 */
[----:B------:R-:W-:Y:S01]  /*09f0*/  IMAD R10, R7, 0x500, R10 ;  /* 0x00000500070a7824 */ /* 0x000fe200078e020a */
[----:B------:R-:W0:Y:S02]  /*0a00*/  LDS R60, [R66+UR4+0x2000] ;  /* 0x00200004423c7984 */ /* 0x000e240008000800 */
[----:B------:R-:W-:Y:S01]  /*0a10*/  LOP3.LUT R11, R8, R9, RZ, 0x3c, !PT ;  /* 0x00000009080b7212 */ /* 0x000fe200078e3cff */
[C---:B------:R-:W-:Y:S01]  /*0a20*/  VIADD R7, R12.reuse, 0x10 ;  /* 0x000000100c077836 */ /* 0x040fe20000000000 */
[----:B------:R-:W1:Y:S01]  /*0a30*/  LDS R59, [R66+UR4+0x2400] ;  /* 0x00240004423b7984 */ /* 0x000e620008000800 */
[----:B------:R-:W-:Y:S01]  /*0a40*/  @P2 VIADD R7, R12, 0xfffffff0 ;  /* 0xfffffff00c072836 */ /* 0x000fe20000000000 */
[----:B------:R-:W-:-:S02]  /*0a50*/  ISETP.GT.AND P2, PT, R3, 0x17f, PT ;  /* 0x0000017f0300780c */ /* 0x000fc40003f44270 */
[----:B------:R-:W2:Y:S04]  /*0a60*/  LDS R5, [R66+UR4] ;  /* 0x0000000442057984 */ /* 0x000ea80008000800 */
[----:B------:R-:W3:Y:S04]  /*0a70*/  LDS R6, [R66+UR4+0x400] ;  /* 0x0004000442067984 */ /* 0x000ee80008000800 */
[----:B------:R-:W4:Y:S04]  /*0a80*/  LDS R58, [R66+UR4+0x2800] ;  /* 0x00280004423a7984 */ /* 0x000f280008000800 */
[----:B------:R-:W5:Y:S04]  /*0a90*/  LDS R56, [R66+UR4+0x2c00] ;  /* 0x002c000442387984 */ /* 0x000f680008000800 */
[----:B------:R-:W5:Y:S04]  /*0aa0*/  LDS R57, [R66+UR4+0x800] ;  /* 0x0008000442397984 */ /* 0x000f680008000800 */
[----:B------:R-:W5:Y:S04]  /*0ab0*/  LDS R64, [R66+UR4+0xc00] ;  /* 0x000c000442407984 */ /* 0x000f680008000800 */
[----:B------:R-:W5:Y:S04]  /*0ac0*/  LDS R65, [R66+UR4+0x1000] ;  /* 0x0010000442417984 */ /* 0x000f680008000800 */
[----:B------:R-:W5:Y:S04]  /*0ad0*/  LDS R67, [R66+UR4+0x1400] ;  /* 0x0014000442437984 */ /* 0x000f680008000800 */
[----:B------:R-:W5:Y:S01]  /*0ae0*/  LDS R62, [R66+UR4+0x1800] ;  /* 0x00180004423e7984 */ /* 0x000f620008000800 */
[----:B0-----:R-:W-:-:S03]  /*0af0*/  FMUL.FTZ R60, R60, UR10 ;  /* 0x0000000a3c3c7c20 */ /* 0x001fc60008410000 */
[----:B------:R-:W0:Y:S01]  /*0b00*/  LDS R61, [R66+UR4+0x1c00] ;  /* 0x001c0004423d7984 */ /* 0x000e220008000800 */
[----:B-1----:R-:W-:-:S03]  /*0b10*/  FMUL.FTZ R59, R59, UR10 ;  /* 0x0000000a3b3b7c20 */ /* 0x002fc60008410000 */
[----:B------:R-:W1:Y:S01]  /*0b20*/  LDS R52, [R66+UR4+0x3000] ;  /* 0x0030000442347984 */ /* 0x000e620008000800 */
[----:B--2---:R-:W-:Y:S01]  /*0b30*/  FMUL.FTZ R8, R5, UR10 ;  /* 0x0000000a05087c20 */ /* 0x004fe20008410000 */
[----:B------:R-:W-:Y:S02]  /*0b40*/  F2FP.F16.F32.PACK_AB R60, R59, R60 ;  /* 0x0000003c3b3c723e */ /* 0x000fe400000000ff */
[----:B------:R-:W2:Y:S01]  /*0b50*/  LDS R54, [R66+UR4+0x3400] ;  /* 0x0034000442367984 */ /* 0x000ea20008000800 */
[----:B---3--:R-:W-:Y:S01]  /*0b60*/  FMUL.FTZ R9, R6, UR10 ;  /* 0x0000000a06097c20 */ /* 0x008fe20008410000 */
[----:B------:R-:W-:Y:S01]  /*0b70*/  IMAD.IADD R6, R10, 0x1, R11 ;  /* 0x000000010a067824 */ /* 0x000fe200078e020b */
[----:B------:R-:W-:Y:S01]  /*0b80*/  LEA R10, R74, UR4, 0x1 ;  /* 0x000000044a0a7c11 */ /* 0x000fe2000f8e08ff */
[----:B------:R-:W3:Y:S01]  /*0b90*/  LDS R55, [R66+UR4+0x3800] ;  /* 0x0038000442377984 */ /* 0x000ee20008000800 */
[----:B----4-:R-:W-:Y:S01]  /*0ba0*/  FMUL.FTZ R58, R58, UR10 ;  /* 0x0000000a3a3a7c20 */ /* 0x010fe20008410000 */
[----:B------:R-:W-:-:S02]  /*0bb0*/  F2FP.F16.F32.PACK_AB R70, R9, R8 ;  /* 0x000000080946723e */ /* 0x000fc400000000ff */
[----:B------:R-:W4:Y:S01]  /*0bc0*/  LDS R48, [R66+UR4+0x3c00] ;  /* 0x003c000442307984 */ /* 0x000f220008000800 */
[----:B-----5:R-:W-:Y:S01]  /*0bd0*/  FMUL.FTZ R59, R56, UR10 ;  /* 0x0000000a383b7c20 */ /* 0x020fe20008410000 */
[C---:B------:R-:W-:Y:S02]  /*0be0*/  PRMT R71, R70.reuse, 0x7610, R71 ;  /* 0x0000761046477816 */ /* 0x040fe40000000047 */
[----:B------:R-:W5:Y:S01]  /*0bf0*/  LDS R47, [R66+UR4+0x4000] ;  /* 0x00400004422f7984 */ /* 0x000f620008000800 */
[----:B------:R-:W-:Y:S01]  /*0c00*/  FMUL.FTZ R63, R57, UR10 ;  /* 0x0000000a393f7c20 */ /* 0x000fe20008410000 */
[----:B------:R-:W-:Y:S02]  /*0c10*/  PRMT R72, R70, 0x7632, R72 ;  /* 0x0000763246487816 */ /* 0x000fe40000000048 */
[----:B------:R-:W5:Y:S01]  /*0c20*/  LDS R51, [R66+UR4+0x4400] ;  /* 0x0044000442337984 */ /* 0x000f620008000800 */
[----:B------:R-:W-:Y:S01]  /*0c30*/  FMUL.FTZ R64, R64, UR10 ;  /* 0x0000000a40407c20 */ /* 0x000fe20008410000 */
[----:B------:R-:W-:-:S02]  /*0c40*/  F2FP.F16.F32.PACK_AB R58, R59, R58 ;  /* 0x0000003a3b3a723e */ /* 0x000fc400000000ff */
[----:B------:R-:W5:Y:S01]  /*0c50*/  LDS R53, [R66+UR4+0x4800] ;  /* 0x0048000442357984 */ /* 0x000f620008000800 */
[----:B------:R-:W-:Y:S01]  /*0c60*/  FMUL.FTZ R65, R65, UR10 ;  /* 0x0000000a41417c20 */ /* 0x000fe20008410000 */
[----:B------:R-:W-:Y:S02]  /*0c70*/  F2FP.F16.F32.PACK_AB R63, R64, R63 ;  /* 0x0000003f403f723e */ /* 0x000fe400000000ff */
[----:B------:R-:W5:Y:S01]  /*0c80*/  LDS R45, [R66+UR4+0x4c00] ;  /* 0x004c0004422d7984 */ /* 0x000f620008000800 */
[----:B------:R-:W-:Y:S01]  /*0c90*/  FMUL.FTZ R70, R67, UR10 ;  /* 0x0000000a43467c20 */ /* 0x000fe20008410000 */
[----:B------:R-:W-:Y:S02]  /*0ca0*/  PRMT R64, R63, 0x7632, R64 ;  /* 0x000076323f407816 */ /* 0x000fe40000000040 */
[----:B------:R-:W5:Y:S01]  /*0cb0*/  LDS R42, [R66+UR4+0x5800] ;  /* 0x00580004422a7984 */ /* 0x000f620008000800 */
[----:B------:R-:W-:Y:S01]  /*0cc0*/  FMUL.FTZ R62, R62, UR10 ;  /* 0x0000000a3e3e7c20 */ /* 0x000fe20008410000 */
[----:B------:R-:W-:-:S02]  /*0cd0*/  F2FP.F16.F32.PACK_AB R65, R70, R65 ;  /* 0x000000414641723e */ /* 0x000fc400000000ff */
[----:B------:R-:W5:Y:S01]  /*0ce0*/  LDS R44, [R66+UR4+0x5c00] ;  /* 0x005c0004422c7984 */ /* 0x000f620008000800 */
[----:B0-----:R-:W-:Y:S01]  /*0cf0*/  FMUL.FTZ R61, R61, UR10 ;  /* 0x0000000a3d3d7c20 */ /* 0x001fe20008410000 */
[----:B------:R-:W-:Y:S02]  /*0d00*/  PRMT R56, R58, 0x7632, R56 ;  /* 0x000076323a387816 */ /* 0x000fe40000000038 */
[----:B------:R-:W-:Y:S01]  /*0d10*/  LDS R38, [R66+UR4+0x6400] ;  /* 0x0064000442267984 */ /* 0x000fe20008000800 */
[----:B-1----:R-:W-:Y:S01]  /*0d20*/  FMUL.FTZ R52, R52, UR10 ;  /* 0x0000000a34347c20 */ /* 0x002fe20008410000 */
[----:B------:R-:W-:Y:S02]  /*0d30*/  F2FP.F16.F32.PACK_AB R61, R61, R62 ;  /* 0x0000003e3d3d723e */ /* 0x000fe400000000ff */
[----:B------:R-:W0:Y:S01]  /*0d40*/  LDS R37, [R66+UR4+0x6800] ;  /* 0x0068000442257984 */ /* 0x000e220008000800 */
[----:B--2---:R-:W-:Y:S01]  /*0d50*/  FMUL.FTZ R59, R54, UR10 ;  /* 0x0000000a363b7c20 */ /* 0x004fe20008410000 */
[----:B------:R-:W-:-:S02]  /*0d60*/  PRMT R62, R65, 0x7632, R62 ;  /* 0x00007632413e7816 */ /* 0x000fc4000000003e */
[----:B------:R-:W-:Y:S01]  /*0d70*/  LDS R41, [R66+UR4+0x6c00] ;  /* 0x006c000442297984 */ /* 0x000fe20008000800 */
[----:B---3--:R-:W-:Y:S01]  /*0d80*/  FMUL.FTZ R55, R55, UR10 ;  /* 0x0000000a37377c20 */ /* 0x008fe20008410000 */
[----:B------:R-:W-:Y:S02]  /*0d90*/  F2FP.F16.F32.PACK_AB R52, R59, R52 ;  /* 0x000000343b34723e */ /* 0x000fe400000000ff */
[----:B------:R-:W1:Y:S01]  /*0da0*/  LDS R50, [R66+UR4+0x5000] ;  /* 0x0050000442327984 */ /* 0x000e620008000800 */
[----:B----4-:R-:W-:Y:S01]  /*0db0*/  FMUL.FTZ R48, R48, UR10 ;  /* 0x0000000a30307c20 */ /* 0x010fe20008410000 */
[----:B------:R-:W-:Y:S02]  /*0dc0*/  PRMT R59, R52, 0x7632, R59 ;  /* 0x00007632343b7816 */ /* 0x000fe4000000003b */
[----:B------:R-:W2:Y:S01]  /*0dd0*/  LDS R49, [R66+UR4+0x5400] ;  /* 0x0054000442317984 */ /* 0x000ea20008000800 */
[----:B-----5:R-:W-:Y:S01]  /*0de0*/  FMUL.FTZ R47, R47, UR10 ;  /* 0x0000000a2f2f7c20 */ /* 0x020fe20008410000 */
[----:B------:R-:W-:-:S02]  /*0df0*/  F2FP.F16.F32.PACK_AB R55, R48, R55 ;  /* 0x000000373037723e */ /* 0x000fc400000000ff */
[----:B------:R-:W3:Y:S01]  /*0e00*/  LDS R46, [R66+UR4+0x6000] ;  /* 0x00600004422e7984 */ /* 0x000ee20008000800 */
[----:B------:R-:W-:Y:S01]  /*0e10*/  FMUL.FTZ R48, R51, UR10 ;  /* 0x0000000a33307c20 */ /* 0x000fe20008410000 */
[----:B------:R-:W-:Y:S02]  /*0e20*/  PRMT R51, R52, 0x7610, R51 ;  /* 0x0000761034337816 */ /* 0x000fe40000000033 */
[----:B------:R-:W4:Y:S01]  /*0e30*/  LDS R43, [R66+UR4+0x7000] ;  /* 0x00700004422b7984 */ /* 0x000f220008000800 */
[----:B------:R-:W-:Y:S01]  /*0e40*/  PRMT R54, R60, 0x7632, R54 ;  /* 0x000076323c367816 */ /* 0x000fe20000000036 */
[----:B------:R-:W-:Y:S01]  /*0e50*/  FMUL.FTZ R53, R53, UR10 ;  /* 0x0000000a35357c20 */ /* 0x000fe20008410000 */
[----:B------:R-:W-:Y:S01]  /*0e60*/  F2FP.F16.F32.PACK_AB R47, R48, R47 ;  /* 0x0000002f302f723e */ /* 0x000fe200000000ff */
[----:B------:R-:W-:Y:S01]  /*0e70*/  LDS R35, [R66+UR4+0x7400] ;  /* 0x0074000442237984 */ /* 0x000fe20008000800 */
[----:B------:R-:W-:Y:S01]  /*0e80*/  FMUL.FTZ R52, R45, UR10 ;  /* 0x0000000a2d347c20 */ /* 0x000fe20008410000 */
[----:B------:R-:W-:-:S02]  /*0e90*/  PRMT R48, R55, 0x7632, R48 ;  /* 0x0000763237307816 */ /* 0x000fc40000000030 */
[----:B------:R-:W5:Y:S01]  /*0ea0*/  LDS R32, [R66+UR4+0x8000] ;  /* 0x0080000442207984 */ /* 0x000f620008000800 */
[----:B------:R-:W-:Y:S01]  /*0eb0*/  FMUL.FTZ R42, R42, UR10 ;  /* 0x0000000a2a2a7c20 */ /* 0x000fe20008410000 */
[----:B------:R-:W-:Y:S02]  /*0ec0*/  F2FP.F16.F32.PACK_AB R52, R52, R53 ;  /* 0x000000353434723e */ /* 0x000fe400000000ff */
[----:B------:R-:W-:Y:S01]  /*0ed0*/  LDS R34, [R66+UR4+0x8400] ;  /* 0x0084000442227984 */ /* 0x000fe20008000800 */
[----:B------:R-:W-:Y:S01]  /*0ee0*/  FMUL.FTZ R45, R44, UR10 ;  /* 0x0000000a2c2d7c20 */ /* 0x000fe20008410000 */
[----:B------:R-:W-:Y:S02]  /*0ef0*/  PRMT R53, R47, 0x7610, R53 ;  /* 0x000076102f357816 */ /* 0x000fe40000000035 */
[----:B------:R-:W-:Y:S01]  /*0f00*/  LDS R28, [R66+UR4+0x8c00] ;  /* 0x008c0004421c7984 */ /* 0x000fe20008000800 */
[----:B------:R-:W-:Y:S02]  /*0f10*/  PRMT R44, R52, 0x7632, R44 ;  /* 0x00007632342c7816 */ /* 0x000fe4000000002c */
[----:B------:R-:W-:Y:S01]  /*0f20*/  F2FP.F16.F32.PACK_AB R42, R45, R42 ;  /* 0x0000002a2d2a723e */ /* 0x000fe200000000ff */
[----:B------:R-:W5:Y:S01]  /*0f30*/  LDS R27, [R66+UR4+0x9000] ;  /* 0x00900004421b7984 */ /* 0x000f620008000800 */
[----:B0-----:R-:W-:Y:S01]  /*0f40*/  FMUL.FTZ R37, R37, UR10 ;  /* 0x0000000a25257c20 */ /* 0x001fe20008410000 */
[----:B------:R-:W-:-:S02]  /*0f50*/  LEA R6, R6, UR5, 0x1 ;  /* 0x0000000506067c11 */ /* 0x000fc4000f8e08ff */
[----:B------:R-:W-:Y:S01]  /*0f60*/  LDS R31, [R66+UR4+0x9400] ;  /* 0x00940004421f7984 */ /* 0x000fe20008000800 */
[----:B------:R-:W-:-:S03]  /*0f70*/  PRMT R45, R42, 0x7632, R45 ;  /* 0x000076322a2d7816 */ /* 0x000fc6000000002d */
[----:B------:R-:W0:Y:S01]  /*0f80*/  LDS R40, [R66+UR4+0x7800] ;  /* 0x0078000442287984 */ /* 0x000e220008000800 */
[----:B-1----:R-:W-:-:S03]  /*0f90*/  FMUL.FTZ R50, R50, UR10 ;  /* 0x0000000a32327c20 */ /* 0x002fc60008410000 */
[----:B------:R-:W1:Y:S01]  /*0fa0*/  LDS R39, [R66+UR4+0x7c00] ;  /* 0x007c000442277984 */ /* 0x000e620008000800 */
[----:B--2---:R-:W-:-:S03]  /*0fb0*/  FMUL.FTZ R49, R49, UR10 ;  /* 0x0000000a31317c20 */ /* 0x004fc60008410000 */
[----:B------:R-:W2:Y:S01]  /*0fc0*/  LDS R33, [R66+UR4+0x9800] ;  /* 0x0098000442217984 */ /* 0x000ea20008000800 */
[----:B---3--:R-:W-:Y:S01]  /*0fd0*/  FMUL.FTZ R46, R46, UR10 ;  /* 0x0000000a2e2e7c20 */ /* 0x008fe20008410000 */
[----:B------:R-:W-:Y:S02]  /*0fe0*/  F2FP.F16.F32.PACK_AB R49, R49, R50 ;  /* 0x000000323131723e */ /* 0x000fe400000000ff */
[----:B------:R-:W-:Y:S01]  /*0ff0*/  LDS R25, [R66+UR4+0x9c00] ;  /* 0x009c000442197984 */ /* 0x000fe20008000800 */
[----:B----4-:R-:W-:Y:S01]  /*1000*/  FMUL.FTZ R43, R43, UR10 ;  /* 0x0000000a2b2b7c20 */ /* 0x010fe20008410000 */
[----:B------:R-:W-:Y:S02]  /*1010*/  PRMT R50, R49, 0x7632, R50 ;  /* 0x0000763231327816 */ /* 0x000fe40000000032 */
[----:B------:R-:W3:Y:S04]  /*1020*/  LDS R36, [R66+UR4+0x8800] ;  /* 0x0088000442247984 */ /* 0x000ee80008000800 */
[----:B------:R-:W4:Y:S01]  /*1030*/  LDS R30, [R66+UR4+0xa000] ;  /* 0x00a00004421e7984 */ /* 0x000f220008000800 */
[----:B-----5:R-:W-:-:S03]  /*1040*/  FMUL.FTZ R32, R32, UR10 ;  /* 0x0000000a20207c20 */ /* 0x020fc60008410000 */
[----:B------:R-:W5:Y:S04]  /*1050*/  LDS R29, [R66+UR4+0xa400] ;  /* 0x00a40004421d7984 */ /* 0x000f680008000800 */
[----:B------:R-:W5:Y:S04]  /*1060*/  LDS R22, [R66+UR4+0xa800] ;  /* 0x00a8000442167984 */ /* 0x000f680008000800 */
[----:B------:R-:W-:Y:S01]  /*1070*/  LDS R24, [R66+UR4+0xac00] ;  /* 0x00ac000442187984 */ /* 0x000fe20008000800 */
[----:B------:R-:W-:-:S03]  /*1080*/  FMUL.FTZ R27, R27, UR10 ;  /* 0x0000000a1b1b7c20 */ /* 0x000fc60008410000 */
[----:B------:R-:W5:Y:S04]  /*1090*/  LDS R26, [R66+UR4+0xb000] ;  /* 0x00b00004421a7984 */ /* 0x000f680008000800 */
[----:B------:R-:W-:Y:S01]  /*10a0*/  LDS R18, [R66+UR4+0xb400] ;  /* 0x00b4000442127984 */ /* 0x000fe20008000800 */
[----:B0-----:R-:W-:-:S03]  /*10b0*/  FMUL.FTZ R40, R40, UR10 ;  /* 0x0000000a28287c20 */ /* 0x001fc60008410000 */
[----:B------:R-:W-:Y:S01]  /*10c0*/  LDS R21, [R66+UR4+0xbc00] ;  /* 0x00bc000442157984 */ /* 0x000fe20008000800 */
[----:B-1----:R-:W-:-:S03]  /*10d0*/  FMUL.FTZ R39, R39, UR10 ;  /* 0x0000000a27277c20 */ /* 0x002fc60008410000 */
[----:B------:R-:W-:Y:S01]  /*10e0*/  LDS R15, [R66+UR4+0xc400] ;  /* 0x00c40004420f7984 */ /* 0x000fe20008000800 */
[----:B--2---:R-:W-:Y:S01]  /*10f0*/  FMUL.FTZ R33, R33, UR10 ;  /* 0x0000000a21217c20 */ /* 0x004fe20008410000 */
[----:B------:R-:W-:Y:S02]  /*1100*/  F2FP.F16.F32.PACK_AB R39, R39, R40 ;  /* 0x000000282727723e */ /* 0x000fe400000000ff */
[----:B------:R-:W0:Y:S02]  /*1110*/  LDS R17, [R66+UR4+0xb800] ;  /* 0x00b8000442117984 */ /* 0x000e240008000800 */
[----:B------:R-:W-:Y:S02]  /*1120*/  PRMT R40, R39, 0x7632, R40 ;  /* 0x0000763227287816 */ /* 0x000fe40000000028 */
[----:B------:R-:W1:Y:S01]  /*1130*/  LDS R23, [R66+UR4+0xc000] ;  /* 0x00c0000442177984 */ /* 0x000e620008000800 */
[----:B---3--:R-:W-:-:S03]  /*1140*/  FMUL.FTZ R36, R36, UR10 ;  /* 0x0000000a24247c20 */ /* 0x008fc60008410000 */
[----:B------:R-:W2:Y:S01]  /*1150*/  LDS R20, [R66+UR4+0xc800] ;  /* 0x00c8000442147984 */ /* 0x000ea20008000800 */
[----:B----4-:R-:W-:-:S03]  /*1160*/  FMUL.FTZ R30, R30, UR10 ;  /* 0x0000000a1e1e7c20 */ /* 0x010fc60008410000 */
[----:B------:R-:W3:Y:S01]  /*1170*/  LDS R19, [R66+UR4+0xcc00] ;  /* 0x00cc000442137984 */ /* 0x000ee20008000800 */
[----:B-----5:R-:W-:-:S03]  /*1180*/  FMUL.FTZ R29, R29, UR10 ;  /* 0x0000000a1d1d7c20 */ /* 0x020fc60008410000 */
[----:B------:R-:W4:Y:S01]  /*1190*/  LDS R13, [R66+UR4+0xd000] ;  /* 0x00d00004420d7984 */ /* 0x000f220008000800 */
[----:B------:R-:W-:Y:S01]  /*11a0*/  FMUL.FTZ R22, R22, UR10 ;  /* 0x0000000a16167c20 */ /* 0x000fe20008410000 */
[----:B------:R-:W-:Y:S02]  /*11b0*/  F2FP.F16.F32.PACK_AB R29, R29, R30 ;  /* 0x0000001e1d1d723e */ /* 0x000fe400000000ff */
[----:B------:R-:W5:Y:S02]  /*11c0*/  LDS R14, [R66+UR4+0xd400] ;  /* 0x00d40004420e7984 */ /* 0x000f640008000800 */
[----:B------:R-:W-:Y:S02]  /*11d0*/  PRMT R30, R29, 0x7632, R30 ;  /* 0x000076321d1e7816 */ /* 0x000fe4000000001e */
[----:B------:R-:W5:Y:S01]  /*11e0*/  LDS R16, [R66+UR4+0xd800] ;  /* 0x00d8000442107984 */ /* 0x000f620008000800 */
[----:B------:R-:W-:-:S03]  /*11f0*/  FMUL.FTZ R26, R26, UR10 ;  /* 0x0000000a1a1a7c20 */ /* 0x000fc60008410000 */
[----:B------:R-:W-:Y:S04]  /*1200*/  LDS R8, [R66+UR4+0xdc00] ;  /* 0x00dc000442087984 */ /* 0x000fe80008000800 */
[----:B------:R-:W5:Y:S04]  /*1210*/  LDS R11, [R66+UR4+0xe000] ;  /* 0x00e00004420b7984 */ /* 0x000f680008000800 */
[----:B------:R-:W5:Y:S04]  /*1220*/  LDS R12, [R66+UR4+0xe400] ;  /* 0x00e40004420c7984 */ /* 0x000f680008000800 */
[----:B------:R-:W5:Y:S01]  /*1230*/  LDS R9, [R66+UR4+0xe800] ;  /* 0x00e8000442097984 */ /* 0x000f620008000800 */
[----:B0-----:R-:W-:-:S03]  /*1240*/  FMUL.FTZ R17, R17, UR10 ;  /* 0x0000000a11117c20 */ /* 0x001fc60008410000 */
[----:B------:R0:W5:Y:S01]  /*1250*/  LDS R57, [R66+UR4+0xec00] ;  /* 0x00ec000442397984 */ /* 0x0001620008000800 */
[----:B-1----:R-:W-:-:S03]  /*1260*/  FMUL.FTZ R23, R23, UR10 ;  /* 0x0000000a17177c20 */ /* 0x002fc60008410000 */
[----:B------:R-:W-:Y:S01]  /*1270*/  STS.U16 [R10+0xf000], R71 ;  /* 0x00f000470a007388 */ /* 0x000fe20000000400 */
[----:B--2---:R-:W-:Y:S01]  /*1280*/  FMUL.FTZ R20, R20, UR10 ;  /* 0x0000000a14147c20 */ /* 0x004fe20008410000 */
[----:B0-----:R-:W-:Y:S02]  /*1290*/  PRMT R66, R61, 0x7632, R66 ;  /* 0x000076323d427816 */ /* 0x001fe40000000042 */
[----:B------:R-:W-:Y:S01]  /*12a0*/  STS.U16 [R10+0xf020], R72 ;  /* 0x00f020480a007388 */ /* 0x000fe20000000400 */
[----:B---3--:R-:W-:Y:S01]  /*12b0*/  FMUL.FTZ R19, R19, UR10 ;  /* 0x0000000a13137c20 */ /* 0x008fe20008410000 */
[----:B----4-:R-:W-:Y:S02]  /*12c0*/  FMUL.FTZ R13, R13, UR10 ;  /* 0x0000000a0d0d7c20 */ /* 0x010fe40008410000 */
[----:B------:R-:W-:Y:S02]  /*12d0*/  STS.U16 [R7], R63 ;  /* 0x0000003f07007388 */ /* 0x000fe40000000400 */
[----:B------:R-:W-:Y:S01]  /*12e0*/  F2FP.F16.F32.PACK_AB R19, R19, R20 ;  /* 0x000000141313723e */ /* 0x000fe200000000ff */
[----:B-----5:R-:W-:Y:S01]  /*12f0*/  FMUL.FTZ R14, R14, UR10 ;  /* 0x0000000a0e0e7c20 */ /* 0x020fe20008410000 */
[----:B------:R-:W-:Y:S01]  /*1300*/  STS.U16 [R7+0x20], R64 ;  /* 0x0000204007007388 */ /* 0x000fe20000000400 */
[----:B------:R-:W-:-:S03]  /*1310*/  FMUL.FTZ R16, R16, UR10 ;  /* 0x0000000a10107c20 */ /* 0x000fc60008410000 */
[----:B------:R-:W-:Y:S01]  /*1320*/  STS.U16 [R10+0x11800], R65 ;  /* 0x011800410a007388 */ /* 0x000fe20000000400 */
[----:B------:R-:W-:-:S03]  /*1330*/  F2FP.F16.F32.PACK_AB R13, R14, R13 ;  /* 0x0000000d0e0d723e */ /* 0x000fc600000000ff */
[----:B------:R-:W-:Y:S01]  /*1340*/  STS.U16 [R10+0x11820], R62 ;  /* 0x0118203e0a007388 */ /* 0x000fe20000000400 */
[----:B------:R-:W-:Y:S01]  /*1350*/  PRMT R14, R13, 0x7632, R14 ;  /* 0x000076320d0e7816 */ /* 0x000fe2000000000e */
[----:B------:R-:W-:Y:S02]  /*1360*/  FMUL.FTZ R11, R11, UR10 ;  /* 0x0000000a0b0b7c20 */ /* 0x000fe40008410000 */
[----:B------:R-:W-:Y:S01]  /*1370*/  STS.U16 [R7+0x2800], R61 ;  /* 0x0028003d07007388 */ /* 0x000fe20000000400 */
[----:B------:R-:W-:-:S03]  /*1380*/  FMUL.FTZ R12, R12, UR10 ;  /* 0x0000000a0c0c7c20 */ /* 0x000fc60008410000 */
[----:B------:R-:W-:Y:S01]  /*1390*/  STS.U16 [R7+0x2820], R66 ;  /* 0x0028204207007388 */ /* 0x000fe20000000400 */
[----:B------:R-:W-:-:S03]  /*13a0*/  FMUL.FTZ R9, R9, UR10 ;  /* 0x0000000a09097c20 */ /* 0x000fc60008410000 */
[----:B------:R0:W-:Y:S01]  /*13b0*/  STS.U16 [R10+0x14020], R54 ;  /* 0x014020360a007388 */ /* 0x0001e20000000400 */
[----:B------:R-:W-:-:S03]  /*13c0*/  F2FP.F16.F32.PACK_AB R11, R12, R11 ;  /* 0x0000000b0c0b723e */ /* 0x000fc600000000ff */
[----:B------:R-:W-:Y:S01]  /*13d0*/  STS.U16 [R10+0x14000], R60 ;  /* 0x0140003c0a007388 */ /* 0x000fe20000000400 */
[----:B------:R-:W-:-:S03]  /*13e0*/  PRMT R12, R11, 0x7632, R12 ;  /* 0x000076320b0c7816 */ /* 0x000fc6000000000c */
[----:B------:R-:W-:Y:S01]  /*13f0*/  STS.U16 [R7+0x5000], R58 ;  /* 0x0050003a07007388 */ /* 0x000fe20000000400 */
[----:B0-----:R-:W-:Y:S01]  /*1400*/  PRMT R54, R47, 0x7632, R54 ;  /* 0x000076322f367816 */ /* 0x001fe20000000036 */
[----:B------:R-:W-:Y:S01]  /*1410*/  FMUL.FTZ R47, R38, UR10 ;  /* 0x0000000a262f7c20 */ /* 0x000fe20008410000 */
[----:B------:R-:W-:Y:S01]  /*1420*/  FMUL.FTZ R38, R41, UR10 ;  /* 0x0000000a29267c20 */ /* 0x000fe20008410000 */
[----:B------:R-:W-:Y:S01]  /*1430*/  PRMT R41, R42, 0x7610, R41 ;  /* 0x000076102a297816 */ /* 0x000fe20000000029 */
[----:B------:R-:W-:Y:S01]  /*1440*/  FMUL.FTZ R42, R35, UR10 ;  /* 0x0000000a232a7c20 */ /* 0x000fe20008410000 */
[----:B------:R-:W-:Y:S01]  /*1450*/  STS.U16 [R7+0x5020], R56 ;  /* 0x0050203807007388 */ /* 0x000fe20000000400 */
[----:B------:R-:W-:Y:S01]  /*1460*/  FMUL.FTZ R35, R34, UR10 ;  /* 0x0000000a22237c20 */ /* 0x000fe20008410000 */
[----:B------:R-:W-:Y:S02]  /*1470*/  F2FP.F16.F32.PACK_AB R37, R38, R37 ;  /* 0x000000252625723e */ /* 0x000fe400000000ff */
[----:B------:R-:W-:Y:S01]  /*1480*/  STS.U16 [R10+0xf200], R51 ;  /* 0x00f200330a007388 */ /* 0x000fe20000000400 */
[----:B------:R-:W-:-:S02]  /*1490*/  F2FP.F16.F32.PACK_AB R46, R47, R46 ;  /* 0x0000002e2f2e723e */ /* 0x000fc400000000ff */
[----:B------:R-:W-:Y:S01]  /*14a0*/  F2FP.F16.F32.PACK_AB R42, R42, R43 ;  /* 0x0000002b2a2a723e */ /* 0x000fe200000000ff */
[----:B------:R-:W-:Y:S01]  /*14b0*/  STS.U16 [R10+0xf220], R59 ;  /* 0x00f2203b0a007388 */ /* 0x000fe20000000400 */
[----:B------:R-:W-:Y:S02]  /*14c0*/  PRMT R43, R37, 0x7610, R43 ;  /* 0x00007610252b7816 */ /* 0x000fe4000000002b */
[----:B------:R-:W-:Y:S01]  /*14d0*/  F2FP.F16.F32.PACK_AB R32, R35, R32 ;  /* 0x000000202320723e */ /* 0x000fe200000000ff */
[----:B------:R-:W-:Y:S01]  /*14e0*/  STS.U16 [R7+0x200], R55 ;  /* 0x0002003707007388 */ /* 0x000fe20000000400 */
[----:B------:R-:W-:Y:S02]  /*14f0*/  PRMT R38, R46, 0x7632, R38 ;  /* 0x000076322e267816 */ /* 0x000fe40000000026 */
[----:B------:R-:W-:Y:S01]  /*1500*/  PRMT R35, R32, 0x7632, R35 ;  /* 0x0000763220237816 */ /* 0x000fe20000000023 */
[----:B------:R-:W-:Y:S01]  /*1510*/  STS.U16 [R7+0x220], R48 ;  /* 0x0002203007007388 */ /* 0x000fe20000000400 */
[----:B------:R-:W-:-:S03]  /*1520*/  PRMT R34, R42, 0x7632, R34 ;  /* 0x000076322a227816 */ /* 0x000fc60000000022 */
[----:B------:R-:W-:Y:S04]  /*1530*/  STS.U16 [R10+0x11a00], R53 ;  /* 0x011a00350a007388 */ /* 0x000fe80000000400 */
[----:B------:R-:W-:Y:S04]  /*1540*/  STS.U16 [R10+0x11a20], R54 ;  /* 0x011a20360a007388 */ /* 0x000fe80000000400 */
[----:B------:R0:W-:Y:S04]  /*1550*/  STS.U16 [R7+0x2a20], R44 ;  /* 0x002a202c07007388 */ /* 0x0001e80000000400 */
[----:B------:R-:W-:Y:S04]  /*1560*/  STS.U16 [R7+0x2a00], R52 ;  /* 0x002a003407007388 */ /* 0x000fe80000000400 */
        /* <DEDUP_REMOVED lines=8> */
[----:B------:R-:W-:-:S02]  /*15f0*/  F2FP.F16.F32.PACK_AB R27, R28, R27 ;  /* 0x0000001b1c1b723e */ /* 0x000fc400000000ff */
[----:B------:R-:W-:Y:S01]  /*1600*/  STS.U16 [R7+0x5200], R41 ;  /* 0x0052002907007388 */ /* 0x000fe20000000400 */
[----:B------:R-:W-:Y:S02]  /*1610*/  F2FP.F16.F32.PACK_AB R32, R32, R33 ;  /* 0x000000212020723e */ /* 0x000fe400000000ff */
[----:B------:R-:W-:Y:S01]  /*1620*/  PRMT R33, R27, 0x7610, R33 ;  /* 0x000076101b217816 */ /* 0x000fe20000000021 */
[----:B------:R-:W-:Y:S01]  /*1630*/  STS.U16 [R7+0x5220], R45 ;  /* 0x0052202d07007388 */ /* 0x000fe20000000400 */
[----:B------:R-:W-:Y:S02]  /*1640*/  F2FP.F16.F32.PACK_AB R36, R37, R36 ;  /* 0x000000242524723e */ /* 0x000fe400000000ff */
        /* <DEDUP_REMOVED lines=14> */
[----:B------:R-:W-:Y:S01]  /*1730*/  STS.U16 [R7+0x2c20], R40 ;  /* 0x002c202807007388 */ /* 0x000fe20000000400 */
[----:B------:R-:W-:Y:S01]  /*1740*/  PRMT R21, R22, 0x7610, R21 ;  /* 0x0000761016157816 */ /* 0x000fe20000000015 */
[----:B------:R-:W-:Y:S01]  /*1750*/  FMUL.FTZ R22, R15, UR10 ;  /* 0x0000000a0f167c20 */ /* 0x000fe20008410000 */
[----:B------:R-:W-:Y:S01]  /*1760*/  F2FP.F16.F32.PACK_AB R26, R27, R26 ;  /* 0x0000001a1b1a723e */ /* 0x000fe200000000ff */
[----:B------:R-:W-:Y:S01]  /*1770*/  STS.U16 [R10+0x14400], R31 ;  /* 0x0144001f0a007388 */ /* 0x000fe20000000400 */
[----:B------:R-:W-:-:S02]  /*1780*/  F2FP.F16.F32.PACK_AB R17, R18, R17 ;  /* 0x000000111211723e */ /* 0x000fc400000000ff */
[----:B------:R-:W-:Y:S01]  /*1790*/  PRMT R15, R26, 0x7632, R15 ;  /* 0x000076321a0f7816 */ /* 0x000fe2000000000f */
[----:B------:R-:W-:Y:S01]  /*17a0*/  STS.U16 [R10+0x14420], R35 ;  /* 0x014420230a007388 */ /* 0x000fe20000000400 */
[----:B------:R-:W-:Y:S02]  /*17b0*/  F2FP.F16.F32.PACK_AB R22, R22, R23 ;  /* 0x000000171616723e */ /* 0x000fe400000000ff */
[----:B------:R-:W-:Y:S01]  /*17c0*/  PRMT R18, R17, 0x7632, R18 ;  /* 0x0000763211127816 */ /* 0x000fe20000000012 */
[----:B------:R-:W-:Y:S01]  /*17d0*/  STS.U16 [R7+0x5400], R36 ;  /* 0x0054002407007388 */ /* 0x000fe20000000400 */
[----:B------:R-:W-:-:S03]  /*17e0*/  PRMT R20, R22, 0x7632, R20 ;  /* 0x0000763216147816 */ /* 0x000fc60000000014 */
[----:B------:R-:W-:Y:S04]  /*17f0*/  STS.U16 [R7+0x5420], R28 ;  /* 0x0054201c07007388 */ /* 0x000fe80000000400 */
[----:B------:R-:W-:Y:S04]  /*1800*/  STS.U16 [R10+0xf600], R33 ;  /* 0x00f600210a007388 */ /* 0x000fe80000000400 */
[----:B------:R-:W-:Y:S04]  /*1810*/  STS.U16 [R10+0xf620], R34 ;  /* 0x00f620220a007388 */ /* 0x000fe80000000400 */
[----:B------:R-:W-:Y:S04]  /*1820*/  STS.U16 [R7+0x600], R32 ;  /* 0x0006002007007388 */ /* 0x000fe80000000400 */
[----:B------:R-:W-:Y:S04]  /*1830*/  STS.U16 [R7+0x620], R24 ;  /* 0x0006201807007388 */ /* 0x000fe80000000400 */
[----:B------:R0:W-:Y:S04]  /*1840*/  STS.U16 [R10+0x11e00], R29 ;  /* 0x011e001d0a007388 */ /* 0x0001e80000000400 */
[----:B------:R1:W-:Y:S04]  /*1850*/  STS.U16 [R10+0x11e20], R30 ;  /* 0x011e201e0a007388 */ /* 0x0003e80000000400 */
[----:B------:R2:W-:Y:S01]  /*1860*/  STS.U16 [R7+0x2e00], R21 ;  /* 0x002e001507007388 */ /* 0x0005e20000000400 */
[----:B0-----:R-:W-:-:S03]  /*1870*/  CS2R R28, SRZ ;  /* 0x00000000001c7805 */ /* 0x001fc6000001ff00 */
[----:B------:R0:W-:Y:S01]  /*1880*/  STS.U16 [R7+0x2e20], R25 ;  /* 0x002e201907007388 */ /* 0x0001e20000000400 */
[----:B-1----:R-:W-:-:S03]  /*1890*/  CS2R R30, SRZ ;  /* 0x00000000001e7805 */ /* 0x002fc6000001ff00 */
[----:B------:R1:W-:Y:S01]  /*18a0*/  STS.U16 [R10+0x14620], R15 ;  /* 0x0146200f0a007388 */ /* 0x0003e20000000400 */
[----:B--2---:R-:W-:-:S03]  /*18b0*/  PRMT R21, R19, 0x7632, R21 ;  /* 0x0000763213157816 */ /* 0x004fc60000000015 */
[----:B------:R2:W-:Y:S01]  /*18c0*/  STS.U16 [R10+0x14600], R26 ;  /* 0x0146001a0a007388 */ /* 0x0005e20000000400 */
[----:B0-----:R-:W-:-:S03]  /*18d0*/  CS2R R24, SRZ ;  /* 0x0000000000187805 */ /* 0x001fc6000001ff00 */
[----:B------:R-:W-:Y:S01]  /*18e0*/  STS.U16 [R7+0x5600], R17 ;  /* 0x0056001107007388 */ /* 0x000fe20000000400 */
[----:B-1----:R-:W-:Y:S01]  /*18f0*/  FMUL.FTZ R15, R8, UR10 ;  /* 0x0000000a080f7c20 */ /* 0x002fe20008410000 */
[----:B------:R-:W-:Y:S02]  /*1900*/  FMUL.FTZ R8, R57, UR10 ;  /* 0x0000000a39087c20 */ /* 0x000fe40008410000 */
[----:B------:R-:W-:Y:S01]  /*1910*/  STS.U16 [R7+0x5620], R18 ;  /* 0x0056201207007388 */ /* 0x000fe20000000400 */
[----:B--2---:R-:W-:Y:S02]  /*1920*/  CS2R R26, SRZ ;  /* 0x00000000001a7805 */ /* 0x004fe4000001ff00 */
[----:B------:R-:W-:Y:S01]  /*1930*/  F2FP.F16.F32.PACK_AB R15, R15, R16 ;  /* 0x000000100f0f723e */ /* 0x000fe200000000ff */
[----:B------:R0:W-:Y:S01]  /*1940*/  STS.U16 [R10+0xf800], R22 ;  /* 0x00f800160a007388 */ /* 0x0001e20000000400 */
[----:B------:R-:W-:Y:S02]  /*1950*/  F2FP.F16.F32.PACK_AB R8, R8, R9 ;  /* 0x000000090808723e */ /* 0x000fe400000000ff */
[----:B------:R-:W-:Y:S01]  /*1960*/  PRMT R9, R15, 0x7632, R9 ;  /* 0x000076320f097816 */ /* 0x000fe20000000009 */
[----:B------:R-:W-:Y:S01]  /*1970*/  STS.U16 [R10+0xf820], R20 ;  /* 0x00f820140a007388 */ /* 0x000fe20000000400 */
[----:B------:R-:W-:-:S03]  /*1980*/  PRMT R16, R8, 0x7632, R16 ;  /* 0x0000763208107816 */ /* 0x000fc60000000010 */
[----:B------:R1:W-:Y:S01]  /*1990*/  STS.U16 [R7+0x800], R19 ;  /* 0x0008001307007388 */ /* 0x0003e20000000400 */
[----:B0-----:R-:W-:-:S03]  /*19a0*/  CS2R R22, SRZ ;  /* 0x0000000000167805 */ /* 0x001fc6000001ff00 */
[----:B------:R0:W-:Y:S04]  /*19b0*/  STS.U16 [R7+0x820], R21 ;  /* 0x0008201507007388 */ /* 0x0001e80000000400 */
[----:B------:R-:W-:Y:S01]  /*19c0*/  STS.U16 [R10+0x12000], R13 ;  /* 0x0120000d0a007388 */ /* 0x000fe20000000400 */
[----:B-1----:R-:W-:-:S03]  /*19d0*/  CS2R R18, SRZ ;  /* 0x0000000000127805 */ /* 0x002fc6000001ff00 */
[----:B------:R-:W-:Y:S01]  /*19e0*/  STS.U16 [R10+0x12020], R14 ;  /* 0x0120200e0a007388 */ /* 0x000fe20000000400 */
[----:B0-----:R-:W-:-:S03]  /*19f0*/  CS2R R20, SRZ ;  /* 0x0000000000147805 */ /* 0x001fc6000001ff00 */
[----:B------:R0:W-:Y:S04]  /*1a00*/  STS.U16 [R7+0x3000], R15 ;  /* 0x0030000f07007388 */ /* 0x0001e80000000400 */
[----:B------:R-:W-:Y:S04]  /*1a10*/  STS.U16 [R7+0x3020], R9 ;  /* 0x0030200907007388 */ /* 0x000fe80000000400 */
[----:B------:R-:W-:Y:S01]  /*1a20*/  STS.U16 [R10+0x14800], R11 ;  /* 0x0148000b0a007388 */ /* 0x000fe20000000400 */
[----:B0-----:R-:W-:-:S03]  /*1a30*/  CS2R R14, SRZ ;  /* 0x00000000000e7805 */ /* 0x001fc6000001ff00 */
[----:B------:R0:W-:Y:S04]  /*1a40*/  STS.U16 [R10+0x14820], R12 ;  /* 0x0148200c0a007388 */ /* 0x0001e80000000400 */
[----:B------:R1:W-:Y:S04]  /*1a50*/  STS.U16 [R7+0x5800], R8 ;  /* 0x0058000807007388 */ /* 0x0003e80000000400 */
[----:B------:R2:W-:Y:S01]  /*1a60*/  STS.U16 [R7+0x5820], R16 ;  /* 0x0058201007007388 */ /* 0x0005e20000000400 */
[----:B0-----:R-:W-:Y:S02]  /*1a70*/  CS2R R12, SRZ ;  /* 0x00000000000c7805 */ /* 0x001fe4000001ff00 */
[----:B------:R-:W-:Y:S01]  /*1a80*/  CS2R R10, SRZ ;  /* 0x00000000000a7805 */ /* 0x000fe2000001ff00 */
[----:B------:R-:W-:Y:S01]  /*1a90*/  BAR.SYNC.DEFER_BLOCKING 0x0 ;  /* 0x0000000000007b1d */ /* 0x000fe20000010000 */
[----:B-1----:R-:W-:-:S02]  /*1aa0*/  CS2R R8, SRZ ;  /* 0x0000000000087805 */ /* 0x002fc4000001ff00 */
[----:B--2---:R-:W-:-:S03]  /*1ab0*/  CS2R R16, SRZ ;  /* 0x0000000000107805 */ /* 0x004fc6000001ff00 */
[----:B------:R0:W1:Y:S04]  /*1ac0*/  @!P3 LDS.128 R28, [R6] ;  /* 0x00000000061cb984 */ /* 0x0000680000000c00 */
[----:B------:R0:W2:Y:S04]  /*1ad0*/  @!P3 LDS.128 R24, [R6+0x2800] ;  /* 0x002800000618b984 */ /* 0x0000a80000000c00 */
[----:B------:R0:W3:Y:S01]  /*1ae0*/  @!P3 LDS.128 R20, [R6+0x5000] ;  /* 0x005000000614b984 */ /* 0x0000e20000000c00 */
[----:B------:R-:W-:Y:S05]  /*1af0*/  @P4 BRA `(.L_x_62) ;  /* 0x0000000000704947 */ /* 0x000fea0003800000 */
[----:B------:R-:W4:Y:S01]  /*1b00*/  LDC.64 R36, c[0x0][0x258] ;  /* 0x00009600ff247b82 */ /* 0x000f220000000a00 */
[----:B------:R-:W-:Y:S01]  /*1b10*/  SHF.R.S32.HI R5, RZ, 0x1f, R4 ;  /* 0x0000001fff057819 */ /* 0x000fe20000011404 */
[----:B------:R-:W-:Y:S01]  /*1b20*/  ULDC.64 UR4, c[0x0][0x260] ;  /* 0x0000980000047ab9 */ /* 0x000fe20000000a00 */
[----:B------:R-:W-:Y:S01]  /*1b30*/  ULDC.64 UR10, c[0x0][0x250] ;  /* 0x00009400000a7ab9 */ /* 0x000fe20000000a00 */
[----:B------:R-:W-:-:S04]  /*1b40*/  IMAD R35, R2, UR4, RZ ;  /* 0x0000000402237c24 */ /* 0x000fc8000f8e02ff */
[----:B------:R-:W-:Y:S02]  /*1b50*/  IMAD R35, R0, UR5, R35 ;  /* 0x0000000500237c24 */ /* 0x000fe4000f8e0223 */
[C---:B----4-:R-:W-:Y:S02]  /*1b60*/  IMAD R34, R36.reuse, UR9, RZ ;  /* 0x0000000924227c24 */ /* 0x050fe4000f8e02ff */
[----:B------:R-:W-:-:S04]  /*1b70*/  IMAD.WIDE.U32 R32, R36, UR8, R4 ;  /* 0x0000000824207c25 */ /* 0x000fc8000f8e0004 */
[----:B------:R-:W-:Y:S02]  /*1b80*/  IMAD R7, R37, UR8, R34 ;  /* 0x0000000825077c24 */ /* 0x000fe4000f8e0222 */
[----:B------:R-:W-:Y:S02]  /*1b90*/  VIADD R34, R4, 0x40 ;  /* 0x0000004004227836 */ /* 0x000fe40000000000 */
[----:B------:R-:W-:Y:S02]  /*1ba0*/  IMAD.IADD R33, R33, 0x1, R7 ;  /* 0x0000000121217824 */ /* 0x000fe400078e0207 */
[----:B------:R-:W-:Y:S02]  /*1bb0*/  IMAD R7, R69, UR10, RZ ;  /* 0x0000000a45077c24 */ /* 0x000fe4000f8e02ff */
[----:B------:R-:W-:Y:S01]  /*1bc0*/  IMAD.WIDE.U32 R32, R0, UR4, R32 ;  /* 0x0000000400207c25 */ /* 0x000fe2000f8e0020 */
[----:B------:R-:W-:Y:S02]  /*1bd0*/  ULDC UR4, c[0x0][0x244] ;  /* 0x0000910000047ab9 */ /* 0x000fe40000000800 */
[----:B------:R-:W-:Y:S01]  /*1be0*/  ISETP.GE.AND P4, PT, R34, UR4, PT ;  /* 0x0000000422007c0c */ /* 0x000fe2000bf86270 */
[----:B------:R-:W-:Y:S01]  /*1bf0*/  IMAD.IADD R33, R33, 0x1, R35 ;  /* 0x0000000121217824 */ /* 0x000fe200078e0223 */
[C---:B------:R-:W-:Y:S01]  /*1c00*/  ISETP.GE.AND P3, PT, R4.reuse, UR4, PT ;  /* 0x0000000404007c0c */ /* 0x040fe2000bf66270 */
[----:B------:R-:W-:-:S02]  /*1c10*/  VIADD R35, R4, 0x80 ;  /* 0x0000008004237836 */ /* 0x000fc40000000000 */
[C---:B------:R-:W-:Y:S02]  /*1c20*/  IMAD R7, R68.reuse, UR11, R7 ;  /* 0x0000000b44077c24 */ /* 0x040fe4000f8e0207 */
[----:B------:R-:W-:Y:S01]  /*1c30*/  IMAD.WIDE.U32 R32, R68, UR10, R32 ;  /* 0x0000000a44207c25 */ /* 0x000fe2000f8e0020 */
[----:B------:R-:W-:Y:S01]  /*1c40*/  ISETP.GE.AND P5, PT, R35, UR4, PT ;  /* 0x0000000423007c0c */ /* 0x000fe2000bfa6270 */
[----:B------:R-:W-:Y:S02]  /*1c50*/  ULDC.64 UR4, c[0x0][0x238] ;  /* 0x00008e0000047ab9 */ /* 0x000fe40000000a00 */
[----:B------:R-:W-:Y:S01]  /*1c60*/  IMAD.IADD R7, R33, 0x1, R7 ;  /* 0x0000000121077824 */ /* 0x000fe200078e0207 */
[----:B------:R-:W-:-:S04]  /*1c70*/  LEA R34, P6, R32, UR4, 0x1 ;  /* 0x0000000420227c11 */ /* 0x000fc8000f8c08ff */
[----:B------:R-:W-:-:S05]  /*1c80*/  LEA.HI.X R35, R32, UR5, R7, 0x1, P6 ;  /* 0x0000000520237c11 */ /* 0x000fca000b0f0c07 */
[----:B-1----:R4:W-:Y:S04]  /*1c90*/  @!P3 STG.E.128 desc[UR6][R34.64], R28 ;  /* 0x0000001c2200b986 */ /* 0x0029e8000c101d06 */
[----:B--2---:R4:W-:Y:S04]  /*1ca0*/  @!P4 STG.E.128 desc[UR6][R34.64+0x80], R24 ;  /* 0x000080182200c986 */ /* 0x0049e8000c101d06 */
[----:B---3--:R4:W-:Y:S02]  /*1cb0*/  @!P5 STG.E.128 desc[UR6][R34.64+0x100], R20 ;  /* 0x000100142200d986 */ /* 0x0089e4000c101d06 */
.L_x_62:
[----:B------:R-:W-:Y:S05]  /*1cc0*/  BSYNC B0 ;  /* 0x0000000000007941 */ /* 0x000fea0003800000 */
.L_x_61:
[----:B------:R0:W0:Y:S01]  /*1cd0*/  @!P2 LDS.128 R12, [R6+0x400] ;  /* 0x00040000060ca984 */ /* 0x0000220000000c00 */
[----:B------:R-:W-:Y:S03]  /*1ce0*/  BSSY B0, `(.L_x_63) ;  /* 0x0000023000007945 */ /* 0x000fe60003800000 */
[----:B------:R0:W0:Y:S04]  /*1cf0*/  @!P2 LDS.128 R8, [R6+0x2c00] ;  /* 0x002c00000608a984 */ /* 0x0000280000000c00 */
[----:B------:R0:W0:Y:S01]  /*1d00*/  @!P2 LDS.128 R16, [R6+0x5400] ;  /* 0x005400000610a984 */ /* 0x0000220000000c00 */
[----:B------:R-:W-:Y:S05]  /*1d10*/  @P0 BRA `(.L_x_64) ;  /* 0x00000000007c0947 */ /* 0x000fea0003800000 */
[----:B---34-:R-:W3:Y:S01]  /*1d20*/  LDC.64 R22, c[0x0][0x258] ;  /* 0x00009600ff167b82 */ /* 0x018ee20000000a00 */
[--C-:B------:R-:W-:Y:S01]  /*1d30*/  SHF.R.S32.HI R21, RZ, 0x1f, R4.reuse ;  /* 0x0000001fff157819 */ /* 0x100fe20000011404 */
[----:B------:R-:W-:Y:S01]  /*1d40*/  IMAD.MOV.U32 R20, RZ, RZ, R4 ;  /* 0x000000ffff147224 */ /* 0x000fe200078e0004 */
[----:B------:R-:W-:Y:S01]  /*1d50*/  ULDC.64 UR4, c[0x0][0x260] ;  /* 0x0000980000047ab9 */ /* 0x000fe20000000a00 */
[----:B------:R-:W-:Y:S01]  /*1d60*/  IADD3 R7, P0, R68, 0x20, RZ ;  /* 0x0000002044077810 */ /* 0x000fe20007f1e0ff */
[----:B--2---:R-:W-:Y:S01]  /*1d70*/  IMAD R25, R2, UR4, RZ ;  /* 0x0000000402197c24 */ /* 0x004fe2000f8e02ff */
[----:B------:R-:W-:-:S03]  /*1d80*/  ULDC.64 UR10, c[0x0][0x250] ;  /* 0x00009400000a7ab9 */ /* 0x000fc60000000a00 */
[----:B------:R-:W-:Y:S02]  /*1d90*/  IMAD R25, R0, UR5, R25 ;  /* 0x0000000500197c24 */ /* 0x000fe4000f8e0219 */
[C---:B---3--:R-:W-:Y:S02]  /*1da0*/  IMAD R24, R22.reuse, UR9, RZ ;  /* 0x0000000916187c24 */ /* 0x048fe4000f8e02ff */
[----:B------:R-:W-:-:S04]  /*1db0*/  IMAD.WIDE.U32 R20, R22, UR8, R20 ;  /* 0x0000000816147c25 */ /* 0x000fc8000f8e0014 */
[----:B------:R-:W-:Y:S02]  /*1dc0*/  IMAD R23, R23, UR8, R24 ;  /* 0x0000000817177c24 */ /* 0x000fe4000f8e0218 */
[----:B------:R-:W-:Y:S02]  /*1dd0*/  IMAD.X R22, RZ, RZ, R69, P0 ;  /* 0x000000ffff167224 */ /* 0x000fe400000e0645 */
[----:B------:R-:W-:Y:S02]  /*1de0*/  IMAD.IADD R21, R21, 0x1, R23 ;  /* 0x0000000115157824 */ /* 0x000fe400078e0217 */
[----:B------:R-:W-:Y:S02]  /*1df0*/  IMAD R22, R22, UR10, RZ ;  /* 0x0000000a16167c24 */ /* 0x000fe4000f8e02ff */
[----:B------:R-:W-:Y:S01]  /*1e00*/  IMAD.WIDE.U32 R20, R0, UR4, R20 ;  /* 0x0000000400147c25 */ /* 0x000fe2000f8e0014 */
[----:B------:R-:W-:Y:S02]  /*1e10*/  ULDC UR4, c[0x0][0x244] ;  /* 0x0000910000047ab9 */ /* 0x000fe40000000800 */
[----:B------:R-:W-:Y:S01]  /*1e20*/  ISETP.GE.AND P2, PT, R4, UR4, PT ;  /* 0x0000000404007c0c */ /* 0x000fe2000bf46270 */
[----:B------:R-:W-:-:S02]  /*1e30*/  IMAD.IADD R21, R21, 0x1, R25 ;  /* 0x0000000115157824 */ /* 0x000fc400078e0219 */
[C---:B------:R-:W-:Y:S02]  /*1e40*/  VIADD R24, R4.reuse, 0x40 ;  /* 0x0000004004187836 */ /* 0x040fe40000000000 */
[----:B------:R-:W-:Y:S02]  /*1e50*/  VIADD R25, R4, 0x80 ;  /* 0x0000008004197836 */ /* 0x000fe40000000000 */
[C---:B------:R-:W-:Y:S01]  /*1e60*/  IMAD R23, R7.reuse, UR11, R22 ;  /* 0x0000000b07177c24 */ /* 0x040fe2000f8e0216 */
[----:B------:R-:W-:Y:S01]  /*1e70*/  ISETP.GE.AND P3, PT, R24, UR4, PT ;  /* 0x0000000418007c0c */ /* 0x000fe2000bf66270 */
[----:B------:R-:W-:Y:S01]  /*1e80*/  IMAD.WIDE.U32 R20, R7, UR10, R20 ;  /* 0x0000000a07147c25 */ /* 0x000fe2000f8e0014 */
[----:B------:R-:W-:Y:S01]  /*1e90*/  ISETP.GE.AND P4, PT, R25, UR4, PT ;  /* 0x0000000419007c0c */ /* 0x000fe2000bf86270 */
[----:B------:R-:W-:Y:S02]  /*1ea0*/  ULDC.64 UR4, c[0x0][0x238] ;  /* 0x00008e0000047ab9 */ /* 0x000fe40000000a00 */
[----:B------:R-:W-:Y:S01]  /*1eb0*/  IMAD.IADD R7, R21, 0x1, R23 ;  /* 0x0000000115077824 */ /* 0x000fe200078e0217 */
[----:B------:R-:W-:-:S04]  /*1ec0*/  LEA R22, P0, R20, UR4, 0x1 ;  /* 0x0000000414167c11 */ /* 0x000fc8000f8008ff */
[----:B------:R-:W-:-:S05]  /*1ed0*/  LEA.HI.X R23, R20, UR5, R7, 0x1, P0 ;  /* 0x0000000514177c11 */ /* 0x000fca00080f0c07 */
[----:B0-----:R0:W-:Y:S04]  /*1ee0*/  @!P2 STG.E.128 desc[UR6][R22.64], R12 ;  /* 0x0000000c1600a986 */ /* 0x0011e8000c101d06 */
[----:B------:R0:W-:Y:S04]  /*1ef0*/  @!P3 STG.E.128 desc[UR6][R22.64+0x80], R8 ;  /* 0x000080081600b986 */ /* 0x0001e8000c101d06 */
[----:B------:R0:W-:Y:S02]  /*1f00*/  @!P4 STG.E.128 desc[UR6][R22.64+0x100], R16 ;  /* 0x000100101600c986 */ /* 0x0001e4000c101d06 */
.L_x_64:
[----:B------:R-:W-:Y:S05]  /*1f10*/  BSYNC B0 ;  /* 0x0000000000007941 */ /* 0x000fea0003800000 */
.L_x_63:
[----:B------:R-:W-:Y:S05]  /*1f20*/  @P1 EXIT ;  /* 0x000000000000194d */ /* 0x000fea0003800000 */
[----:B0-----:R-:W3:Y:S01]  /*1f30*/  LDC.64 R12, c[0x0][0x258] ;  /* 0x00009600ff0c7b82 */ /* 0x001ee20000000a00 */
[----:B------:R-:W-:Y:S02]  /*1f40*/  ISETP.GT.AND P0, PT, R3, 0x7f, PT ;  /* 0x0000007f0300780c */ /* 0x000fe40003f04270 */
[----:B------:R-:W-:Y:S02]  /*1f50*/  CS2R R10, SRZ ;  /* 0x00000000000a7805 */ /* 0x000fe4000001ff00 */
[----:B------:R-:W-:Y:S02]  /*1f60*/  SHF.R.S32.HI R5, RZ, 0x1f, R4 ;  /* 0x0000001fff057819 */ /* 0x000fe40000011404 */
[----:B------:R-:W-:Y:S02]  /*1f70*/  CS2R R8, SRZ ;  /* 0x0000000000087805 */ /* 0x000fe4000001ff00 */
[----:B------:R-:W-:Y:S02]  /*1f80*/  CS2R R18, SRZ ;  /* 0x0000000000127805 */ /* 0x000fe4000001ff00 */
[----:B------:R-:W-:Y:S01]  /*1f90*/  CS2R R16, SRZ ;  /* 0x0000000000107805 */ /* 0x000fe2000001ff00 */
[----:B------:R-:W-:Y:S01]  /*1fa0*/  ULDC.64 UR4, c[0x0][0x260] ;  /* 0x0000980000047ab9 */ /* 0x000fe20000000a00 */
[----:B------:R-:W-:-:S02]  /*1fb0*/  IADD3 R3, P1, R68, 0x40, RZ ;  /* 0x0000004044037810 */ /* 0x000fc40007f3e0ff */
[----:B------:R-:W-:Y:S01]  /*1fc0*/  CS2R R14, SRZ ;  /* 0x00000000000e7805 */ /* 0x000fe2000001ff00 */
[----:B------:R-:W-:Y:S02]  /*1fd0*/  ULDC.64 UR10, c[0x0][0x238] ;  /* 0x00008e00000a7ab9 */ /* 0x000fe40000000a00 */
[----:B------:R-:W-:Y:S01]  /*1fe0*/  IMAD.X R68, RZ, RZ, R69, P1 ;  /* 0x000000ffff447224 */ /* 0x000fe200008e0645 */
[----:B------:R-:W0:Y:S04]  /*1ff0*/  @!P0 LDS.128 R8, [R6+0x800] ;  /* 0x0008000006088984 */ /* 0x000e280000000c00 */
[----:B------:R-:W5:Y:S01]  /*2000*/  @!P0 LDS.128 R16, [R6+0x3000] ;  /* 0x0030000006108984 */ /* 0x000f620000000c00 */
[----:B---34-:R-:W-:-:S04]  /*2010*/  IMAD.WIDE.U32 R20, R12, UR8, R4 ;  /* 0x000000080c147c25 */ /* 0x018fc8000f8e0004 */
[----:B------:R-:W-:Y:S02]  /*2020*/  IMAD R12, R12, UR9, RZ ;  /* 0x000000090c0c7c24 */ /* 0x000fe4000f8e02ff */
[----:B------:R-:W-:Y:S02]  /*2030*/  IMAD R5, R2, UR4, RZ ;  /* 0x0000000402057c24 */ /* 0x000fe4000f8e02ff */
[----:B------:R-:W-:Y:S02]  /*2040*/  IMAD R13, R13, UR8, R12 ;  /* 0x000000080d0d7c24 */ /* 0x000fe4000f8e020c */
[C---:B------:R-:W-:Y:S02]  /*2050*/  IMAD R5, R0.reuse, UR5, R5 ;  /* 0x0000000500057c24 */ /* 0x040fe4000f8e0205 */
[----:B------:R-:W-:Y:S01]  /*2060*/  IMAD.IADD R21, R21, 0x1, R13 ;  /* 0x0000000115157824 */ /* 0x000fe200078e020d */
[----:B------:R-:W-:Y:S01]  /*2070*/  CS2R R12, SRZ ;  /* 0x00000000000c7805 */ /* 0x000fe2000001ff00 */
[----:B------:R-:W-:Y:S01]  /*2080*/  IMAD.WIDE.U32 R20, R0, UR4, R20 ;  /* 0x0000000400147c25 */ /* 0x000fe2000f8e0014 */
[----:B------:R-:W-:-:S04]  /*2090*/  ULDC.64 UR4, c[0x0][0x250] ;  /* 0x0000940000047ab9 */ /* 0x000fc80000000a00 */
[----:B------:R3:W4:Y:S01]  /*20a0*/  @!P0 LDS.128 R12, [R6+0x5800] ;  /* 0x00580000060c8984 */ /* 0x0007220000000c00 */
[----:B------:R-:W-:Y:S02]  /*20b0*/  IMAD R68, R68, UR4, RZ ;  /* 0x0000000444447c24 */ /* 0x000fe4000f8e02ff */
[----:B------:R-:W-:Y:S02]  /*20c0*/  IMAD.IADD R21, R21, 0x1, R5 ;  /* 0x0000000115157824 */ /* 0x000fe400078e0205 */
[C---:B------:R-:W-:Y:S02]  /*20d0*/  IMAD R5, R3.reuse, UR5, R68 ;  /* 0x0000000503057c24 */ /* 0x040fe4000f8e0244 */
[----:B------:R-:W-:Y:S01]  /*20e0*/  IMAD.WIDE.U32 R2, R3, UR4, R20 ;  /* 0x0000000403027c25 */ /* 0x000fe2000f8e0014 */
[----:B------:R-:W-:Y:S02]  /*20f0*/  ULDC UR4, c[0x0][0x244] ;  /* 0x0000910000047ab9 */ /* 0x000fe40000000800 */
[C---:B------:R-:W-:Y:S01]  /*2100*/  ISETP.GE.AND P1, PT, R4.reuse, UR4, PT ;  /* 0x0000000404007c0c */ /* 0x040fe2000bf26270 */
[----:B------:R-:W-:Y:S01]  /*2110*/  VIADD R0, R4, 0x40 ;  /* 0x0000004004007836 */ /* 0x000fe20000000000 */
[----:B---3--:R-:W-:Y:S01]  /*2120*/  LEA R6, P0, R2, UR10, 0x1 ;  /* 0x0000000a02067c11 */ /* 0x008fe2000f8008ff */
[----:B------:R-:W-:-:S02]  /*2130*/  IMAD.IADD R3, R3, 0x1, R5 ;  /* 0x0000000103037824 */ /* 0x000fc400078e0205 */
[----:B------:R-:W-:Y:S01]  /*2140*/  VIADD R4, R4, 0x80 ;  /* 0x0000008004047836 */ /* 0x000fe20000000000 */
[----:B------:R-:W-:Y:S02]  /*2150*/  ISETP.GE.AND P2, PT, R0, UR4, PT ;  /* 0x0000000400007c0c */ /* 0x000fe4000bf46270 */
[----:B------:R-:W-:Y:S02]  /*2160*/  LEA.HI.X R7, R2, UR11, R3, 0x1, P0 ;  /* 0x0000000b02077c11 */ /* 0x000fe400080f0c03 */
[----:B------:R-:W-:-:S03]  /*2170*/  ISETP.GE.AND P0, PT, R4, UR4, PT ;  /* 0x0000000404007c0c */ /* 0x000fc6000bf06270 */
[----:B0-----:R0:W-:Y:S06]  /*2180*/  @!P1 STG.E.128 desc[UR6][R6.64], R8 ;  /* 0x0000000806009986 */ /* 0x0011ec000c101d06 */
[----:B-----5:R0:W-:Y:S04]  /*2190*/  @!P2 STG.E.128 desc[UR6][R6.64+0x80], R16 ;  /* 0x000080100600a986 */ /* 0x0201e8000c101d06 */
[----:B------:R-:W-:Y:S05]  /*21a0*/  @P0 EXIT ;  /* 0x000000000000094d */ /* 0x000fea0003800000 */
[----:B----4-:R-:W-:Y:S01]  /*21b0*/  STG.E.128 desc[UR6][R6.64+0x100], R12 ;  /* 0x0001000c06007986 */ /* 0x010fe2000c101d06 */
[----:B------:R-:W-:Y:S05]  /*21c0*/  EXIT ;  /* 0x000000000000794d */ /* 0x000fea0003800000 */
.L_x_65:
        /* <DEDUP_REMOVED lines=11> */
.L_x_139:


//--------------------- .text._ZN7cutlass13device_kernelIN5flash32FlashAttnBwdPostprocessConvertdQIN4cute5tupleIJNS3_1CILi64EEENS5_ILi192EEEEEENS_6half_tEfNS_4arch4Sm80ELi256ENS3_8TiledMMAINS3_8MMA_AtomIJNS3_28SM80_16x8x16_F32F16F16F32_TNEEEENS3_6LayoutINS4_IJNS5_ILi2EEENS5_ILi4EEENS5_ILi1EEEEEENS4_IJSJ_SH_NS5_ILi0EEEEEEEENS4_IJNS5_ILi32EEES6_NS5_ILi16EEEEEEEELb0EEEEEvNT_6ParamsE --------------------------
	.section	.text._ZN7cutlass13device_kernelIN5flash32FlashAttnBwdPostprocessConvertdQIN4cute5tupleIJNS3_1CILi64EEENS5_ILi192EEEEEENS_6half_tEfNS_4arch4Sm80ELi256ENS3_8TiledMMAINS3_8MMA_AtomIJNS3_28SM80_16x8x16_F32F16F16F32_TNEEEENS3_6LayoutINS4_IJNS5_ILi2EEENS5_ILi4EEENS5_ILi1EEEEEENS4_IJSJ_SH_NS5_ILi0EEEEEEEENS4_IJNS5_ILi32EEES6_NS5_ILi16EEEEEEEELb0EEEEEvNT_6ParamsE,"ax",@progbits
	.align	128
.text._ZN7cutlass13device_kernelIN5flash32FlashAttnBwdPostprocessConvertdQIN4cute5tupleIJNS3_1CILi64EEENS5_ILi192EEEEEENS_6half_tEfNS_4arch4Sm80ELi256ENS3_8TiledMMAINS3_8MMA_AtomIJNS3_28SM80_16x8x16_F32F16F16F32_TNEEEENS3_6LayoutINS4_IJNS5_ILi2EEENS5_ILi4EEENS5_ILi1EEEEEENS4_IJSJ_SH_NS5_ILi0EEEEEEEENS4_IJNS5_ILi32EEES6_NS5_ILi16EEEEEEEELb0EEEEEvNT_6ParamsE:
        .type           _ZN7cutlass13device_kernelIN5flash32FlashAttnBwdPostprocessConvertdQIN4cute5tupleIJNS3_1CILi64EEENS5_ILi192EEEEEENS_6half_tEfNS_4arch4Sm80ELi256ENS3_8TiledMMAINS3_8MMA_AtomIJNS3_28SM80_16x8x16_F32F16F16F32_TNEEEENS3_6LayoutINS4_IJNS5_ILi2EEENS5_ILi4EEENS5_ILi1EEEEEENS4_IJSJ_SH_NS5_ILi0EEEEEEEENS4_IJNS5_ILi32EEES6_NS5_ILi16EEEEEEEELb0EEEEEvNT_6ParamsE,@function
        .size           _ZN7cutlass13device_kernelIN5flash32FlashAttnBwdPostprocessConvertdQIN4cute5tupleIJNS3_1CILi64EEENS5_ILi192EEEEEENS_6half_tEfNS_4arch4Sm80ELi256ENS3_8TiledMMAINS3_8MMA_AtomIJNS3_28SM80_16x8x16_F32F16F16F32_TNEEEENS3_6LayoutINS4_IJNS5_ILi2EEENS5_ILi4EEENS5_ILi1EEEEEENS4_IJSJ_SH_NS5_ILi0EEEEEEEENS4_IJNS5_ILi32EEES6_NS5_ILi16EEEEEEEELb0EEEEEvNT_6ParamsE,(.L_x_140 - _ZN7cutlass13device_kernelIN5flash32FlashAttnBwdPostprocessConvertdQIN4cute5tupleIJNS3_1CILi64EEENS5_ILi192EEEEEENS_6half_tEfNS_4arch4Sm80ELi256ENS3_8TiledMMAINS3_8MMA_AtomIJNS3_28SM80_16x8x16_F32F16F16F32_TNEEEENS3_6LayoutINS4_IJNS5_ILi2EEENS5_ILi4EEENS5_ILi1EEEEEENS4_IJSJ_SH_NS5_ILi0EEEEEEEENS4_IJNS5_ILi32EEES6_NS5_ILi16EEEEEEEELb0EEEEEvNT_6ParamsE)
        .other          _ZN7cutlass13device_kernelIN5flash32FlashAttnBwdPostprocessConvertdQIN4cute5tupleIJNS3_1CILi64EEENS5_ILi192EEEEEENS_6half_tEfNS_4arch4Sm80ELi256ENS3_8TiledMMAINS3_8MMA_AtomIJNS3_28SM80_16x8x16_F32F16F16F32_TNEEEENS3_6LayoutINS4_IJNS5_ILi2EEENS5_ILi4EEENS5_ILi1EEEEEENS4_IJSJ_SH_NS5_ILi0EEEEEEEENS4_IJNS5_ILi32EEES6_NS5_ILi16EEEEEEEELb0EEEEEvNT_6ParamsE,@"STO_CUDA_ENTRY STV_DEFAULT"
_ZN7cutlass13device_kernelIN5flash32FlashAttnBwdPostprocessConvertdQIN4cute5tupleIJNS3_1CILi64EEENS5_ILi192EEEEEENS_6half_tEfNS_4arch4Sm80ELi256ENS3_8TiledMMAINS3_8MMA_AtomIJNS3_28SM80_16x8x16_F32F16F16F32_TNEEEENS3_6LayoutINS4_IJNS5_ILi2EEENS5_ILi4EEENS5_ILi1EEEEEENS4_IJSJ_SH_NS5_ILi0EEEEEEEENS4_IJNS5_ILi32EEES6_NS5_ILi16EEEEEEEELb0EEEEEvNT_6ParamsE:
        /* <DEDUP_REMOVED lines=10> */
[----:B------:R-:W-:Y:S01]  /*00a0*/  ULDC UR8, c[0x0][0x240] ;  /* 0x0000900000087ab9 */ /* 0x000fe20000000800 */
[----:B-1----:R-:W-:-:S11]  /*00b0*/  IMAD.WIDE R2, R7, 0x4, R2 ;  /* 0x0000000407027825 */ /* 0x002fd600078e0202 */
[----:B------:R-:W0:Y:S01]  /*00c0*/  @P1 LDC.64 R4, c[0x0][0x278] ;  /* 0x00009e00ff041b82 */ /* 0x000e220000000a00 */
[----:B------:R-:W-:Y:S01]  /*00d0*/  IMAD.U32 R54, RZ, RZ, UR8 ;  /* 0x00000008ff367e24 */ /* 0x000fe2000f8e00ff */
[----:B------:R1:W5:Y:S01]  /*00e0*/  @P0 LDG.E R57, desc[UR6][R2.64] ;  /* 0x0000000602390981 */ /* 0x000362000c1e1900 */
[----:B------:R-:W2:Y:S01]  /*00f0*/  S2R R55, SR_CTAID.X ;  /* 0x0000000000377919 */ /* 0x000ea20000002500 */
[----:B0-----:R-:W-:-:S05]  /*0100*/  @P1 IMAD.WIDE R4, R7, 0x4, R4 ;  /* 0x0000000407041825 */ /* 0x001fca00078e0204 */
[----:B------:R1:W5:Y:S01]  /*0110*/  @P1 LDG.E R54, desc[UR6][R4.64] ;  /* 0x0000000604361981 */ /* 0x000362000c1e1900 */
[----:B--2---:R-:W-:Y:S01]  /*0120*/  IMAD.SHL.U32 R59, R55, 0x40, RZ ;  /* 0x00000040373b7824 */ /* 0x004fe200078e00ff */
[----:B------:R-:W-:Y:S06]  /*0130*/  @P1 BRA `(.L_x_66) ;  /* 0x0000000000101947 */ /* 0x000fec0003800000 */
[----:B------:R-:W-:Y:S05]  /*0140*/  @!P0 BRA `(.L_x_66) ;  /* 0x00000000000c8947 */ /* 0x000fea0003800000 */
[----:B-1----:R-:W2:Y:S04]  /*0150*/  LDG.E R5, desc[UR6][R2.64] ;  /* 0x0000000602057981 */ /* 0x002ea8000c1e1900 */
[----:B-----5:R-:W2:Y:S02]  /*0160*/  LDG.E R54, desc[UR6][R2.64+0x4] ;  /* 0x0000040602367981 */ /* 0x020ea4000c1e1900 */
[----:B--2---:R-:W-:-:S07]  /*0170*/  IMAD.IADD R54, R54, 0x1, -R5 ;  /* 0x0000000136367824 */ /* 0x004fce00078e0a05 */
.L_x_66:
[----:B------:R-:W-:Y:S02]  /*0180*/  ISETP.NE.U32.AND P1, PT, RZ, UR4, PT ;  /* 0x00000004ff007c0c */ /* 0x000fe4000bf25070 */
[----:B-----5:R-:W-:Y:S02]  /*0190*/  ISETP.LE.AND P2, PT, R54, R59, PT ;  /* 0x0000003b3600720c */ /* 0x020fe40003f43270 */
[----:B------:R-:W-:-:S13]  /*01a0*/  ISETP.NE.AND.EX P1, PT, RZ, UR5, PT, P1 ;  /* 0x00000005ff007c0c */ /* 0x000fda000bf25310 */
[----:B------:R-:W-:Y:S05]  /*01b0*/  @P1 EXIT P2 ;  /* 0x000000000000194d */ /* 0x000fea0001000000 */
[----:B------:R-:W0:Y:S01]  /*01c0*/  S2R R58, SR_TID.X ;  /* 0x00000000003a7919 */ /* 0x000e220000002100 */
[C---:B------:R-:W-:Y:S01]  /*01d0*/  @P0 IMAD R0, R7.reuse, 0x40, R57 ;  /* 0x0000004007000824 */ /* 0x040fe200078e0239 */
[----:B------:R-:W2:Y:S01]  /*01e0*/  S2UR UR8, SR_CTAID.Y ;  /* 0x00000000000879c3 */ /* 0x000ea20000002600 */
[----:B------:R-:W-:Y:S01]  /*01f0*/  ULDC.64 UR4, c[0x0][0x230] ;  /* 0x00008c0000047ab9 */ /* 0x000fe20000000a00 */
[----:B------:R-:W-:Y:S02]  /*0200*/  SEL R52, R7, RZ, !P1 ;  /* 0x000000ff07347207 */ /* 0x000fe40004800000 */
[----:B-1----:R-:W-:-:S04]  /*0210*/  @P0 SHF.R.S32.HI R3, RZ, 0x1f, R0 ;  /* 0x0000001fff030819 */ /* 0x002fc80000011400 */
[----:B------:R-:W1:Y:S01]  /*0220*/  LDC.64 R8, c[0x0][0x228] ;  /* 0x00008a00ff087b82 */ /* 0x000e620000000a00 */
[----:B------:R-:W-:Y:S01]  /*0230*/  @P0 LEA.HI R3, R3, R0, RZ, 0x6 ;  /* 0x0000000003030211 */ /* 0x000fe200078f30ff */
[----:B------:R-:W-:-:S03]  /*0240*/  IMAD R0, R55, 0x3000, RZ ;  /* 0x0000300037007824 */ /* 0x000fc600078e02ff */
[----:B------:R-:W-:-:S05]  /*0250*/  @P0 SHF.R.S32.HI R3, RZ, 0x6, R3 ;  /* 0x00000006ff030819 */ /* 0x000fca0000011403 */
[----:B------:R-:W-:Y:S01]  /*0260*/  @P0 IMAD R5, R3, 0x3000, RZ ;  /* 0x0000300003050824 */ /* 0x000fe200078e02ff */
[----:B------:R-:W-:-:S04]  /*0270*/  CS2R R2, SRZ ;  /* 0x0000000000027805 */ /* 0x000fc8000001ff00 */
[----:B------:R-:W-:Y:S01]  /*0280*/  @P0 MOV R2, R5 ;  /* 0x0000000500020202 */ /* 0x000fe20000000f00 */
[----:B--2---:R-:W-:Y:S01]  /*0290*/  USHF.R.S32.HI UR9, URZ, 0x1f, UR8 ;  /* 0x0000001f3f097899 */ /* 0x004fe20008011408 */
[----:B------:R-:W-:Y:S02]  /*02a0*/  @P0 SHF.R.S32.HI R3, RZ, 0x1f, R5 ;  /* 0x0000001fff030819 */ /* 0x000fe40000011405 */
[----:B------:R-:W-:Y:S01]  /*02b0*/  SHF.R.S32.HI R5, RZ, 0x1f, R0 ;  /* 0x0000001fff057819 */ /* 0x000fe20000011400 */
[----:B0-----:R-:W-:Y:S02]  /*02c0*/  IMAD.SHL.U32 R53, R58, 0x4, RZ ;  /* 0x000000043a357824 */ /* 0x001fe400078e00ff */
[----:B-1----:R-:W-:-:S03]  /*02d0*/  IMAD R6, R8, UR9, RZ ;  /* 0x0000000908067c24 */ /* 0x002fc6000f8e02ff */
[----:B------:R-:W-:Y:S02]  /*02e0*/  IADD3 R2, P2, P3, R2, R53, R0 ;  /* 0x0000003502027210 */ /* 0x000fe40007b5e000 */
[----:B------:R-:W-:Y:S02]  /*02f0*/  SHF.R.S32.HI R4, RZ, 0x1f, R53 ;  /* 0x0000001fff047819 */ /* 0x000fe40000011435 */
[----:B------:R-:W-:Y:S02]  /*0300*/  SHF.R.S32.HI R0, RZ, 0x1f, R7 ;  /* 0x0000001fff007819 */ /* 0x000fe40000011407 */
[----:B------:R-:W-:Y:S01]  /*0310*/  IADD3.X R3, R3, R4, R5, P2, P3 ;  /* 0x0000000403037210 */ /* 0x000fe200017e6405 */
[----:B------:R-:W-:Y:S01]  /*0320*/  IMAD R5, R9, UR8, R6 ;  /* 0x0000000809057c24 */ /* 0x000fe2000f8e0206 */
[----:B------:R-:W-:Y:S01]  /*0330*/  SEL R0, R0, RZ, !P1 ;  /* 0x000000ff00007207 */ /* 0x000fe20004800000 */
[----:B------:R-:W-:-:S04]  /*0340*/  IMAD.WIDE.U32 R2, R8, UR8, R2 ;  /* 0x0000000808027c25 */ /* 0x000fc8000f8e0002 */
[----:B------:R-:W-:Y:S02]  /*0350*/  IMAD R7, R0, UR4, RZ ;  /* 0x0000000400077c24 */ /* 0x000fe4000f8e02ff */
        /* <DEDUP_REMOVED lines=20> */
[----:B------:R-:W-:-:S02]  /*04a0*/  SHF.R.S32.HI R63, RZ, 0x1f, R58 ;  /* 0x0000001fff3f7819 */ /* 0x000fc4000001143a */
[----:B------:R-:W-:Y:S01]  /*04b0*/  CS2R R2, SRZ ;  /* 0x0000000000027805 */ /* 0x000fe2000001ff00 */
[----:B------:R-:W-:Y:S01]  /*04c0*/  UMOV UR4, 0x400 ;  /* 0x0000040000047882 */ /* 0x000fe20000000000 */
[--C-:B------:R-:W-:Y:S01]  /*04d0*/  @P0 SHF.R.S32.HI R3, RZ, 0x1f, R57.reuse ;  /* 0x0000001fff030819 */ /* 0x100fe20000011439 */
[----:B------:R-:W-:Y:S01]  /*04e0*/  @P0 IMAD.MOV.U32 R2, RZ, RZ, R57 ;  /* 0x000000ffff020224 */ /* 0x000fe200078e0039 */
[CC--:B------:R-:W-:Y:S01]  /*04f0*/  LEA.HI R61, R63.reuse, R58.reuse, RZ, 0x3 ;  /* 0x0000003a3f3d7211 */ /* 0x0c0fe200078f18ff */
[----:B------:R-:W-:Y:S01]  /*0500*/  BSSY B0, `(.L_x_67) ;  /* 0x0000100000007945 */ /* 0x000fe20003800000 */
[----:B------:R-:W-:Y:S02]  /*0510*/  LEA.HI R56, R63, R58, RZ, 0x7 ;  /* 0x0000003a3f387211 */ /* 0x000fe400078f38ff */
[----:B------:R-:W-:Y:S02]  /*0520*/  SHF.R.S32.HI R57, RZ, 0x3, R61 ;  /* 0x00000003ff397819 */ /* 0x000fe4000001143d */
[----:B0-----:R-:W-:Y:S01]  /*0530*/  VIADDMNMX R64, R54, -R59, 0x40, PT ;  /* 0x0000004036407446 */ /* 0x001fe2000380093b */
[----:B------:R-:W-:Y:S01]  /*0540*/  IMAD.SHL.U32 R56, R56, 0x8, RZ ;  /* 0x0000000838387824 */ /* 0x000fe200078e00ff */
[----:B------:R-:W-:-:S02]  /*0550*/  IADD3 R60, R57, 0x20, RZ ;  /* 0x00000020393c7810 */ /* 0x000fc40007ffe0ff */
[-C--:B------:R-:W-:Y:S02]  /*0560*/  ISETP.GE.AND P1, PT, R57, R64.reuse, PT ;  /* 0x000000403900720c */ /* 0x080fe40003f26270 */
[----:B------:R-:W-:Y:S02]  /*0570*/  LOP3.LUT R59, R56, 0x7ffffc00, RZ, 0xc0, !PT ;  /* 0x7ffffc00383b7812 */ /* 0x000fe400078ec0ff */
[----:B------:R-:W-:Y:S02]  /*0580*/  ISETP.GE.AND P0, PT, R60, R64, PT ;  /* 0x000000403c00720c */ /* 0x000fe40003f06270 */
[CC--:B------:R-:W-:Y:S01]  /*0590*/  LEA.HI R62, R63.reuse, R58.reuse, RZ, 0x2 ;  /* 0x0000003a3f3e7211 */ /* 0x0c0fe200078f10ff */
[----:B-1----:R-:W-:Y:S01]  /*05a0*/  ULEA UR4, UR5, UR4, 0x18 ;  /* 0x0000000405047291 */ /* 0x002fe2000f8ec03f */
[CC--:B------:R-:W-:Y:S02]  /*05b0*/  LEA.HI R64, R63.reuse, R58.reuse, RZ, 0x5 ;  /* 0x0000003a3f407211 */ /* 0x0c0fe400078f28ff */
[----:B------:R-:W-:Y:S01]  /*05c0*/  LEA.HI R56, R63, R58, RZ, 0x6 ;  /* 0x0000003a3f387211 */ /* 0x000fe200078f30ff */
[----:B------:R-:W-:Y:S01]  /*05d0*/  ULDC UR5, c[0x0][0x268] ;  /* 0x00009a0000057ab9 */ /* 0x000fe20000000800 */
[----:B------:R-:W-:-:S02]  /*05e0*/  LOP3.LUT R67, R62, 0x7ffffffc, RZ, 0xc0, !PT ;  /* 0x7ffffffc3e437812 */ /* 0x000fc400078ec0ff */
[C---:B------:R-:W-:Y:S02]  /*05f0*/  LEA R63, R58.reuse, UR4, 0x4 ;  /* 0x000000043a3f7c11 */ /* 0x040fe4000f8e20ff */
[--C-:B------:R-:W-:Y:S01]  /*0600*/  SHF.R.S32.HI R60, RZ, 0x2, R62.reuse ;  /* 0x00000002ff3c7819 */ /* 0x100fe2000001143e */
[----:B------:R-:W-:Y:S01]  /*0610*/  IMAD.IADD R54, R58, 0x1, -R67 ;  /* 0x000000013a367824 */ /* 0x000fe200078e0a43 */
[----:B------:R-:W-:Y:S02]  /*0620*/  SHF.R.S32.HI R65, RZ, 0x1f, R62 ;  /* 0x0000001fff417819 */ /* 0x000fe4000001143e */
[----:B------:R-:W-:Y:S01]  /*0630*/  SHF.R.S32.HI R62, RZ, 0x1f, R61 ;  /* 0x0000001fff3e7819 */ /* 0x000fe2000001143d */
[----:B------:R-:W-:Y:S01]  /*0640*/  IMAD R54, R54, 0x2, R59 ;  /* 0x0000000236367824 */ /* 0x000fe200078e023b */
[----:B------:R-:W-:Y:S02]  /*0650*/  LOP3.LUT R59, R61, 0xfffffff8, RZ, 0xc0, !PT ;  /* 0xfffffff83d3b7812 */ /* 0x000fe400078ec0ff */
[----:B------:R-:W-:-:S02]  /*0660*/  SHF.R.S32.HI R61, RZ, 0x5, R64 ;  /* 0x00000005ff3d7819 */ /* 0x000fc40000011440 */
[----:B------:R-:W-:Y:S01]  /*0670*/  LEA.HI R65, R65, R60, RZ, 0x3 ;  /* 0x0000003c41417211 */ /* 0x000fe200078f18ff */
[----:B------:R-:W-:Y:S01]  /*0680*/  IMAD.IADD R59, R58, 0x1, -R59 ;  /* 0x000000013a3b7824 */ /* 0x000fe200078e0a3b */
[----:B------:R-:W-:Y:S02]  /*0690*/  LEA.HI R64, R64, R61, RZ, 0x1 ;  /* 0x0000003d40407211 */ /* 0x000fe400078f08ff */
[----:B------:R-:W-:Y:S02]  /*06a0*/  LOP3.LUT R65, R65, 0xfffffff8, RZ, 0xc0, !PT ;  /* 0xfffffff841417812 */ /* 0x000fe400078ec0ff */
[----:B------:R-:W-:Y:S02]  /*06b0*/  LOP3.LUT R64, R64, 0xfffffffe, RZ, 0xc0, !PT ;  /* 0xfffffffe40407812 */ /* 0x000fe400078ec0ff */
[----:B------:R-:W-:Y:S01]  /*06c0*/  LEA.HI R62, R62, R57, RZ, 0x2 ;  /* 0x000000393e3e7211 */ /* 0x000fe200078f10ff */
[----:B------:R-:W-:Y:S01]  /*06d0*/  IMAD.IADD R58, R60, 0x1, -R65 ;  /* 0x000000013c3a7824 */ /* 0x000fe200078e0a41 */
[----:B------:R-:W-:-:S02]  /*06e0*/  IADD3 R61, R61, -R64, RZ ;  /* 0x800000403d3d7210 */ /* 0x000fc40007ffe0ff */
[----:B------:R-:W-:Y:S02]  /*06f0*/  IADD3 R2, P2, R57, R2, RZ ;  /* 0x0000000239027210 */ /* 0x000fe40007f5e0ff */
[----:B------:R-:W-:Y:S01]  /*0700*/  LOP3.LUT R62, R62, 0xffffffc, RZ, 0xc0, !PT ;  /* 0x0ffffffc3e3e7812 */ /* 0x000fe200078ec0ff */
[----:B------:R-:W-:Y:S01]  /*0710*/  IMAD R54, R61, 0x100, R54 ;  /* 0x000001003d367824 */ /* 0x000fe200078e0236 */
[----:B------:R-:W-:Y:S01]  /*0720*/  LEA.HI.X.SX32 R3, R57, R3, 0x1, P2 ;  /* 0x0000000339037211 */ /* 0x000fe200010f0eff */
[----:B------:R-:W-:Y:S01]  /*0730*/  IMAD.SHL.U32 R61, R61, 0x40, RZ ;  /* 0x000000403d3d7824 */ /* 0x000fe200078e00ff */
[----:B------:R-:W-:Y:S01]  /*0740*/  SHF.R.S32.HI R56, RZ, 0x6, R56 ;  /* 0x00000006ff387819 */ /* 0x000fe20000011438 */
[----:B------:R-:W-:Y:S02]  /*0750*/  IMAD.IADD R57, R57, 0x1, -R62 ;  /* 0x0000000139397824 */ /* 0x000fe400078e0a3e */
[----:B------:R-:W-:Y:S01]  /*0760*/  IMAD.WIDE R2, R55, 0x40, R2 ;  /* 0x0000004037027825 */ /* 0x000fe200078e0202 */
[----:B------:R-:W-:-:S03]  /*0770*/  LOP3.LUT R61, R61, 0x40, RZ, 0xc0, !PT ;  /* 0x000000403d3d7812 */ /* 0x000fc600078ec0ff */
[C---:B------:R-:W-:Y:S01]  /*0780*/  IMAD R57, R56.reuse, 0x8, R57 ;  /* 0x0000000838397824 */ /* 0x040fe200078e0239 */
[----:B------:R-:W-:Y:S01]  /*0790*/  SHF.L.U32 R56, R56, 0x3, RZ ;  /* 0x0000000338387819 */ /* 0x000fe200000006ff */
[----:B--2---:R0:W-:Y:S04]  /*07a0*/  STS.128 [R63], R4 ;  /* 0x000000043f007388 */ /* 0x0041e80000000c00 */
[----:B---3--:R1:W-:Y:S04]  /*07b0*/  STS.128 [R63+0x1000], R8 ;  /* 0x001000083f007388 */ /* 0x0083e80000000c00 */
[----:B----4-:R-:W-:Y:S04]  /*07c0*/  STS.128 [R63+0x2000], R12 ;  /* 0x0020000c3f007388 */ /* 0x010fe80000000c00 */
[----:B-----5:R2:W-:Y:S04]  /*07d0*/  STS.128 [R63+0x3000], R16 ;  /* 0x003000103f007388 */ /* 0x0205e80000000c00 */
[----:B------:R-:W-:Y:S01]  /*07e0*/  STS.128 [R63+0x4000], R20 ;  /* 0x004000143f007388 */ /* 0x000fe20000000c00 */
[C---:B0-----:R-:W-:Y:S01]  /*07f0*/  LEA.HI R6, R59.reuse, R59, RZ, 0x1 ;  /* 0x0000003b3b067211 */ /* 0x041fe200078f08ff */
[----:B------:R-:W-:-:S02]  /*0800*/  IMAD.SHL.U32 R4, R59, 0x8, RZ ;  /* 0x000000083b047824 */ /* 0x000fc400078e00ff */
[----:B------:R-:W-:Y:S01]  /*0810*/  STS.128 [R63+0x5000], R24 ;  /* 0x005000183f007388 */ /* 0x000fe20000000c00 */
[----:B-1----:R-:W-:Y:S02]  /*0820*/  SHF.R.S32.HI R9, RZ, 0x1f, R58 ;  /* 0x0000001fff097819 */ /* 0x002fe4000001143a */
[----:B------:R-:W-:Y:S01]  /*0830*/  SHF.L.U32 R6, R6, 0x9, RZ ;  /* 0x0000000906067819 */ /* 0x000fe200000006ff */
[----:B------:R-:W-:Y:S01]  /*0840*/  STS.128 [R63+0x6000], R28 ;  /* 0x0060001c3f007388 */ /* 0x000fe20000000c00 */
[----:B------:R-:W-:Y:S02]  /*0850*/  LEA.HI R9, R9, R58, RZ, 0x2 ;  /* 0x0000003a09097211 */ /* 0x000fe400078f10ff */
[----:B------:R-:W-:Y:S01]  /*0860*/  LOP3.LUT R8, R6, 0x7ffffc00, RZ, 0xc0, !PT ;  /* 0x7ffffc0006087812 */ /* 0x000fe200078ec0ff */
[----:B------:R-:W-:Y:S01]  /*0870*/  STS.128 [R63+0x7000], R32 ;  /* 0x007000203f007388 */ /* 0x000fe20000000c00 */
[C---:B--2---:R-:W-:Y:S01]  /*0880*/  LOP3.LUT R17, R9.reuse, 0x7fffffc, RZ, 0xc0, !PT ;  /* 0x07fffffc09117812 */ /* 0x044fe200078ec0ff */
[----:B------:R-:W-:Y:S01]  /*0890*/  IMAD.SHL.U32 R9, R9, 0x10, RZ ;  /* 0x0000001009097824 */ /* 0x000fe200078e00ff */
[----:B------:R-:W-:Y:S01]  /*08a0*/  LOP3.LUT R6, R61, 0x8, R4, 0xf8, !PT ;  /* 0x000000083d067812 */ /* 0x000fe200078ef804 */
[----:B------:R-:W-:Y:S01]  /*08b0*/  STS.128 [R63+0x8000], R36 ;  /* 0x008000243f007388 */ /* 0x000fe20000000c00 */
[----:B------:R-:W-:Y:S01]  /*08c0*/  SHF.R.U32.HI R61, RZ, 0x3, R61 ;  /* 0x00000003ff3d7819 */ /* 0x000fe2000001163d */
[----:B------:R-:W-:Y:S01]  /*08d0*/  IMAD.U32 R8, R57, 0x10, R8 ;  /* 0x0000001039087824 */ /* 0x000fe200078e0008 */
[----:B------:R-:W-:Y:S01]  /*08e0*/  LOP3.LUT R9, R9, 0x40, RZ, 0xc0, !PT ;  /* 0x0000004009097812 */ /* 0x000fe200078ec0ff */
[----:B------:R-:W-:Y:S01]  /*08f0*/  STS.128 [R63+0x9000], R40 ;  /* 0x009000283f007388 */ /* 0x000fe20000000c00 */
[----:B------:R-:W-:Y:S01]  /*0900*/  LOP3.LUT R61, R6, R61, RZ, 0x3c, !PT ;  /* 0x0000003d063d7212 */ /* 0x000fe200078e3cff */
[----:B------:R-:W-:Y:S01]  /*0910*/  IMAD.IADD R17, R58, 0x1, -R17 ;  /* 0x000000013a117824 */ /* 0x000fe200078e0a11 */
[----:B------:R-:W-:Y:S01]  /*0920*/  LOP3.LUT R56, R9, 0x8, R56, 0xf8, !PT ;  /* 0x0000000809387812 */ /* 0x000fe200078ef838 */
[----:B------:R-:W-:Y:S01]  /*0930*/  STS.128 [R63+0xa000], R44 ;  /* 0x00a0002c3f007388 */ /* 0x000fe20000000c00 */
[----:B------:R-:W-:Y:S01]  /*0940*/  SHF.R.U32.HI R9, RZ, 0x3, R9 ;  /* 0x00000003ff097819 */ /* 0x000fe20000011609 */
[----:B------:R-:W-:-:S02]  /*0950*/  IMAD.IADD R6, R8, 0x1, R61 ;  /* 0x0000000108067824 */ /* 0x000fc400078e023d */
[----:B------:R-:W-:Y:S01]  /*0960*/  STS.128 [R63+0xb000], R48 ;  /* 0x00b000303f007388 */ /* 0x000fe20000000c00 */
[----:B------:R-:W-:Y:S01]  /*0970*/  LOP3.LUT R56, R56, R9, RZ, 0x3c, !PT ;  /* 0x0000000938387212 */ /* 0x000fe200078e3cff */
[----:B------:R-:W-:Y:S01]  /*0980*/  IMAD R17, R17, 0x10, R54 ;  /* 0x0000001011117824 */ /* 0x000fe200078e0236 */
[----:B------:R-:W-:Y:S06]  /*0990*/  BAR.SYNC.DEFER_BLOCKING 0x0 ;  /* 0x0000000000007b1d */ /* 0x000fec0000010000 */
[----:B------:R-:W0:Y:S04]  /*09a0*/  LDS R5, [R53+UR4] ;  /* 0x0000000435057984 */ /* 0x000e280008000800 */
[----:B------:R-:W1:Y:S04]  /*09b0*/  LDS R7, [R53+UR4+0x400] ;  /* 0x0004000435077984 */ /* 0x000e680008000800 */
[----:B------:R-:W2:Y:S04]  /*09c0*/  LDS R10, [R53+UR4+0x800] ;  /* 0x00080004350a7984 */ /* 0x000ea80008000800 */
        /* <DEDUP_REMOVED lines=10> */
[----:B-1----:R-:W-:Y:S01]  /*0a70*/  FMUL.FTZ R9, R7, UR5 ;  /* 0x0000000507097c20 */ /* 0x002fe20008410000 */
[----:B------:R-:W-:Y:S02]  /*0a80*/  IMAD.IADD R7, R56, 0x1, R17 ;  /* 0x0000000138077824 */ /* 0x000fe400078e0211 */
[----:B------:R-:W1:Y:S01]  /*0a90*/  LDS R20, [R53+UR4+0x2000] ;  /* 0x0020000435147984 */ /* 0x000e620008000800 */
[----:B--2---:R-:W-:Y:S01]  /*0aa0*/  FMUL.FTZ R10, R10, UR5 ;  /* 0x000000050a0a7c20 */ /* 0x004fe20008410000 */
[----:B------:R-:W-:Y:S02]  /*0ab0*/  F2FP.F16.F32.PACK_AB R8, R9, R8 ;  /* 0x000000080908723e */ /* 0x000fe400000000ff */
[----:B------:R-:W2:Y:S01]  /*0ac0*/  LDS R21, [R53+UR4+0x2400] ;  /* 0x0024000435157984 */ /* 0x000ea20008000800 */
[----:B---3--:R-:W-:-:S03]  /*0ad0*/  FMUL.FTZ R11, R11, UR5 ;  /* 0x000000050b0b7c20 */ /* 0x008fc60008410000 */
[----:B------:R-:W3:Y:S01]  /*0ae0*/  LDS R24, [R53+UR4+0x3000] ;  /* 0x0030000435187984 */ /* 0x000ee20008000800 */
[----:B----4-:R-:W-:Y:S01]  /*0af0*/  FMUL.FTZ R12, R12, UR5 ;  /* 0x000000050c0c7c20 */ /* 0x010fe20008410000 */
[----:B------:R-:W-:Y:S02]  /*0b00*/  F2FP.F16.F32.PACK_AB R9, R11, R10 ;  /* 0x0000000a0b09723e */ /* 0x000fe400000000ff */
[----:B------:R-:W4:Y:S01]  /*0b10*/  LDS R32, [R53+UR4+0x3c00] ;  /* 0x003c000435207984 */ /* 0x000f220008000800 */
[----:B-----5:R-:W-:-:S03]  /*0b20*/  FMUL.FTZ R13, R13, UR5 ;  /* 0x000000050d0d7c20 */ /* 0x020fc60008410000 */
[----:B------:R-:W5:Y:S01]  /*0b30*/  LDS R41, [R53+UR4+0x4000] ;  /* 0x0040000435297984 */ /* 0x000f620008000800 */
[----:B------:R-:W-:Y:S01]  /*0b40*/  FMUL.FTZ R14, R14, UR5 ;  /* 0x000000050e0e7c20 */ /* 0x000fe20008410000 */
[----:B------:R-:W-:Y:S02]  /*0b50*/  F2FP.F16.F32.PACK_AB R10, R13, R12 ;  /* 0x0000000c0d0a723e */ /* 0x000fe400000000ff */
[----:B------:R-:W5:Y:S01]  /*0b60*/  LDS R42, [R53+UR4+0x4400] ;  /* 0x00440004352a7984 */ /* 0x000f620008000800 */
[----:B------:R-:W-:-:S03]  /*0b70*/  FMUL.FTZ R15, R15, UR5 ;  /* 0x000000050f0f7c20 */ /* 0x000fc60008410000 */
        /* <DEDUP_REMOVED lines=9> */
[----:B0-----:R-:W-:-:S03]  /*0c10*/  FMUL.FTZ R38, R31, UR5 ;  /* 0x000000051f267c20 */ /* 0x001fc60008410000 */
[----:B------:R-:W0:Y:S01]  /*0c20*/  LDS R15, [R53+UR4+0x5c00] ;  /* 0x005c0004350f7984 */ /* 0x000e220008000800 */
[----:B-1----:R-:W-:-:S03]  /*0c30*/  FMUL.FTZ R20, R20, UR5 ;  /* 0x0000000514147c20 */ /* 0x002fc60008410000 */
[----:B------:R-:W1:Y:S01]  /*0c40*/  LDS R16, [R53+UR4+0x6000] ;  /* 0x0060000435107984 */ /* 0x000e620008000800 */
[----:B--2---:R-:W-:-:S03]  /*0c50*/  FMUL.FTZ R25, R21, UR5 ;  /* 0x0000000515197c20 */ /* 0x004fc60008410000 */
[----:B------:R-:W2:Y:S01]  /*0c60*/  LDS R17, [R53+UR4+0x6400] ;  /* 0x0064000435117984 */ /* 0x000ea20008000800 */
[----:B---3--:R-:W-:Y:S01]  /*0c70*/  FMUL.FTZ R24, R24, UR5 ;  /* 0x0000000518187c20 */ /* 0x008fe20008410000 */
[----:B------:R-:W-:Y:S02]  /*0c80*/  F2FP.F16.F32.PACK_AB R20, R25, R20 ;  /* 0x000000141914723e */ /* 0x000fe400000000ff */
[----:B------:R-:W3:Y:S01]  /*0c90*/  LDS R47, [R53+UR4+0x4c00] ;  /* 0x004c0004352f7984 */ /* 0x000ee20008000800 */
[----:B----4-:R-:W-:Y:S01]  /*0ca0*/  FMUL.FTZ R35, R32, UR5 ;  /* 0x0000000520237c20 */ /* 0x010fe20008410000 */
[----:B------:R-:W-:Y:S02]  /*0cb0*/  F2FP.F16.F32.PACK_AB R27, R29, R24 ;  /* 0x000000181d1b723e */ /* 0x000fe400000000ff */
[----:B------:R-:W4:Y:S01]  /*0cc0*/  LDS R18, [R53+UR4+0x6800] ;  /* 0x0068000435127984 */ /* 0x000f220008000800 */
[----:B-----5:R-:W-:Y:S01]  /*0cd0*/  FMUL.FTZ R44, R41, UR5 ;  /* 0x00000005292c7c20 */ /* 0x020fe20008410000 */
[----:B------:R-:W-:-:S02]  /*0ce0*/  F2FP.F16.F32.PACK_AB R38, R35, R38 ;  /* 0x000000262326723e */ /* 0x000fc400000000ff */
        /* <DEDUP_REMOVED lines=15> */
[----:B-1----:R-:W-:Y:S01]  /*0de0*/  FMUL.FTZ R16, R16, UR5 ;  /* 0x0000000510107c20 */ /* 0x002fe20008410000 */
[----:B------:R-:W-:Y:S02]  /*0df0*/  F2FP.F16.F32.PACK_AB R13, R15, R14 ;  /* 0x0000000e0f0d723e */ /* 0x000fe400000000ff */
        /* <DEDUP_REMOVED lines=24> */
[----:B0-----:R-:W-:Y:S01]  /*0f80*/  FMUL.FTZ R46, R23, UR5 ;  /* 0x00000005172e7c20 */ /* 0x001fe20008410000 */
[----:B------:R-:W-:Y:S02]  /*0f90*/  LEA R23, R7, UR4, 0x1 ;  /* 0x0000000407177c11 */ /* 0x000fe4000f8e08ff */
[----:B------:R-:W0:Y:S01]  /*0fa0*/  LDS R37, [R53+UR4+0xb000] ;  /* 0x00b0000435257984 */ /* 0x000e220008000800 */
[----:B-1----:R-:W-:Y:S01]  /*0fb0*/  FMUL.FTZ R24, R24, UR5 ;  /* 0x0000000518187c20 */ /* 0x002fe20008410000 */
[----:B------:R-:W-:-:S02]  /*0fc0*/  F2FP.F16.F32.PACK_AB R21, R46, R21 ;  /* 0x000000152e15723e */ /* 0x000fc400000000ff */
[----:B------:R-:W1:Y:S01]  /*0fd0*/  LDS R42, [R53+UR4+0xb400] ;  /* 0x00b40004352a7984 */ /* 0x000e620008000800 */
[----:B--2---:R-:W-:Y:S01]  /*0fe0*/  FMUL.FTZ R29, R29, UR5 ;  /* 0x000000051d1d7c20 */ /* 0x004fe20008410000 */
[----:B------:R-:W-:Y:S02]  /*0ff0*/  IADD3 R7, R4, 0x80, RZ ;  /* 0x0000008004077810 */ /* 0x000fe40007ffe0ff */
[----:B------:R-:W2:Y:S01]  /*1000*/  LDS R41, [R53+UR4+0xb800] ;  /* 0x00b8000435297984 */ /* 0x000ea20008000800 */
[----:B---3--:R-:W-:Y:S01]  /*1010*/  FMUL.FTZ R25, R25, UR5 ;  /* 0x0000000519197c20 */ /* 0x008fe20008410000 */
[----:B------:R-:W-:Y:S02]  /*1020*/  F2FP.F16.F32.PACK_AB R24, R29, R24 ;  /* 0x000000181d18723e */ /* 0x000fe400000000ff */
[----:B------:R-:W3:Y:S01]  /*1030*/  LDS R43, [R53+UR4+0xbc00] ;  /* 0x00bc0004352b7984 */ /* 0x000ee20008000800 */
[----:B----4-:R-:W-:Y:S01]  /*1040*/  FMUL.FTZ R28, R28, UR5 ;  /* 0x000000051c1c7c20 */ /* 0x010fe20008410000 */
[----:B-----5:R-:W-:-:S02]  /*1050*/  FMUL.FTZ R32, R32, UR5 ;  /* 0x0000000520207c20 */ /* 0x020fc40008410000 */
[----:B------:R-:W-:Y:S02]  /*1060*/  STS [R23+0xf400], R21 ;  /* 0x00f4001517007388 */ /* 0x000fe40000000800 */
[----:B------:R-:W-:Y:S01]  /*1070*/  F2FP.F16.F32.PACK_AB R25, R28, R25 ;  /* 0x000000191c19723e */ /* 0x000fe200000000ff */
[----:B------:R-:W-:Y:S01]  /*1080*/  FMUL.FTZ R19, R34, UR5 ;  /* 0x0000000522137c20 */ /* 0x000fe20008410000 */
[----:B------:R-:W-:Y:S01]  /*1090*/  STS [R23+0xc000], R8 ;  /* 0x00c0000817007388 */ /* 0x000fe20000000800 */
[----:B------:R-:W-:-:S03]  /*10a0*/  FMUL.FTZ R36, R36, UR5 ;  /* 0x0000000524247c20 */ /* 0x000fc60008410000 */
[----:B------:R-:W-:Y:S01]  /*10b0*/  F2FP.F16.F32.PACK_AB R19, R19, R32 ;  /* 0x000000201313723e */ /* 0x000fe200000000ff */
[----:B------:R-:W-:Y:S01]  /*10c0*/  STS [R23+0xc100], R9 ;  /* 0x00c1000917007388 */ /* 0x000fe20000000800 */
[----:B------:R-:W-:-:S03]  /*10d0*/  FMUL.FTZ R17, R40, UR5 ;  /* 0x0000000528117c20 */ /* 0x000fc60008410000 */
[----:B------:R4:W-:Y:S01]  /*10e0*/  STS [R23+0xd000], R20 ;  /* 0x00d0001417007388 */ /* 0x0009e20000000800 */
[----:B------:R-:W-:Y:S01]  /*10f0*/  FMUL.FTZ R35, R35, UR5 ;  /* 0x0000000523237c20 */ /* 0x000fe20008410000 */
[----:B------:R-:W-:Y:S02]  /*1100*/  F2FP.F16.F32.PACK_AB R17, R17, R36 ;  /* 0x000000241111723e */ /* 0x000fe400000000ff */
[----:B------:R1:W-:Y:S01]  /*1110*/  STS [R23+0xd100], R22 ;  /* 0x00d1001617007388 */ /* 0x0003e20000000800 */
[----:B------:R-:W-:-:S03]  /*1120*/  FMUL.FTZ R16, R39, UR5 ;  /* 0x0000000527107c20 */ /* 0x000fc60008410000 */
[----:B------:R3:W-:Y:S01]  /*1130*/  STS [R23+0xc400], R10 ;  /* 0x00c4000a17007388 */ /* 0x0007e20000000800 */
[----:B0-----:R-:W-:Y:S01]  /*1140*/  FMUL.FTZ R37, R37, UR5 ;  /* 0x0000000525257c20 */ /* 0x001fe20008410000 */
[----:B------:R-:W-:Y:S02]  /*1150*/  F2FP.F16.F32.PACK_AB R16, R16, R35 ;  /* 0x000000231010723e */ /* 0x000fe400000000ff */
[----:B------:R0:W-:Y:S01]  /*1160*/  STS [R23+0xc500], R11 ;  /* 0x00c5000b17007388 */ /* 0x0001e20000000800 */
[----:B----4-:R-:W-:Y:S02]  /*1170*/  VIADD R20, R4, 0x40 ;  /* 0x0000004004147836 */ /* 0x010fe40000000000 */
[----:B-1----:R-:W-:Y:S01]  /*1180*/  FMUL.FTZ R42, R42, UR5 ;  /* 0x000000052a2a7c20 */ /* 0x002fe20008410000 */
[----:B------:R0:W-:Y:S01]  /*1190*/  STS [R23+0xd400], R27 ;  /* 0x00d4001b17007388 */ /* 0x0001e20000000800 */
[----:B--2---:R-:W-:-:S03]  /*11a0*/  FMUL.FTZ R41, R41, UR5 ;  /* 0x0000000529297c20 */ /* 0x004fc60008410000 */
[----:B------:R-:W-:Y:S01]  /*11b0*/  F2FP.F16.F32.PACK_AB R37, R42, R37 ;  /* 0x000000252a25723e */ /* 0x000fe200000000ff */
[----:B------:R0:W-:Y:S01]  /*11c0*/  STS [R23+0xd500], R38 ;  /* 0x00d5002617007388 */ /* 0x0001e20000000800 */
[----:B---3--:R-:W-:Y:S01]  /*11d0*/  FMUL.FTZ R18, R43, UR5 ;  /* 0x000000052b127c20 */ /* 0x008fe20008410000 */
[----:B------:R-:W-:Y:S02]  /*11e0*/  UIADD3 UR5, UR4, 0xc000, URZ ;  /* 0x0000c00004057890 */ /* 0x000fe4000fffe03f */
[----:B------:R0:W-:Y:S02]  /*11f0*/  STS [R23+0xe000], R44 ;  /* 0x00e0002c17007388 */ /* 0x0001e40000000800 */
[----:B------:R-:W-:Y:S02]  /*1200*/  F2FP.F16.F32.PACK_AB R18, R18, R41 ;  /* 0x000000291212723e */ /* 0x000fe400000000ff */
[----:B------:R0:W-:Y:S01]  /*1210*/  STS [R23+0xe100], R45 ;  /* 0x00e1002d17007388 */ /* 0x0001e20000000800 */
[----:B------:R-:W-:-:S02]  /*1220*/  LEA R21, R6, UR5, 0x1 ;  /* 0x0000000506157c11 */ /* 0x000fc4000f8e08ff */
[----:B------:R-:W-:Y:S01]  /*1230*/  LEA R6, R6, UR4, 0x1 ;  /* 0x0000000406067c11 */ /* 0x000fe2000f8e08ff */
[----:B------:R0:W-:Y:S04]  /*1240*/  STS [R23+0xf000], R14 ;  /* 0x00f0000e17007388 */ /* 0x0001e80000000800 */
        /* <DEDUP_REMOVED lines=11> */
[----:B------:R0:W-:Y:S01]  /*1300*/  STS [R23+0x11500], R18 ;  /* 0x0115001217007388 */ /* 0x0001e20000000800 */
[----:B------:R-:W-:Y:S06]  /*1310*/  BAR.SYNC.DEFER_BLOCKING 0x0 ;  /* 0x0000000000007b1d */ /* 0x000fec0000010000 */
[----:B------:R-:W-:Y:S05]  /*1320*/  @P1 BRA `(.L_x_68) ;  /* 0x0000000000741947 */ /* 0x000fea0003800000 */
[----:B0-----:R-:W0:Y:S01]  /*1330*/  LDC.64 R24, c[0x0][0x258] ;  /* 0x00009600ff187b82 */ /* 0x001e220000000a00 */
[----:B------:R-:W-:Y:S01]  /*1340*/  ULDC UR4, c[0x0][0x244] ;  /* 0x0000910000047ab9 */ /* 0x000fe20000000800 */
[----:B------:R-:W-:Y:S01]  /*1350*/  LDS.128 R16, [R21+0x4000] ;  /* 0x0040000015107984 */ /* 0x000fe20000000c00 */
[----:B------:R-:W-:Y:S01]  /*1360*/  ISETP.GE.AND P1, PT, R4, UR4, PT ;  /* 0x0000000404007c0c */ /* 0x000fe2000bf26270 */
[----:B------:R-:W-:Y:S01]  /*1370*/  ULDC.64 UR10, c[0x0][0x260] ;  /* 0x00009800000a7ab9 */ /* 0x000fe20000000a00 */
[----:B------:R-:W-:Y:S02]  /*1380*/  SHF.R.S32.HI R5, RZ, 0x1f, R4 ;  /* 0x0000001fff057819 */ /* 0x000fe40000011404 */
[----:B------:R-:W-:Y:S02]  /*1390*/  ISETP.GE.AND P2, PT, R20, UR4, PT ;  /* 0x0000000414007c0c */ /* 0x000fe4000bf46270 */
[----:B------:R-:W-:-:S07]  /*13a0*/  ISETP.GE.AND P3, PT, R7, UR4, PT ;  /* 0x0000000407007c0c */ /* 0x000fce000bf66270 */
[----:B------:R-:W1:Y:S01]  /*13b0*/  @!P1 LDS.128 R12, [R21] ;  /* 0x00000000150c9984 */ /* 0x000e620000000c00 */
[C---:B0-----:R-:W-:Y:S02]  /*13c0*/  IMAD R8, R24.reuse, UR9, RZ ;  /* 0x0000000918087c24 */ /* 0x041fe4000f8e02ff */
[----:B------:R-:W-:-:S04]  /*13d0*/  IMAD.WIDE.U32 R22, R24, UR8, R4 ;  /* 0x0000000818167c25 */ /* 0x000fc8000f8e0004 */
[----:B------:R-:W-:Y:S02]  /*13e0*/  IMAD R25, R25, UR8, R8 ;  /* 0x0000000819197c24 */ /* 0x000fe4000f8e0208 */
[----:B------:R0:W2:Y:S02]  /*13f0*/  LDS.128 R8, [R21+0x2000] ;  /* 0x0020000015087984 */ /* 0x0000a40000000c00 */
[----:B------:R-:W-:Y:S02]  /*1400*/  IMAD.IADD R23, R23, 0x1, R25 ;  /* 0x0000000117177824 */ /* 0x000fe400078e0219 */
[----:B------:R-:W-:Y:S02]  /*1410*/  IMAD R25, R0, UR10, RZ ;  /* 0x0000000a00197c24 */ /* 0x000fe4000f8e02ff */
[----:B------:R-:W-:-:S04]  /*1420*/  IMAD.WIDE.U32 R22, R52, UR10, R22 ;  /* 0x0000000a34167c25 */ /* 0x000fc8000f8e0016 */
[----:B------:R-:W-:Y:S01]  /*1430*/  IMAD R25, R52, UR11, R25 ;  /* 0x0000000b34197c24 */ /* 0x000fe2000f8e0219 */
[----:B------:R-:W-:-:S03]  /*1440*/  ULDC.64 UR10, c[0x0][0x250] ;  /* 0x00009400000a7ab9 */ /* 0x000fc60000000a00 */
[----:B------:R-:W-:Y:S02]  /*1450*/  IMAD.IADD R23, R23, 0x1, R25 ;  /* 0x0000000117177824 */ /* 0x000fe400078e0219 */
[----:B------:R-:W-:Y:S02]  /*1460*/  IMAD R25, R3, UR10, RZ ;  /* 0x0000000a03197c24 */ /* 0x000fe4000f8e02ff */
[----:B------:R-:W-:-:S04]  /*1470*/  IMAD.WIDE.U32 R22, R2, UR10, R22 ;  /* 0x0000000a02167c25 */ /* 0x000fc8000f8e0016 */
[----:B0-----:R-:W-:Y:S01]  /*1480*/  IMAD R21, R2, UR11, R25 ;  /* 0x0000000b02157c24 */ /* 0x001fe2000f8e0219 */
[----:B------:R-:W-:Y:S02]  /*1490*/  ULDC.64 UR10, c[0x0][0x238] ;  /* 0x00008e00000a7ab9 */ /* 0x000fe40000000a00 */
[----:B------:R-:W-:Y:S01]  /*14a0*/  LEA R24, P4, R22, UR10, 0x1 ;  /* 0x0000000a16187c11 */ /* 0x000fe2000f8808ff */
[----:B------:R-:W-:-:S05]  /*14b0*/  IMAD.IADD R21, R23, 0x1, R21 ;  /* 0x0000000117157824 */ /* 0x000fca00078e0215 */
[----:B------:R-:W-:-:S05]  /*14c0*/  LEA.HI.X R25, R22, UR11, R21, 0x1, P4 ;  /* 0x0000000b16197c11 */ /* 0x000fca000a0f0c15 */
[----:B-1----:R1:W-:Y:S04]  /*14d0*/  @!P1 STG.E.128 desc[UR6][R24.64], R12 ;  /* 0x0000000c18009986 */ /* 0x0023e8000c101d06 */
[----:B--2---:R1:W-:Y:S04]  /*14e0*/  @!P2 STG.E.128 desc[UR6][R24.64+0x80], R8 ;  /* 0x000080081800a986 */ /* 0x0043e8000c101d06 */
[----:B------:R1:W-:Y:S02]  /*14f0*/  @!P3 STG.E.128 desc[UR6][R24.64+0x100], R16 ;  /* 0x000100101800b986 */ /* 0x0003e4000c101d06 */
.L_x_68:
[----:B------:R-:W-:Y:S05]  /*1500*/  BSYNC B0 ;  /* 0x0000000000007941 */ /* 0x000fea0003800000 */
.L_x_67:
[----:B------:R-:W-:Y:S05]  /*1510*/  @P0 EXIT ;  /* 0x000000000000094d */ /* 0x000fea0003800000 */
[----:B-1----:R-:W1:Y:S01]  /*1520*/  LDC.64 R8, c[0x0][0x258] ;  /* 0x00009600ff087b82 */ /* 0x002e620000000a00 */
[----:B------:R-:W-:Y:S01]  /*1530*/  SHF.R.S32.HI R5, RZ, 0x1f, R4 ;  /* 0x0000001fff057819 */ /* 0x000fe20000011404 */
[----:B------:R-:W-:Y:S01]  /*1540*/  ULDC.64 UR4, c[0x0][0x260] ;  /* 0x0000980000047ab9 */ /* 0x000fe20000000a00 */
[----:B0-----:R-:W0:Y:S01]  /*1550*/  LDS.128 R12, [R6+0xc400] ;  /* 0x00c40000060c7984 */ /* 0x001e220000000c00 */
[----:B------:R-:W-:Y:S01]  /*1560*/  IMAD R19, R0, UR4, RZ ;  /* 0x0000000400137c24 */ /* 0x000fe2000f8e02ff */
[----:B------:R-:W-:-:S03]  /*1570*/  ULDC.64 UR10, c[0x0][0x238] ;  /* 0x00008e00000a7ab9 */ /* 0x000fc60000000a00 */
[----:B------:R-:W-:Y:S02]  /*1580*/  IMAD R21, R52, UR5, R19 ;  /* 0x0000000534157c24 */ /* 0x000fe4000f8e0213 */
[C---:B-1----:R-:W-:Y:S02]  /*1590*/  IMAD R10, R8.reuse, UR9, RZ ;  /* 0x00000009080a7c24 */ /* 0x042fe4000f8e02ff */
[----:B------:R-:W-:-:S04]  /*15a0*/  IMAD.WIDE.U32 R16, R8, UR8, R4 ;  /* 0x0000000808107c25 */ /* 0x000fc8000f8e0004 */
[----:B------:R-:W-:Y:S02]  /*15b0*/  IMAD R5, R9, UR8, R10 ;  /* 0x0000000809057c24 */ /* 0x000fe4000f8e020a */
[----:B------:R-:W1:Y:S02]  /*15c0*/  LDS.128 R8, [R6+0xe400] ;  /* 0x00e4000006087984 */ /* 0x000e640000000c00 */
[----:B------:R-:W-:Y:S01]  /*15d0*/  IMAD.IADD R17, R17, 0x1, R5 ;  /* 0x0000000111117824 */ /* 0x000fe200078e0205 */
[----:B------:R-:W-:Y:S01]  /*15e0*/  IADD3 R5, P0, R2, 0x20, RZ ;  /* 0x0000002002057810 */ /* 0x000fe20007f1e0ff */
[----:B------:R-:W-:-:S03]  /*15f0*/  IMAD.WIDE.U32 R52, R52, UR4, R16 ;  /* 0x0000000434347c25 */ /* 0x000fc6000f8e0010 */
[----:B------:R-:W-:Y:S01]  /*1600*/  IADD3.X R2, RZ, R3, RZ, P0, !PT ;  /* 0x00000003ff027210 */ /* 0x000fe200007fe4ff */
[----:B------:R2:W3:Y:S01]  /*1610*/  LDS.128 R16, [R6+0x10400] ;  /* 0x0104000006107984 */ /* 0x0004e20000000c00 */
[----:B------:R-:W-:Y:S01]  /*1620*/  ULDC.64 UR4, c[0x0][0x250] ;  /* 0x0000940000047ab9 */ /* 0x000fe20000000a00 */
[----:B------:R-:W-:Y:S02]  /*1630*/  IMAD.IADD R53, R53, 0x1, R21 ;  /* 0x0000000135357824 */ /* 0x000fe400078e0215 */
[----:B------:R-:W-:-:S04]  /*1640*/  IMAD R2, R2, UR4, RZ ;  /* 0x0000000402027c24 */ /* 0x000fc8000f8e02ff */
[C---:B------:R-:W-:Y:S02]  /*1650*/  IMAD R21, R5.reuse, UR5, R2 ;  /* 0x0000000505157c24 */ /* 0x040fe4000f8e0202 */
[----:B------:R-:W-:Y:S01]  /*1660*/  IMAD.WIDE.U32 R2, R5, UR4, R52 ;  /* 0x0000000405027c25 */ /* 0x000fe2000f8e0034 */
[----:B------:R-:W-:Y:S02]  /*1670*/  ULDC UR4, c[0x0][0x244] ;  /* 0x0000910000047ab9 */ /* 0x000fe40000000800 */
[----:B------:R-:W-:Y:S01]  /*1680*/  ISETP.GE.AND P1, PT, R4, UR4, PT ;  /* 0x0000000404007c0c */ /* 0x000fe2000bf26270 */
[----:B------:R-:W-:Y:S01]  /*1690*/  IMAD.IADD R3, R3, 0x1, R21 ;  /* 0x0000000103037824 */ /* 0x000fe200078e0215 */
[----:B------:R-:W-:Y:S02]  /*16a0*/  LEA R4, P0, R2, UR10, 0x1 ;  /* 0x0000000a02047c11 */ /* 0x000fe4000f8008ff */
[----:B------:R-:W-:Y:S02]  /*16b0*/  ISETP.GE.AND P2, PT, R20, UR4, PT ;  /* 0x0000000414007c0c */ /* 0x000fe4000bf46270 */
[----:B------:R-:W-:-:S02]  /*16c0*/  LEA.HI.X R5, R2, UR11, R3, 0x1, P0 ;  /* 0x0000000b02057c11 */ /* 0x000fc400080f0c03 */
[----:B------:R-:W-:-:S05]  /*16d0*/  ISETP.GE.AND P0, PT, R7, UR4, PT ;  /* 0x0000000407007c0c */ /* 0x000fca000bf06270 */
[----:B0-----:R2:W-:Y:S04]  /*16e0*/  @!P1 STG.E.128 desc[UR6][R4.64], R12 ;  /* 0x0000000c04009986 */ /* 0x0015e8000c101d06 */
[----:B-1----:R2:W-:Y:S04]  /*16f0*/  @!P2 STG.E.128 desc[UR6][R4.64+0x80], R8 ;  /* 0x000080080400a986 */ /* 0x0025e8000c101d06 */
[----:B------:R-:W-:Y:S05]  /*1700*/  @P0 EXIT ;  /* 0x000000000000094d */ /* 0x000fea0003800000 */
[----:B---3--:R-:W-:Y:S01]  /*1710*/  STG.E.128 desc[UR6][R4.64+0x100], R16 ;  /* 0x0001001004007986 */ /* 0x008fe2000c101d06 */
[----:B------:R-:W-:Y:S05]  /*1720*/  EXIT ;  /* 0x000000000000794d */ /* 0x000fea0003800000 */
.L_x_69:
        /* <DEDUP_REMOVED lines=13> */
.L_x_140:


//--------------------- .text._ZN7cutlass13device_kernelIN5flash19enable_sm80_to_sm89INS1_16FlashAttnBwdSm80INS1_25CollectiveMainloopBwdSm80ILi2ELi1EN4cute5tupleIJNS5_1CILi64EEENS7_ILi80EEENS7_ILi192EEEEEENS_6half_tEfNS_4arch4Sm80ELb1ELb0ELb0ELb1ELb1ELb0ELb1ELb0ELi2ELi4ELi2ELi2ELb0EEENS1_24CollectiveEpilogueBwdGQAISB_fSE_Li256ELb1ELb1EEENS1_25SingleTileBwdLPTSchedulerILb1ELi80ELb1EEEEEEEEEvNT_6ParamsE --------------------------
	.section	.text._ZN7cutlass13device_kernelIN5flash19enable_sm80_to_sm89INS1_16FlashAttnBwdSm80INS1_25CollectiveMainloopBwdSm80ILi2ELi1EN4cute5tupleIJNS5_1CILi64EEENS7_ILi80EEENS7_ILi192EEEEEENS_6half_tEfNS_4arch4Sm80ELb1ELb0ELb0ELb1ELb1ELb0ELb1ELb0ELi2ELi4ELi2ELi2ELb0EEENS1_24CollectiveEpilogueBwdGQAISB_fSE_Li256ELb1ELb1EEENS1_25SingleTileBwdLPTSchedulerILb1ELi80ELb1EEEEEEEEEvNT_6ParamsE,"ax",@progbits
	.align	128
.text._ZN7cutlass13device_kernelIN5flash19enable_sm80_to_sm89INS1_16FlashAttnBwdSm80INS1_25CollectiveMainloopBwdSm80ILi2ELi1EN4cute5tupleIJNS5_1CILi64EEENS7_ILi80EEENS7_ILi192EEEEEENS_6half_tEfNS_4arch4Sm80ELb1ELb0ELb0ELb1ELb1ELb0ELb1ELb0ELi2ELi4ELi2ELi2ELb0EEENS1_24CollectiveEpilogueBwdGQAISB_fSE_Li256ELb1ELb1EEENS1_25SingleTileBwdLPTSchedulerILb1ELi80ELb1EEEEEEEEEvNT_6ParamsE:
        .type           _ZN7cutlass13device_kernelIN5flash19enable_sm80_to_sm89INS1_16FlashAttnBwdSm80INS1_25CollectiveMainloopBwdSm80ILi2ELi1EN4cute5tupleIJNS5_1CILi64EEENS7_ILi80EEENS7_ILi192EEEEEENS_6half_tEfNS_4arch4Sm80ELb1ELb0ELb0ELb1ELb1ELb0ELb1ELb0ELi2ELi4ELi2ELi2ELb0EEENS1_24CollectiveEpilogueBwdGQAISB_fSE_Li256ELb1ELb1EEENS1_25SingleTileBwdLPTSchedulerILb1ELi80ELb1EEEEEEEEEvNT_6ParamsE,@function
        .size           _ZN7cutlass13device_kernelIN5flash19enable_sm80_to_sm89INS1_16FlashAttnBwdSm80INS1_25CollectiveMainloopBwdSm80ILi2ELi1EN4cute5tupleIJNS5_1CILi64EEENS7_ILi80EEENS7_ILi192EEEEEENS_6half_tEfNS_4arch4Sm80ELb1ELb0ELb0ELb1ELb1ELb0ELb1ELb0ELi2ELi4ELi2ELi2ELb0EEENS1_24CollectiveEpilogueBwdGQAISB_fSE_Li256ELb1ELb1EEENS1_25SingleTileBwdLPTSchedulerILb1ELi80ELb1EEEEEEEEEvNT_6ParamsE,(.L_x_141 - _ZN7cutlass13device_kernelIN5flash19enable_sm80_to_sm89INS1_16FlashAttnBwdSm80INS1_25CollectiveMainloopBwdSm80ILi2ELi1EN4cute5tupleIJNS5_1CILi64EEENS7_ILi80EEENS7_ILi192EEEEEENS_6half_tEfNS_4arch4Sm80ELb1ELb0ELb0ELb1ELb1ELb0ELb1ELb0ELi2ELi4ELi2ELi2ELb0EEENS1_24CollectiveEpilogueBwdGQAISB_fSE_Li256ELb1ELb1EEENS1_25SingleTileBwdLPTSchedulerILb1ELi80ELb1EEEEEEEEEvNT_6ParamsE)
        .other          _ZN7cutlass13device_kernelIN5flash19enable_sm80_to_sm89INS1_16FlashAttnBwdSm80INS1_25CollectiveMainloopBwdSm80ILi2ELi1EN4cute5tupleIJNS5_1CILi64EEENS7_ILi80EEENS7_ILi192EEEEEENS_6half_tEfNS_4arch4Sm80ELb1ELb0ELb0ELb1ELb1ELb0ELb1ELb0ELi2ELi4ELi2ELi2ELb0EEENS1_24CollectiveEpilogueBwdGQAISB_fSE_Li256ELb1ELb1EEENS1_25SingleTileBwdLPTSchedulerILb1ELi80ELb1EEEEEEEEEvNT_6ParamsE,@"STO_CUDA_ENTRY STV_DEFAULT"
_ZN7cutlass13device_kernelIN5flash19enable_sm80_to_sm89INS1_16FlashAttnBwdSm80INS1_25CollectiveMainloopBwdSm80ILi2ELi1EN4cute5tupleIJNS5_1CILi64EEENS7_ILi80EEENS7_ILi192EEEEEENS_6half_tEfNS_4arch4Sm80ELb1ELb0ELb0ELb1ELb1ELb0ELb1ELb0ELi2ELi4ELi2ELi2ELb0EEENS1_24CollectiveEpilogueBwdGQAISB_fSE_Li256ELb1ELb1EEENS1_25SingleTileBwdLPTSchedulerILb1ELi80ELb1EEEEEEEEEvNT_6ParamsE:
[----:B------:R-:W-:Y:S01]  /*0000*/  LDC R1, c[0x0][0x28] ;  /* 0x00000a00ff017b82 */ /* 0x000fe20000000800 */
[----:B------:R-:W-:Y:S05]  /*0010*/  EXIT ;  /* 0x000000000000794d */ /* 0x000fea0003800000 */
.L_x_70:
        /* <DEDUP_REMOVED lines=14> */
.L_x_141:


//--------------------- .text._ZN7cutlass13device_kernelIN5flash22FlashAttnBwdPreprocessIN4cute5tupleIJNS3_1CILi64EEENS5_ILi192EEEEEENS_6half_tEfNS_4arch4Sm80ELb1ELb1EEEEEvNT_6ParamsE --------------------------
	.section	.text._ZN7cutlass13device_kernelIN5flash22FlashAttnBwdPreprocessIN4cute5tupleIJNS3_1CILi64EEENS5_ILi192EEEEEENS_6half_tEfNS_4arch4Sm80ELb1ELb1EEEEEvNT_6ParamsE,"ax",@progbits
	.align	128
.text._ZN7cutlass13device_kernelIN5flash22FlashAttnBwdPreprocessIN4cute5tupleIJNS3_1CILi64EEENS5_ILi192EEEEEENS_6half_tEfNS_4arch4Sm80ELb1ELb1EEEEEvNT_6ParamsE:
        .type           _ZN7cutlass13device_kernelIN5flash22FlashAttnBwdPreprocessIN4cute5tupleIJNS3_1CILi64EEENS5_ILi192EEEEEENS_6half_tEfNS_4arch4Sm80ELb1ELb1EEEEEvNT_6ParamsE,@function
        .size           _ZN7cutlass13device_kernelIN5flash22FlashAttnBwdPreprocessIN4cute5tupleIJNS3_1CILi64EEENS5_ILi192EEEEEENS_6half_tEfNS_4arch4Sm80ELb1ELb1EEEEEvNT_6ParamsE,(.L_x_142 - _ZN7cutlass13device_kernelIN5flash22FlashAttnBwdPreprocessIN4cute5tupleIJNS3_1CILi64EEENS5_ILi192EEEEEENS_6half_tEfNS_4arch4Sm80ELb1ELb1EEEEEvNT_6ParamsE)
        .other          _ZN7cutlass13device_kernelIN5flash22FlashAttnBwdPreprocessIN4cute5tupleIJNS3_1CILi64EEENS5_ILi192EEEEEENS_6half_tEfNS_4arch4Sm80ELb1ELb1EEEEEvNT_6ParamsE,@"STO_CUDA_ENTRY STV_DEFAULT"
_ZN7cutlass13device_kernelIN5flash22FlashAttnBwdPreprocessIN4cute5tupleIJNS3_1CILi64EEENS5_ILi192EEEEEENS_6half_tEfNS_4arch4Sm80ELb1ELb1EEEEEvNT_6ParamsE:
[----:B------:R-:W-:Y:S08]  /*0000*/  LDC R1, c[0x0][0x28] ;  /* 0x00000a00ff017b82 */ /* 0x000ff00000000800 */
[----:B------:R-:W0:Y:S01]  /*0010*/  LDC.64 R4, c[0x0][0x2f8] ;  /* 0x0000be00ff047b82 */ /* 0x000e220000000a00 */
[----:B------:R-:W1:Y:S01]  /*0020*/  S2R R44, SR_CTAID.Z ;  /* 0x00000000002c7919 */ /* 0x000e620000002700 */
[----:B------:R-:W-:-:S06]  /*0030*/  ULDC.64 UR4, c[0x0][0x208] ;  /* 0x0000820000047ab9 */ /* 0x000fcc0000000a00 */
[----:B------:R-:W2:Y:S08]  /*0040*/  LDC.64 R6, c[0x0][0x2f0] ;  /* 0x0000bc00ff067b82 */ /* 0x000eb00000000a00 */
[----:B------:R-:W1:Y:S01]  /*0050*/  LDC.64 R2, c[0x0][0x2f0] ;  /* 0x0000bc00ff027b82 */ /* 0x000e620000000a00 */
[----:B0-----:R-:W-:-:S04]  /*0060*/  ISETP.NE.U32.AND P2, PT, R4, RZ, PT ;  /* 0x000000ff0400720c */ /* 0x001fc80003f45070 */
[----:B------:R-:W-:-:S03]  /*0070*/  ISETP.NE.AND.EX P2, PT, R5, RZ, PT, P2 ;  /* 0x000000ff0500720c */ /* 0x000fc60003f45320 */
[----:B------:R-:W0:Y:S01]  /*0080*/  LDC R45, c[0x0][0x218] ;  /* 0x00008600ff2d7b82 */ /* 0x000e220000000800 */
[----:B--2---:R-:W-:-:S04]  /*0090*/  ISETP.NE.U32.AND P0, PT, R6, RZ, PT ;  /* 0x000000ff0600720c */ /* 0x004fc80003f05070 */
[----:B------:R-:W-:Y:S01]  /*00a0*/  ISETP.NE.AND.EX P0, PT, R7, RZ, PT, P0 ;  /* 0x000000ff0700720c */ /* 0x000fe20003f05300 */
[----:B-1----:R-:W-:-:S04]  /*00b0*/  IMAD.WIDE R2, R44, 0x4, R2 ;  /* 0x000000042c027825 */ /* 0x002fc800078e0202 */
[----:B------:R-:W1:Y:S08]  /*00c0*/  @P2 LDC.64 R4, c[0x0][0x2f8] ;  /* 0x0000be00ff042b82 */ /* 0x000e700000000a00 */
[----:B------:R2:W5:Y:S01]  /*00d0*/  @P0 LDG.E R15, desc[UR4][R2.64] ;  /* 0x00000004020f0981 */ /* 0x000562000c1e1900 */
[----:B-1----:R-:W-:-:S05]  /*00e0*/  @P2 IMAD.WIDE R4, R44, 0x4, R4 ;  /* 0x000000042c042825 */ /* 0x002fca00078e0204 */
[----:B0-----:R2:W5:Y:S01]  /*00f0*/  @P2 LDG.E R45, desc[UR4][R4.64] ;  /* 0x00000004042d2981 */ /* 0x001562000c1e1900 */
[----:B------:R-:W-:Y:S01]  /*0100*/  ISETP.NE.U32.AND P1, PT, R6, RZ, PT ;  /* 0x000000ff0600720c */ /* 0x000fe20003f25070 */
[----:B------:R-:W0:Y:S01]  /*0110*/  S2UR UR6, SR_CTAID.Y ;  /* 0x00000000000679c3 */ /* 0x000e220000002600 */
[----:B------:R-:W1:Y:S02]  /*0120*/  S2R R11, SR_CTAID.X ;  /* 0x00000000000b7919 */ /* 0x000e640000002500 */
[----:B------:R-:W-:Y:S01]  /*0130*/  ISETP.NE.AND.EX P1, PT, R7, RZ, PT, P1 ;  /* 0x000000ff0700720c */ /* 0x000fe20003f25310 */
[----:B------:R-:W3:Y:S01]  /*0140*/  S2R R9, SR_TID.X ;  /* 0x0000000000097919 */ /* 0x000ee20000002100 */
[----:B-1----:R-:W-:Y:S01]  /*0150*/  SHF.L.U32 R10, R11, 0x6, RZ ;  /* 0x000000060b0a7819 */ /* 0x002fe200000006ff */
[----:B0-2---:R-:W-:Y:S10]  /*0160*/  @P2 BRA `(.L_x_71) ;  /* 0x0000000000102947 */ /* 0x005ff40003800000 */
[----:B------:R-:W-:Y:S05]  /*0170*/  @!P0 BRA `(.L_x_71) ;  /* 0x00000000000c8947 */ /* 0x000fea0003800000 */
[----:B------:R-:W2:Y:S04]  /*0180*/  LDG.E R0, desc[UR4][R2.64] ;  /* 0x0000000402007981 */ /* 0x000ea8000c1e1900 */
[----:B-----5:R-:W2:Y:S02]  /*0190*/  LDG.E R45, desc[UR4][R2.64+0x4] ;  /* 0x00000404022d7981 */ /* 0x020ea4000c1e1900 */
[----:B--2---:R-:W-:-:S07]  /*01a0*/  IADD3 R45, -R0, R45, RZ ;  /* 0x0000002d002d7210 */ /* 0x004fce0007ffe1ff */
.L_x_71:
[----:B-----5:R-:W-:-:S13]  /*01b0*/  ISETP.LE.AND P2, PT, R45, R10, PT ;  /* 0x0000000a2d00720c */ /* 0x020fda0003f43270 */
[----:B------:R-:W-:Y:S05]  /*01c0*/  @P1 EXIT P2 ;  /* 0x000000000000194d */ /* 0x000fea0001000000 */
[----:B------:R-:W0:Y:S01]  /*01d0*/  LDC.64 R18, c[0x0][0x230] ;  /* 0x00008c00ff127b82 */ /* 0x000e220000000a00 */
[----:B---3--:R-:W-:Y:S01]  /*01e0*/  SHF.R.S32.HI R0, RZ, 0x1f, R9 ;  /* 0x0000001fff007819 */ /* 0x008fe20000011409 */
[----:B------:R-:W-:Y:S01]  /*01f0*/  USHF.R.S32.HI UR7, URZ, 0x1f, UR6 ;  /* 0x0000001f3f077899 */ /* 0x000fe20008011406 */
[----:B------:R-:W-:Y:S02]  /*0200*/  IADD3 R7, -R10, R45, RZ ;  /* 0x0000002d0a077210 */ /* 0x000fe40007ffe1ff */
[----:B------:R-:W-:Y:S02]  /*0210*/  CS2R R12, SRZ ;  /* 0x00000000000c7805 */ /* 0x000fe4000001ff00 */
[----:B------:R-:W-:Y:S01]  /*0220*/  LEA.HI R6, R0, R9, RZ, 0x3 ;  /* 0x0000000900067211 */ /* 0x000fe200078f18ff */
[----:B------:R-:W-:Y:S01]  /*0230*/  BSSY B0, `(.L_x_72) ;  /* 0x000002a000007945 */ /* 0x000fe20003800000 */
[----:B------:R-:W-:Y:S01]  /*0240*/  ISETP.GE.AND P2, PT, R9, R7, PT ;  /* 0x000000070900720c */ /* 0x000fe20003f46270 */
[----:B------:R-:W-:Y:S01]  /*0250*/  HFMA2.MMA R5, -RZ, RZ, 0, 0 ;  /* 0x00000000ff057435 */ /* 0x000fe200000001ff */
[----:B------:R-:W-:-:S02]  /*0260*/  LOP3.LUT R8, R6, 0xfffffff8, RZ, 0xc0, !PT ;  /* 0xfffffff806087812 */ /* 0x000fc400078ec0ff */
[----:B------:R-:W-:Y:S02]  /*0270*/  ISETP.GT.OR P2, PT, R9, 0x3f, P2 ;  /* 0x0000003f0900780c */ /* 0x000fe40001744670 */
[----:B------:R-:W-:Y:S02]  /*0280*/  @P0 LEA R0, R44, R15, 0x6 ;  /* 0x0000000f2c000211 */ /* 0x000fe400078e30ff */
[----:B------:R-:W-:Y:S02]  /*0290*/  IADD3 R8, -R8, R9, RZ ;  /* 0x0000000908087210 */ /* 0x000fe40007ffe1ff */
[----:B------:R-:W-:Y:S02]  /*02a0*/  @P0 SHF.R.S32.HI R3, RZ, 0x1f, R0 ;  /* 0x0000001fff030819 */ /* 0x000fe40000011400 */
[----:B------:R-:W-:Y:S02]  /*02b0*/  SHF.L.U32 R64, R8, 0x3, RZ ;  /* 0x0000000308407819 */ /* 0x000fe400000006ff */
[----:B------:R-:W-:-:S02]  /*02c0*/  @P0 LEA.HI R20, R3, R0, RZ, 0x6 ;  /* 0x0000000003140211 */ /* 0x000fc400078f30ff */
[----:B------:R-:W-:Y:S01]  /*02d0*/  SHF.R.S32.HI R65, RZ, 0x1f, R64 ;  /* 0x0000001fff417819 */ /* 0x000fe20000011440 */
[C---:B0-----:R-:W-:Y:S01]  /*02e0*/  IMAD R2, R18.reuse, UR7, RZ ;  /* 0x0000000712027c24 */ /* 0x041fe2000f8e02ff */
[----:B------:R-:W-:Y:S02]  /*02f0*/  @P0 MOV R12, R15 ;  /* 0x0000000f000c0202 */ /* 0x000fe40000000f00 */
[----:B------:R-:W-:Y:S01]  /*0300*/  SHF.R.S32.HI R6, RZ, 0x3, R6 ;  /* 0x00000003ff067819 */ /* 0x000fe20000011406 */
[----:B------:R-:W-:Y:S01]  /*0310*/  IMAD R21, R19, UR6, R2 ;  /* 0x0000000613157c24 */ /* 0x000fe2000f8e0202 */
[----:B------:R-:W-:Y:S01]  /*0320*/  SHF.R.S32.HI R0, RZ, 0x1f, R44 ;  /* 0x0000001fff007819 */ /* 0x000fe2000001142c */
[----:B------:R-:W-:Y:S01]  /*0330*/  IMAD.WIDE.U32 R18, R18, UR6, R64 ;  /* 0x0000000612127c25 */ /* 0x000fe2000f8e0040 */
[----:B------:R-:W-:Y:S02]  /*0340*/  @P0 SHF.R.S32.HI R13, RZ, 0x1f, R15 ;  /* 0x0000001fff0d0819 */ /* 0x000fe4000001140f */
[----:B------:R-:W-:-:S02]  /*0350*/  IADD3 R62, P3, R6, R12, RZ ;  /* 0x0000000c063e7210 */ /* 0x000fc40007f7e0ff */
[----:B------:R-:W-:Y:S02]  /*0360*/  SEL R4, R44, RZ, !P1 ;  /* 0x000000ff2c047207 */ /* 0x000fe40004800000 */
[----:B------:R-:W-:Y:S02]  /*0370*/  MOV R3, 0x7f800000 ;  /* 0x7f80000000037802 */ /* 0x000fe40000000f00 */
[----:B------:R-:W-:Y:S02]  /*0380*/  SHF.R.S32.HI R2, RZ, 0x1f, R6 ;  /* 0x0000001fff027819 */ /* 0x000fe40000011406 */
[----:B------:R-:W-:Y:S01]  /*0390*/  SEL R0, R0, RZ, !P1 ;  /* 0x000000ff00007207 */ /* 0x000fe20004800000 */
[----:B------:R-:W-:Y:S06]  /*03a0*/  @P2 BRA `(.L_x_73) ;  /* 0x0000000000482947 */ /* 0x000fec0003800000 */
[----:B------:R-:W0:Y:S01]  /*03b0*/  LDC.64 R22, c[0x0][0x290] ;  /* 0x0000a400ff167b82 */ /* 0x000e220000000a00 */
[----:B------:R-:W-:Y:S01]  /*03c0*/  SHF.R.S32.HI R3, RZ, 0x1f, R10 ;  /* 0x0000001fff037819 */ /* 0x000fe2000001140a */
[----:B------:R-:W-:Y:S01]  /*03d0*/  ULDC.64 UR8, c[0x0][0x298] ;  /* 0x0000a60000087ab9 */ /* 0x000fe20000000a00 */
[--C-:B------:R-:W-:Y:S01]  /*03e0*/  SHF.R.S32.HI R15, RZ, 0x1f, R9.reuse ;  /* 0x0000001fff0f7819 */ /* 0x100fe20000011409 */
[----:B------:R-:W-:Y:S01]  /*03f0*/  IMAD R17, R0, UR8, RZ ;  /* 0x0000000800117c24 */ /* 0x000fe2000f8e02ff */
[----:B------:R-:W-:-:S04]  /*0400*/  IADD3 R14, P1, P2, R12, R10, R9 ;  /* 0x0000000a0c0e7210 */ /* 0x000fc80007a3e009 */
[----:B------:R-:W-:Y:S01]  /*0410*/  IADD3.X R15, R13, R3, R15, P1, P2 ;  /* 0x000000030d0f7210 */ /* 0x000fe20000fe440f */
[C---:B0-----:R-:W-:Y:S02]  /*0420*/  IMAD R16, R22.reuse, UR7, RZ ;  /* 0x0000000716107c24 */ /* 0x041fe4000f8e02ff */
[----:B------:R-:W-:-:S04]  /*0430*/  IMAD.WIDE.U32 R14, R22, UR6, R14 ;  /* 0x00000006160e7c25 */ /* 0x000fc8000f8e000e */
[----:B------:R-:W-:-:S05]  /*0440*/  IMAD R3, R23, UR6, R16 ;  /* 0x0000000617037c24 */ /* 0x000fca000f8e0210 */
[----:B------:R-:W-:Y:S01]  /*0450*/  IADD3 R15, R15, R3, RZ ;  /* 0x000000030f0f7210 */ /* 0x000fe20007ffe0ff */
[C---:B------:R-:W-:Y:S02]  /*0460*/  IMAD R3, R4.reuse, UR9, R17 ;  /* 0x0000000904037c24 */ /* 0x040fe4000f8e0211 */
[----:B------:R-:W-:Y:S01]  /*0470*/  IMAD.WIDE.U32 R14, R4, UR8, R14 ;  /* 0x00000008040e7c25 */ /* 0x000fe2000f8e000e */
[----:B------:R-:W-:-:S04]  /*0480*/  ULDC.64 UR8, c[0x0][0x288] ;  /* 0x0000a20000087ab9 */ /* 0x000fc80000000a00 */
[----:B------:R-:W-:Y:S02]  /*0490*/  IADD3 R3, R15, R3, RZ ;  /* 0x000000030f037210 */ /* 0x000fe40007ffe0ff */
[----:B------:R-:W-:-:S04]  /*04a0*/  LEA R16, P1, R14, UR8, 0x2 ;  /* 0x000000080e107c11 */ /* 0x000fc8000f8210ff */
[----:B------:R-:W-:-:S05]  /*04b0*/  LEA.HI.X R17, R14, UR9, R3, 0x2, P1 ;  /* 0x000000090e117c11 */ /* 0x000fca00088f1403 */
[----:B------:R0:W5:Y:S04]  /*04c0*/  LDG.E R3, desc[UR4][R16.64] ;  /* 0x0000000410037981 */ /* 0x000168000c1e1900 */
.L_x_73:
[----:B------:R-:W-:Y:S05]  /*04d0*/  BSYNC B0 ;  /* 0x0000000000007941 */ /* 0x000fea0003800000 */
.L_x_72:
[----:B------:R-:W-:Y:S01]  /*04e0*/  @P0 LOP3.LUT R5, R20, 0xffffffc0, RZ, 0xc0, !PT ;  /* 0xffffffc014050812 */ /* 0x000fe200078ec0ff */
[----:B------:R-:W-:Y:S01]  /*04f0*/  ULDC.64 UR8, c[0x0][0x238] ;  /* 0x00008e0000087ab9 */ /* 0x000fe20000000a00 */
[----:B------:R-:W-:Y:S01]  /*0500*/  ISETP.GE.AND P0, PT, R6, R7, PT ;  /* 0x000000070600720c */ /* 0x000fe20003f06270 */
[----:B------:R-:W-:Y:S01]  /*0510*/  IMAD R15, R0, UR8, RZ ;  /* 0x00000008000f7c24 */ /* 0x000fe2000f8e02ff */
[----:B------:R-:W-:Y:S01]  /*0520*/  IADD3 R19, R19, R21, RZ ;  /* 0x0000001513137210 */ /* 0x000fe20007ffe0ff */
[----:B------:R-:W-:Y:S01]  /*0530*/  BSSY B0, `(.L_x_74) ;  /* 0x0000035000007945 */ /* 0x000fe20003800000 */
[----:B------:R-:W-:Y:S01]  /*0540*/  IADD3.X R63, R2, R13, RZ, P3, !PT ;  /* 0x0000000d023f7210 */ /* 0x000fe20001ffe4ff */
[C---:B------:R-:W-:Y:S01]  /*0550*/  IMAD R35, R4.reuse, UR9, R15 ;  /* 0x0000000904237c24 */ /* 0x040fe2000f8e020f */
[----:B0-----:R-:W-:Y:S01]  /*0560*/  HFMA2.MMA R16, -RZ, RZ, 0, 0 ;  /* 0x00000000ff107435 */ /* 0x001fe200000001ff */
[----:B------:R-:W-:Y:S01]  /*0570*/  IMAD.WIDE.U32 R36, R4, UR8, R18 ;  /* 0x0000000804247c25 */ /* 0x000fe2000f8e0012 */
[----:B------:R-:W-:-:S02]  /*0580*/  CS2R R28, SRZ ;  /* 0x00000000001c7805 */ /* 0x000fc4000001ff00 */
[----:B------:R-:W-:Y:S02]  /*0590*/  CS2R R20, SRZ ;  /* 0x0000000000147805 */ /* 0x000fe4000001ff00 */
[----:B------:R-:W-:Y:S02]  /*05a0*/  CS2R R22, SRZ ;  /* 0x0000000000167805 */ /* 0x000fe4000001ff00 */
[----:B------:R-:W-:Y:S02]  /*05b0*/  CS2R R24, SRZ ;  /* 0x0000000000187805 */ /* 0x000fe4000001ff00 */
[----:B------:R-:W-:Y:S02]  /*05c0*/  CS2R R26, SRZ ;  /* 0x00000000001a7805 */ /* 0x000fe4000001ff00 */
[----:B------:R-:W-:Y:S02]  /*05d0*/  CS2R R12, SRZ ;  /* 0x00000000000c7805 */ /* 0x000fe4000001ff00 */
[----:B------:R-:W-:Y:S01]  /*05e0*/  CS2R R14, SRZ ;  /* 0x00000000000e7805 */ /* 0x000fe2000001ff00 */
[----:B------:R-:W-:Y:S01]  /*05f0*/  IMAD.WIDE R62, R11, 0x40, R62 ;  /* 0x000000400b3e7825 */ /* 0x000fe200078e023e */
        /* <DEDUP_REMOVED lines=9> */
[----:B------:R-:W-:-:S03]  /*0690*/  @!P1 MOV R34, R36 ;  /* 0x0000002400229202 */ /* 0x000fc60000000f00 */
[----:B------:R-:W-:Y:S02]  /*06a0*/  @!P2 MOV R30, R36 ;  /* 0x00000024001ea202 */ /* 0x000fe40000000f00 */
[----:B------:R-:W-:Y:S02]  /*06b0*/  @!P2 MOV R31, R35 ;  /* 0x00000023001fa202 */ /* 0x000fe40000000f00 */
[----:B------:R-:W1:Y:S08]  /*06c0*/  @!P2 LDC.64 R46, c[0x0][0x228] ;  /* 0x00008a00ff2eab82 */ /* 0x000e700000000a00 */
[----:B------:R-:W2:Y:S08]  /*06d0*/  @!P3 LDC.64 R48, c[0x0][0x228] ;  /* 0x00008a00ff30bb82 */ /* 0x000eb00000000a00 */
[----:B------:R-:W3:Y:S01]  /*06e0*/  @!P1 LDC.64 R40, c[0x0][0x210] ;  /* 0x00008400ff289b82 */ /* 0x000ee20000000a00 */
[----:B0-----:R-:W-:-:S02]  /*06f0*/  @!P1 IMAD R17, R63, R18, RZ ;  /* 0x000000123f119224 */ /* 0x001fc400078e02ff */
[----:B------:R-:W-:Y:S01]  /*0700*/  @!P1 IMAD.WIDE.U32 R38, R62, R18, R34 ;  /* 0x000000123e269225 */ /* 0x000fe200078e0022 */
[----:B------:R-:W-:-:S03]  /*0710*/  @!P3 MOV R18, R36 ;  /* 0x000000240012b202 */ /* 0x000fc60000000f00 */
[C---:B------:R-:W-:Y:S01]  /*0720*/  @!P1 IMAD R17, R62.reuse, R19, R17 ;  /* 0x000000133e119224 */ /* 0x040fe200078e0211 */
[----:B------:R-:W0:Y:S01]  /*0730*/  @!P2 LDC.64 R32, c[0x0][0x210] ;  /* 0x00008400ff20ab82 */ /* 0x000e220000000a00 */
[-C--:B-1----:R-:W-:Y:S01]  /*0740*/  @!P2 IMAD.WIDE.U32 R30, R62, R46.reuse, R30 ;  /* 0x0000002e3e1ea225 */ /* 0x082fe200078e001e */
[----:B------:R-:W-:Y:S02]  /*0750*/  @!P3 MOV R19, R35 ;  /* 0x000000230013b202 */ /* 0x000fe40000000f00 */
[----:B------:R-:W-:Y:S01]  /*0760*/  @!P1 IADD3 R17, R39, R17, RZ ;  /* 0x0000001127119210 */ /* 0x000fe20007ffe0ff */
[----:B------:R-:W-:-:S03]  /*0770*/  @!P2 IMAD R46, R63, R46, RZ ;  /* 0x0000002e3f2ea224 */ /* 0x000fc600078e02ff */
[----:B------:R-:W1:Y:S01]  /*0780*/  @!P3 LDC.64 R42, c[0x0][0x210] ;  /* 0x00008400ff2abb82 */ /* 0x000e620000000a00 */
[-C--:B--2---:R-:W-:Y:S02]  /*0790*/  @!P3 IMAD R50, R63, R48.reuse, RZ ;  /* 0x000000303f32b224 */ /* 0x084fe400078e02ff */
[----:B------:R-:W-:-:S04]  /*07a0*/  @!P3 IMAD.WIDE.U32 R18, R62, R48, R18 ;  /* 0x000000303e12b225 */ /* 0x000fc800078e0012 */
[----:B------:R-:W-:Y:S01]  /*07b0*/  @!P2 IMAD R47, R62, R47, R46 ;  /* 0x0000002f3e2fa224 */ /* 0x000fe200078e022e */
[----:B---3--:R-:W-:Y:S01]  /*07c0*/  @!P1 LEA R40, P4, R38, R40, 0x1 ;  /* 0x0000002826289211 */ /* 0x008fe200078808ff */
[----:B------:R-:W-:-:S03]  /*07d0*/  @!P3 IMAD R49, R62, R49, R50 ;  /* 0x000000313e31b224 */ /* 0x000fc600078e0232 */
[----:B------:R-:W-:Y:S02]  /*07e0*/  @!P2 IADD3 R47, R31, R47, RZ ;  /* 0x0000002f1f2fa210 */ /* 0x000fe40007ffe0ff */
[----:B------:R-:W-:Y:S02]  /*07f0*/  @!P3 IADD3 R49, R19, R49, RZ ;  /* 0x000000311331b210 */ /* 0x000fe40007ffe0ff */
[----:B0-----:R-:W-:Y:S02]  /*0800*/  @!P2 LEA R32, P5, R30, R32, 0x1 ;  /* 0x000000201e20a211 */ /* 0x001fe400078a08ff */
[----:B------:R-:W-:Y:S02]  /*0810*/  @!P1 LEA.HI.X R41, R38, R41, R17, 0x1, P4 ;  /* 0x0000002926299211 */ /* 0x000fe400020f0c11 */
[----:B------:R-:W-:-:S03]  /*0820*/  @!P2 LEA.HI.X R33, R30, R33, R47, 0x1, P5 ;  /* 0x000000211e21a211 */ /* 0x000fc600028f0c2f */
[----:B------:R0:W5:Y:S01]  /*0830*/  @!P1 LDG.E.128 R20, desc[UR4][R40.64] ;  /* 0x0000000428149981 */ /* 0x000162000c1e1d00 */
[----:B-1----:R-:W-:-:S03]  /*0840*/  @!P3 LEA R42, P6, R18, R42, 0x1 ;  /* 0x0000002a122ab211 */ /* 0x002fc600078c08ff */
[----:B------:R0:W5:Y:S01]  /*0850*/  @!P2 LDG.E.128 R24, desc[UR4][R32.64+0x80] ;  /* 0x000080042018a981 */ /* 0x000162000c1e1d00 */
[----:B------:R-:W-:-:S05]  /*0860*/  @!P3 LEA.HI.X R43, R18, R43, R49, 0x1, P6 ;  /* 0x0000002b122bb211 */ /* 0x000fca00030f0c31 */
[----:B------:R0:W5:Y:S04]  /*0870*/  @!P3 LDG.E.128 R12, desc[UR4][R42.64+0x100] ;  /* 0x000100042a0cb981 */ /* 0x000168000c1e1d00 */
.L_x_75:
[----:B------:R-:W-:Y:S05]  /*0880*/  BSYNC B0 ;  /* 0x0000000000007941 */ /* 0x000fea0003800000 */
.L_x_74:
[----:B------:R-:W-:Y:S01]  /*0890*/  IADD3 R48, R6, 0x20, RZ ;  /* 0x0000002006307810 */ /* 0x000fe20007ffe0ff */
[----:B------:R-:W-:Y:S01]  /*08a0*/  BSSY B0, `(.L_x_76) ;  /* 0x0000025000007945 */ /* 0x000fe20003800000 */
[----:B------:R-:W-:Y:S01]  /*08b0*/  HFMA2.MMA R17, -RZ, RZ, 0, 0 ;  /* 0x00000000ff117435 */ /* 0x000fe200000001ff */
[----:B0----5:R-:W-:Y:S02]  /*08c0*/  MOV R32, R20 ;  /* 0x0000001400207202 */ /* 0x021fe40000000f00 */
[----:B------:R-:W-:Y:S02]  /*08d0*/  CS2R R30, SRZ ;  /* 0x00000000001e7805 */ /* 0x000fe4000001ff00 */
[----:B------:R-:W-:Y:S02]  /*08e0*/  ISETP.GE.AND P1, PT, R48, R7, PT ;  /* 0x000000073000720c */ /* 0x000fe40003f26270 */
[----:B------:R-:W-:Y:S02]  /*08f0*/  CS2R R18, SRZ ;  /* 0x0000000000127805 */ /* 0x000fe4000001ff00 */
[----:B------:R-:W-:-:S02]  /*0900*/  MOV R33, R21 ;  /* 0x0000001500217202 */ /* 0x000fc40000000f00 */
[----:B------:R-:W-:Y:S02]  /*0910*/  CS2R R20, SRZ ;  /* 0x0000000000147805 */ /* 0x000fe4000001ff00 */
[----:B------:R-:W-:Y:S02]  /*0920*/  MOV R46, R22 ;  /* 0x00000016002e7202 */ /* 0x000fe40000000f00 */
[----:B------:R-:W-:Y:S02]  /*0930*/  MOV R49, R23 ;  /* 0x0000001700317202 */ /* 0x000fe40000000f00 */
[----:B------:R-:W-:Y:S02]  /*0940*/  CS2R R22, SRZ ;  /* 0x0000000000167805 */ /* 0x000fe4000001ff00 */
[----:B------:R-:W-:Y:S02]  /*0950*/  MOV R47, R24 ;  /* 0x00000018002f7202 */ /* 0x000fe40000000f00 */
[----:B------:R-:W-:-:S02]  /*0960*/  MOV R50, R25 ;  /* 0x0000001900327202 */ /* 0x000fc40000000f00 */
[----:B------:R-:W-:Y:S02]  /*0970*/  MOV R51, R26 ;  /* 0x0000001a00337202 */ /* 0x000fe40000000f00 */
[----:B------:R-:W-:Y:S01]  /*0980*/  MOV R52, R27 ;  /* 0x0000001b00347202 */ /* 0x000fe20000000f00 */
[----:B------:R-:W-:Y:S06]  /*0990*/  @P1 BRA `(.L_x_77) ;  /* 0x0000000000541947 */ /* 0x000fec0003800000 */
[----:B------:R-:W-:Y:S01]  /*09a0*/  IADD3 R25, P1, R62, 0x20, RZ ;  /* 0x000000203e197810 */ /* 0x000fe20007f3e0ff */
[----:B------:R-:W-:Y:S01]  /*09b0*/  ULDC.64 UR10, c[0x0][0x228] ;  /* 0x00008a00000a7ab9 */ /* 0x000fe20000000a00 */
[----:B------:R-:W-:Y:S01]  /*09c0*/  IADD3 R34, R64, 0x40, RZ ;  /* 0x0000004040227810 */ /* 0x000fe20007ffe0ff */
[----:B------:R-:W-:Y:S01]  /*09d0*/  ULDC UR8, c[0x0][0x21c] ;  /* 0x0000870000087ab9 */ /* 0x000fe20000000800 */
[----:B------:R-:W-:Y:S02]  /*09e0*/  IADD3.X R24, RZ, R63, RZ, P1, !PT ;  /* 0x0000003fff187210 */ /* 0x000fe40000ffe4ff */
[----:B------:R-:W-:Y:S02]  /*09f0*/  MOV R26, R36 ;  /* 0x00000024001a7202 */ /* 0x000fe40000000f00 */
[----:B------:R-:W-:Y:S01]  /*0a00*/  MOV R27, R35 ;  /* 0x00000023001b7202 */ /* 0x000fe20000000f00 */
[----:B------:R-:W-:Y:S01]  /*0a10*/  IMAD R24, R24, UR10, RZ ;  /* 0x0000000a18187c24 */ /* 0x000fe2000f8e02ff */
[----:B------:R-:W-:-:S02]  /*0a20*/  ISETP.GE.AND P3, PT, R34, UR8, PT ;  /* 0x0000000822007c0c */ /* 0x000fc4000bf66270 */
[C---:B------:R-:W-:Y:S01]  /*0a30*/  IADD3 R34, R64.reuse, 0x80, RZ ;  /* 0x0000008040227810 */ /* 0x040fe20007ffe0ff */
[C---:B------:R-:W-:Y:S01]  /*0a40*/  IMAD.WIDE.U32 R26, R25.reuse, UR10, R26 ;  /* 0x0000000a191a7c25 */ /* 0x040fe2000f8e001a */
        /* <DEDUP_REMOVED lines=10> */
.L_x_77:
[----:B------:R-:W-:Y:S05]  /*0af0*/  BSYNC B0 ;  /* 0x0000000000007941 */ /* 0x000fea0003800000 */
.L_x_76:
[----:B------:R-:W-:Y:S01]  /*0b00*/  BSSY B0, `(.L_x_78) ;  /* 0x0000056000007945 */ /* 0x000fe20003800000 */
[----:B-----5:R-:W-:Y:S02]  /*0b10*/  MOV R53, R28 ;  /* 0x0000001c00357202 */ /* 0x020fe40000000f00 */
[----:B0-----:R-:W-:Y:S02]  /*0b20*/  CS2R R24, SRZ ;  /* 0x0000000000187805 */ /* 0x001fe4000001ff00 */
[----:B------:R-:W-:Y:S02]  /*0b30*/  MOV R54, R29 ;  /* 0x0000001d00367202 */ /* 0x000fe40000000f00 */
[----:B------:R-:W-:Y:S02]  /*0b40*/  CS2R R26, SRZ ;  /* 0x00000000001a7805 */ /* 0x000fe4000001ff00 */
[----:B------:R-:W-:Y:S02]  /*0b50*/  MOV R55, R30 ;  /* 0x0000001e00377202 */ /* 0x000fe40000000f00 */
[----:B------:R-:W-:-:S02]  /*0b60*/  CS2R R28, SRZ ;  /* 0x00000000001c7805 */ /* 0x000fc4000001ff00 */
[----:B------:R-:W-:Y:S02]  /*0b70*/  MOV R57, R31 ;  /* 0x0000001f00397202 */ /* 0x000fe40000000f00 */
[----:B------:R-:W-:Y:S02]  /*0b80*/  CS2R R30, SRZ ;  /* 0x00000000001e7805 */ /* 0x000fe4000001ff00 */
[----:B------:R-:W-:Y:S02]  /*0b90*/  MOV R56, R20 ;  /* 0x0000001400387202 */ /* 0x000fe40000000f00 */
[----:B------:R-:W-:Y:S02]  /*0ba0*/  MOV R58, R21 ;  /* 0x00000015003a7202 */ /* 0x000fe40000000f00 */
[----:B------:R-:W-:Y:S02]  /*0bb0*/  CS2R R20, SRZ ;  /* 0x0000000000147805 */ /* 0x000fe4000001ff00 */
[----:B------:R-:W-:-:S02]  /*0bc0*/  MOV R59, R22 ;  /* 0x00000016003b7202 */ /* 0x000fc40000000f00 */
[----:B------:R-:W-:Y:S02]  /*0bd0*/  MOV R60, R23 ;  /* 0x00000017003c7202 */ /* 0x000fe40000000f00 */
[----:B------:R-:W-:Y:S01]  /*0be0*/  CS2R R22, SRZ ;  /* 0x0000000000167805 */ /* 0x000fe2000001ff00 */
[----:B------:R-:W-:Y:S06]  /*0bf0*/  @P0 BRA `(.L_x_79) ;  /* 0x0000000400180947 */ /* 0x000fec0003800000 */
[----:B------:R-:W0:Y:S01]  /*0c00*/  LDC R35, c[0x0][0x21c] ;  /* 0x00008700ff237b82 */ /* 0x000e220000000800 */
[C---:B------:R-:W-:Y:S01]  /*0c10*/  IADD3 R34, R64.reuse, 0x40, RZ ;  /* 0x0000004040227810 */ /* 0x040fe20007ffe0ff */
[----:B------:R-:W-:Y:S01]  /*0c20*/  BSSY B1, `(.L_x_80) ;  /* 0x0000019000017945 */ /* 0x000fe20003800000 */
[C---:B------:R-:W-:Y:S02]  /*0c30*/  IADD3 R36, R64.reuse, 0x80, RZ ;  /* 0x0000008040247810 */ /* 0x040fe40007ffe0ff */
[-C--:B0-----:R-:W-:Y:S02]  /*0c40*/  ISETP.GE.AND P0, PT, R64, R35.reuse, PT ;  /* 0x000000234000720c */ /* 0x081fe40003f06270 */
[-C--:B------:R-:W-:Y:S02]  /*0c50*/  ISETP.GE.AND P1, PT, R34, R35.reuse, PT ;  /* 0x000000232200720c */ /* 0x080fe40003f26270 */
[----:B------:R-:W-:-:S09]  /*0c60*/  ISETP.GE.AND P2, PT, R36, R35, PT ;  /* 0x000000232400720c */ /* 0x000fd20003f46270 */
[----:B------:R-:W-:Y:S05]  /*0c70*/  @P0 BRA `(.L_x_81) ;  /* 0x00000000004c0947 */ /* 0x000fea0003800000 */
[----:B------:R-:W0:Y:S01]  /*0c80*/  LDC.64 R20, c[0x0][0x250] ;  /* 0x00009400ff147b82 */ /* 0x000e220000000a00 */
[----:B------:R-:W-:Y:S02]  /*0c90*/  ULDC.64 UR8, c[0x0][0x258] ;  /* 0x0000960000087ab9 */ /* 0x000fe40000000a00 */
[----:B------:R-:W-:-:S04]  /*0ca0*/  IMAD R35, R0, UR8, RZ ;  /* 0x0000000800237c24 */ /* 0x000fc8000f8e02ff */
[----:B------:R-:W-:Y:S02]  /*0cb0*/  IMAD R35, R4, UR9, R35 ;  /* 0x0000000904237c24 */ /* 0x000fe4000f8e0223 */
[C---:B0-----:R-:W-:Y:S02]  /*0cc0*/  IMAD R34, R20.reuse, UR7, RZ ;  /* 0x0000000714227c24 */ /* 0x041fe4000f8e02ff */
[----:B------:R-:W-:-:S04]  /*0cd0*/  IMAD.WIDE.U32 R22, R20, UR6, R64 ;  /* 0x0000000614167c25 */ /* 0x000fc8000f8e0040 */
[----:B------:R-:W-:-:S05]  /*0ce0*/  IMAD R21, R21, UR6, R34 ;  /* 0x0000000615157c24 */ /* 0x000fca000f8e0222 */
[----:B------:R-:W-:-:S03]  /*0cf0*/  IADD3 R23, R23, R21, RZ ;  /* 0x0000001517177210 */ /* 0x000fc60007ffe0ff */
[----:B------:R-:W-:Y:S01]  /*0d00*/  IMAD.WIDE.U32 R22, R4, UR8, R22 ;  /* 0x0000000804167c25 */ /* 0x000fe2000f8e0016 */
[----:B------:R-:W-:-:S03]  /*0d10*/  ULDC.64 UR8, c[0x0][0x248] ;  /* 0x0000920000087ab9 */ /* 0x000fc60000000a00 */
[----:B------:R-:W-:Y:S01]  /*0d20*/  IMAD R21, R63, UR8, RZ ;  /* 0x000000083f157c24 */ /* 0x000fe2000f8e02ff */
[----:B------:R-:W-:-:S03]  /*0d30*/  IADD3 R23, R23, R35, RZ ;  /* 0x0000002317177210 */ /* 0x000fc60007ffe0ff */
[C---:B------:R-:W-:Y:S02]  /*0d40*/  IMAD R21, R62.reuse, UR9, R21 ;  /* 0x000000093e157c24 */ /* 0x040fe4000f8e0215 */
[----:B------:R-:W-:Y:S01]  /*0d50*/  IMAD.WIDE.U32 R22, R62, UR8, R22 ;  /* 0x000000083e167c25 */ /* 0x000fe2000f8e0016 */
[----:B------:R-:W-:-:S04]  /*0d60*/  ULDC.64 UR8, c[0x0][0x240] ;  /* 0x0000900000087ab9 */ /* 0x000fc80000000a00 */
[----:B------:R-:W-:Y:S02]  /*0d70*/  IADD3 R21, R23, R21, RZ ;  /* 0x0000001517157210 */ /* 0x000fe40007ffe0ff */
[----:B------:R-:W-:-:S04]  /*0d80*/  LEA R20, P0, R22, UR8, 0x1 ;  /* 0x0000000816147c11 */ /* 0x000fc8000f8008ff */
[----:B------:R-:W-:-:S06]  /*0d90*/  LEA.HI.X R21, R22, UR9, R21, 0x1, P0 ;  /* 0x0000000916157c11 */ /* 0x000fcc00080f0c15 */
[----:B------:R-:W5:Y:S03]  /*0da0*/  LDG.E.128 R20, desc[UR4][R20.64] ;  /* 0x0000000414147981 */ /* 0x000f66000c1e1d00 */
.L_x_81:
[----:B------:R-:W-:Y:S05]  /*0db0*/  BSYNC B1 ;  /* 0x0000000000017941 */ /* 0x000fea0003800000 */
.L_x_80:
[----:B------:R-:W-:Y:S04]  /*0dc0*/  BSSY B1, `(.L_x_82) ;  /* 0x0000015000017945 */ /* 0x000fe80003800000 */
        /* <DEDUP_REMOVED lines=20> */
.L_x_83:
[----:B------:R-:W-:Y:S05]  /*0f10*/  BSYNC B1 ;  /* 0x0000000000017941 */ /* 0x000fea0003800000 */
.L_x_82:
        /* <DEDUP_REMOVED lines=20> */
.L_x_79:
[----:B------:R-:W-:Y:S05]  /*1060*/  BSYNC B0 ;  /* 0x0000000000007941 */ /* 0x000fea0003800000 */
.L_x_78:
[----:B-----5:R-:W-:Y:S01]  /*1070*/  MOV R34, R20 ;  /* 0x0000001400227202 */ /* 0x020fe20000000f00 */
[--C-:B------:R-:W-:Y:S01]  /*1080*/  HADD2.F32 R20, -RZ, R32.reuse.H1_H1 ;  /* 0x30000020ff147230 */ /* 0x100fe20000004100 */
[----:B------:R-:W-:Y:S01]  /*1090*/  MOV R36, R21 ;  /* 0x0000001500247202 */ /* 0x000fe20000000f00 */
[----:B------:R-:W-:Y:S01]  /*10a0*/  HADD2.F32 R32, -RZ, R32.H0_H0 ;  /* 0x20000020ff207230 */ /* 0x000fe20000004100 */
[----:B------:R-:W-:Y:S01]  /*10b0*/  MOV R61, R22 ;  /* 0x00000016003d7202 */ /* 0x000fe20000000f00 */
[--C-:B------:R-:W-:Y:S01]  /*10c0*/  HADD2.F32 R35, -RZ, R34.reuse.H1_H1 ;  /* 0x30000022ff237230 */ /* 0x100fe20000004100 */
[----:B------:R-:W-:Y:S01]  /*10d0*/  BSSY B0, `(.L_x_84) ;  /* 0x0000032000007945 */ /* 0x000fe20003800000 */
[----:B------:R-:W-:Y:S01]  /*10e0*/  HADD2.F32 R21, -RZ, R34.H0_H0 ;  /* 0x20000022ff157230 */ /* 0x000fe20000004100 */
[----:B------:R-:W-:Y:S01]  /*10f0*/  CS2R R38, SRZ ;  /* 0x0000000000267805 */ /* 0x000fe2000001ff00 */
[--C-:B------:R-:W-:Y:S02]  /*1100*/  HADD2.F32 R66, -RZ, R33.reuse.H1_H1 ;  /* 0x30000021ff427230 */ /* 0x100fe40000004100 */
[----:B------:R-:W-:Y:S01]  /*1110*/  FMUL.FTZ R37, R20, R35 ;  /* 0x0000002314257220 */ /* 0x000fe20000410000 */
[----:B------:R-:W-:Y:S01]  /*1120*/  HADD2.F32 R20, -RZ, R33.H0_H0 ;  /* 0x20000021ff147230 */ /* 0x000fe20000004100 */
[----:B------:R-:W-:Y:S01]  /*1130*/  CS2R R40, SRZ ;  /* 0x0000000000287805 */ /* 0x000fe2000001ff00 */
[----:B------:R-:W-:-:S02]  /*1140*/  HADD2.F32 R35, -RZ, R36.H0_H0 ;  /* 0x20000024ff237230 */ /* 0x000fc40000004100 */
[----:B------:R-:W-:Y:S01]  /*1150*/  FFMA.FTZ R37, R32, R21, R37 ;  /* 0x0000001520257223 */ /* 0x000fe20000010025 */
[----:B------:R-:W-:Y:S01]  /*1160*/  IMAD R21, R11, -0x40, R45 ;  /* 0xffffffc00b157824 */ /* 0x000fe200078e022d */
[----:B------:R-:W-:Y:S01]  /*1170*/  CS2R R42, SRZ ;  /* 0x00000000002a7805 */ /* 0x000fe2000001ff00 */
[----:B------:R-:W-:Y:S02]  /*1180*/  HADD2.F32 R33, -RZ, R36.H1_H1 ;  /* 0x30000024ff217230 */ /* 0x000fe40000004100 */
[----:B------:R-:W-:Y:S01]  /*1190*/  FFMA.FTZ R35, R20, R35, R37 ;  /* 0x0000002314237223 */ /* 0x000fe20000010025 */
[----:B------:R-:W-:Y:S01]  /*11a0*/  HADD2.F32 R67, -RZ, R46.H0_H0 ;  /* 0x2000002eff437230 */ /* 0x000fe20000004100 */
[----:B------:R-:W-:Y:S02]  /*11b0*/  ISETP.GE.AND P0, PT, R48, R21, PT ;  /* 0x000000153000720c */ /* 0x000fe40003f06270 */
[----:B------:R-:W-:Y:S01]  /*11c0*/  CS2R R36, SRZ ;  /* 0x0000000000247805 */ /* 0x000fe2000001ff00 */
[----:B------:R-:W-:Y:S01]  /*11d0*/  FFMA.FTZ R66, R66, R33, R35 ;  /* 0x0000002142427223 */ /* 0x000fe20000010023 */
[----:B------:R-:W-:-:S02]  /*11e0*/  CS2R R32, SRZ ;  /* 0x0000000000207805 */ /* 0x000fc4000001ff00 */
[----:B------:R-:W-:Y:S01]  /*11f0*/  CS2R R34, SRZ ;  /* 0x0000000000227805 */ /* 0x000fe2000001ff00 */
[----:B------:R-:W-:-:S06]  /*1200*/  HADD2.F32 R68, -RZ, R61.H0_H0 ;  /* 0x2000003dff447230 */ /* 0x000fcc0000004100 */
[----:B------:R-:W-:Y:S05]  /*1210*/  @P0 BRA `(.L_x_85) ;  /* 0x0000000000740947 */ /* 0x000fea0003800000 */
[----:B------:R-:W0:Y:S01]  /*1220*/  LDC.64 R20, c[0x0][0x250] ;  /* 0x00009400ff147b82 */ /* 0x000e220000000a00 */
[----:B------:R-:W-:Y:S01]  /*1230*/  ULDC.64 UR8, c[0x0][0x258] ;  /* 0x0000960000087ab9 */ /* 0x000fe20000000a00 */
[----:B------:R-:W-:Y:S01]  /*1240*/  ULDC.64 UR10, c[0x0][0x248] ;  /* 0x00009200000a7ab9 */ /* 0x000fe20000000a00 */
[C---:B0-----:R-:W-:Y:S02]  /*1250*/  IMAD R69, R20.reuse, UR7, RZ ;  /* 0x0000000714457c24 */ /* 0x041fe4000f8e02ff */
[----:B------:R-:W-:Y:S01]  /*1260*/  IMAD.WIDE.U32 R70, R20, UR6, R64 ;  /* 0x0000000614467c25 */ /* 0x000fe2000f8e0040 */
[----:B------:R-:W-:Y:S02]  /*1270*/  IADD3 R20, P0, R62, 0x20, RZ ;  /* 0x000000203e147810 */ /* 0x000fe40007f1e0ff */
[----:B------:R-:W-:Y:S01]  /*1280*/  IADD3 R62, R64, 0x40, RZ ;  /* 0x00000040403e7810 */ /* 0x000fe20007ffe0ff */
[----:B------:R-:W-:Y:S02]  /*1290*/  IMAD R21, R21, UR6, R69 ;  /* 0x0000000615157c24 */ /* 0x000fe4000f8e0245 */
[----:B------:R-:W-:-:S03]  /*12a0*/  IMAD R65, R0, UR8, RZ ;  /* 0x0000000800417c24 */ /* 0x000fc6000f8e02ff */
[----:B------:R-:W-:Y:S01]  /*12b0*/  IADD3 R71, R71, R21, RZ ;  /* 0x0000001547477210 */ /* 0x000fe20007ffe0ff */
[----:B------:R-:W-:Y:S01]  /*12c0*/  IMAD R65, R4, UR9, R65 ;  /* 0x0000000904417c24 */ /* 0x000fe2000f8e0241 */
[----:B------:R-:W-:Y:S02]  /*12d0*/  IADD3.X R21, RZ, R63, RZ, P0, !PT ;  /* 0x0000003fff157210 */ /* 0x000fe400007fe4ff */
[----:B------:R-:W-:Y:S01]  /*12e0*/  IADD3 R63, R64, 0x80, RZ ;  /* 0x00000080403f7810 */ /* 0x000fe20007ffe0ff */
[----:B------:R-:W-:Y:S01]  /*12f0*/  IMAD.WIDE.U32 R70, R4, UR8, R70 ;  /* 0x0000000804467c25 */ /* 0x000fe2000f8e0046 */
[----:B------:R-:W-:Y:S02]  /*1300*/  ULDC UR8, c[0x0][0x21c] ;  /* 0x0000870000087ab9 */ /* 0x000fe40000000800 */
[----:B------:R-:W-:Y:S01]  /*1310*/  ISETP.GE.AND P1, PT, R64, UR8, PT ;  /* 0x0000000840007c0c */ /* 0x000fe2000bf26270 */
[----:B------:R-:W-:Y:S01]  /*1320*/  IMAD R21, R21, UR10, RZ ;  /* 0x0000000a15157c24 */ /* 0x000fe2000f8e02ff */
[----:B------:R-:W-:-:S02]  /*1330*/  IADD3 R71, R71, R65, RZ ;  /* 0x0000004147477210 */ /* 0x000fc40007ffe0ff */
[----:B------:R-:W-:Y:S01]  /*1340*/  ISETP.GE.AND P2, PT, R62, UR8, PT ;  /* 0x000000083e007c0c */ /* 0x000fe2000bf46270 */
[C---:B------:R-:W-:Y:S01]  /*1350*/  IMAD R21, R20.reuse, UR11, R21 ;  /* 0x0000000b14157c24 */ /* 0x040fe2000f8e0215 */
[----:B------:R-:W-:Y:S01]  /*1360*/  ISETP.GE.AND P3, PT, R63, UR8, PT ;  /* 0x000000083f007c0c */ /* 0x000fe2000bf66270 */
[----:B------:R-:W-:Y:S01]  /*1370*/  IMAD.WIDE.U32 R70, R20, UR10, R70 ;  /* 0x0000000a14467c25 */ /* 0x000fe2000f8e0046 */
[----:B------:R-:W-:-:S04]  /*1380*/  ULDC.64 UR8, c[0x0][0x240] ;  /* 0x0000900000087ab9 */ /* 0x000fc80000000a00 */
[----:B------:R-:W-:Y:S02]  /*1390*/  IADD3 R21, R71, R21, RZ ;  /* 0x0000001547157210 */ /* 0x000fe40007ffe0ff */
[----:B------:R-:W-:-:S04]  /*13a0*/  LEA R20, P0, R70, UR8, 0x1 ;  /* 0x0000000846147c11 */ /* 0x000fc8000f8008ff */
[----:B------:R-:W-:-:S05]  /*13b0*/  LEA.HI.X R21, R70, UR9, R21, 0x1, P0 ;  /* 0x0000000946157c11 */ /* 0x000fca00080f0c15 */
[----:B------:R0:W5:Y:S04]  /*13c0*/  @!P1 LDG.E.128 R32, desc[UR4][R20.64] ;  /* 0x0000000414209981 */ /* 0x000168000c1e1d00 */
[----:B------:R0:W5:Y:S04]  /*13d0*/  @!P2 LDG.E.128 R36, desc[UR4][R20.64+0x80] ;  /* 0x000080041424a981 */ /* 0x000168000c1e1d00 */
[----:B------:R0:W5:Y:S02]  /*13e0*/  @!P3 LDG.E.128 R40, desc[UR4][R20.64+0x100] ;  /* 0x000100041428b981 */ /* 0x000164000c1e1d00 */
.L_x_85:
[----:B------:R-:W-:Y:S05]  /*13f0*/  BSYNC B0 ;  /* 0x0000000000007941 */ /* 0x000fea0003800000 */
.L_x_84:
[----:B-----5:R-:W-:Y:S01]  /*1400*/  MOV R22, R32 ;  /* 0x0000002000167202 */ /* 0x020fe20000000f00 */
[----:B------:R-:W-:Y:S02]  /*1410*/  HADD2.F32 R46, -RZ, R46.H1_H1 ;  /* 0x3000002eff2e7230 */ /* 0x000fe40000004100 */
[----:B------:R-:W-:Y:S01]  /*1420*/  FFMA.FTZ R67, R67, R68, R66 ;  /* 0x0000004443437223 */ /* 0x000fe20000010042 */
[----:B0-----:R-:W-:Y:S01]  /*1430*/  HADD2.F32 R21, -RZ, R61.H1_H1 ;  /* 0x3000003dff157230 */ /* 0x001fe20000004100 */
[----:B------:R-:W-:Y:S01]  /*1440*/  BSSY B0, `(.L_x_86) ;  /* 0x00000bc000007945 */ /* 0x000fe20003800000 */
[--C-:B------:R-:W-:Y:S02]  /*1450*/  HADD2.F32 R20, -RZ, R53.reuse.H1_H1 ;  /* 0x30000035ff147230 */ /* 0x100fe40000004100 */
[----:B------:R-:W-:Y:S02]  /*1460*/  HADD2.F32 R61, -RZ, R22.H1_H1 ;  /* 0x30000016ff3d7230 */ /* 0x000fe40000004100 */
[----:B------:R-:W-:Y:S01]  /*1470*/  FFMA.FTZ R46, R46, R21, R67 ;  /* 0x000000152e2e7223 */ /* 0x000fe20000010043 */
[----:B------:R-:W-:-:S02]  /*1480*/  HADD2.F32 R53, -RZ, R53.H0_H0 ;  /* 0x20000035ff357230 */ /* 0x000fc40000004100 */
[----:B------:R-:W-:Y:S02]  /*1490*/  HADD2.F32 R21, -RZ, R49.H0_H0 ;  /* 0x20000031ff157230 */ /* 0x000fe40000004100 */
[----:B------:R-:W-:Y:S01]  /*14a0*/  FMUL.FTZ R20, R20, R61 ;  /* 0x0000003d14147220 */ /* 0x000fe20000410000 */
[----:B------:R-:W-:Y:S02]  /*14b0*/  HADD2.F32 R32, -RZ, R23.H0_H0 ;  /* 0x20000017ff207230 */ /* 0x000fe40000004100 */
[----:B------:R-:W-:Y:S02]  /*14c0*/  HADD2.F32 R22, -RZ, R22.H0_H0 ;  /* 0x20000016ff167230 */ /* 0x000fe40000004100 */
[----:B------:R-:W-:Y:S02]  /*14d0*/  HADD2.F32 R49, -RZ, R49.H1_H1 ;  /* 0x30000031ff317230 */ /* 0x000fe40000004100 */
[----:B------:R-:W-:Y:S01]  /*14e0*/  FFMA.FTZ R32, R21, R32, R46 ;  /* 0x0000002015207223 */ /* 0x000fe2000001002e */
[----:B------:R-:W-:-:S02]  /*14f0*/  HADD2.F32 R21, -RZ, R33.H0_H0 ;  /* 0x20000021ff157230 */ /* 0x000fc40000004100 */
[----:B------:R-:W-:Y:S01]  /*1500*/  FFMA.FTZ R53, R53, R22, R20 ;  /* 0x0000001635357223 */ /* 0x000fe20000010014 */
[--C-:B------:R-:W-:Y:S01]  /*1510*/  HADD2.F32 R20, -RZ, R54.reuse.H0_H0 ;  /* 0x20000036ff147230 */ /* 0x100fe20000004100 */
[----:B------:R-:W-:Y:S01]  /*1520*/  MOV R46, R24 ;  /* 0x00000018002e7202 */ /* 0x000fe20000000f00 */
[----:B------:R-:W-:Y:S02]  /*1530*/  HADD2.F32 R22, -RZ, R23.H1_H1 ;  /* 0x30000017ff167230 */ /* 0x000fe40000004100 */
[----:B------:R-:W-:Y:S02]  /*1540*/  HADD2.F32 R54, -RZ, R54.H1_H1 ;  /* 0x30000036ff367230 */ /* 0x000fe40000004100 */
[----:B------:R-:W-:Y:S01]  /*1550*/  FFMA.FTZ R21, R20, R21, R53 ;  /* 0x0000001514157223 */ /* 0x000fe20000010035 */
[----:B------:R-:W-:Y:S02]  /*1560*/  HADD2.F32 R23, -RZ, R33.H1_H1 ;  /* 0x30000021ff177230 */ /* 0x000fe40000004100 */
[----:B------:R-:W-:Y:S01]  /*1570*/  FFMA.FTZ R32, R49, R22, R32 ;  /* 0x0000001631207223 */ /* 0x000fe20000010020 */
[----:B------:R-:W-:-:S02]  /*1580*/  HADD2.F32 R20, -RZ, R55.H0_H0 ;  /* 0x20000037ff147230 */ /* 0x000fc40000004100 */
[----:B------:R-:W-:Y:S02]  /*1590*/  HADD2.F32 R55, -RZ, R55.H1_H1 ;  /* 0x30000037ff377230 */ /* 0x000fe40000004100 */
[----:B------:R-:W-:Y:S01]  /*15a0*/  FFMA.FTZ R33, R54, R23, R21 ;  /* 0x0000001736217223 */ /* 0x000fe20000010015 */
[----:B------:R-:W-:Y:S02]  /*15b0*/  HADD2.F32 R23, -RZ, R34.H0_H0 ;  /* 0x20000022ff177230 */ /* 0x000fe40000004100 */
[----:B------:R-:W-:Y:S02]  /*15c0*/  HADD2.F32 R21, -RZ, R47.H0_H0 ;  /* 0x2000002fff157230 */ /* 0x000fe40000004100 */
[----:B------:R-:W-:Y:S02]  /*15d0*/  HADD2.F32 R24, -RZ, R46.H0_H0 ;  /* 0x2000002eff187230 */ /* 0x000fe40000004100 */
[----:B------:R-:W-:Y:S01]  /*15e0*/  FFMA.FTZ R20, R20, R23, R33 ;  /* 0x0000001714147223 */ /* 0x000fe20000010021 */
[----:B------:R-:W-:Y:S01]  /*15f0*/  HADD2.F32 R22, -RZ, R34.H1_H1 ;  /* 0x30000022ff167230 */ /* 0x000fe20000004100 */
[----:B------:R-:W-:Y:S01]  /*1600*/  MOV R34, R25 ;  /* 0x0000001900227202 */ /* 0x000fe20000000f00 */
[----:B------:R-:W-:-:S02]  /*1610*/  HADD2.F32 R23, -RZ, R36.H0_H0 ;  /* 0x20000024ff177230 */ /* 0x000fc40000004100 */
[----:B------:R-:W-:Y:S01]  /*1620*/  FFMA.FTZ R32, R21, R24, R32 ;  /* 0x0000001815207223 */ /* 0x000fe20000010020 */
[----:B------:R-:W-:Y:S02]  /*1630*/  HADD2.F32 R21, -RZ, R35.H0_H0 ;  /* 0x20000023ff157230 */ /* 0x000fe40000004100 */
[----:B------:R-:W-:Y:S01]  /*1640*/  FFMA.FTZ R55, R55, R22, R20 ;  /* 0x0000001637377223 */ /* 0x000fe20000010014 */
[--C-:B------:R-:W-:Y:S02]  /*1650*/  HADD2.F32 R20, -RZ, R57.reuse.H0_H0 ;  /* 0x20000039ff147230 */ /* 0x100fe40000004100 */
[----:B------:R-:W-:Y:S02]  /*1660*/  HADD2.F32 R57, -RZ, R57.H1_H1 ;  /* 0x30000039ff397230 */ /* 0x000fe40000004100 */
[----:B------:R-:W-:Y:S02]  /*1670*/  HADD2.F32 R22, -RZ, R35.H1_H1 ;  /* 0x30000023ff167230 */ /* 0x000fe40000004100 */
[----:B------:R-:W-:Y:S01]  /*1680*/  FFMA.FTZ R20, R20, R21, R55 ;  /* 0x0000001514147223 */ /* 0x000fe20000010037 */
[----:B------:R-:W-:-:S02]  /*1690*/  HADD2.F32 R47, -RZ, R47.H1_H1 ;  /* 0x3000002fff2f7230 */ /* 0x000fc40000004100 */
[----:B------:R-:W-:Y:S02]  /*16a0*/  HADD2.F32 R24, -RZ, R46.H1_H1 ;  /* 0x3000002eff187230 */ /* 0x000fe40000004100 */
[----:B------:R-:W-:Y:S01]  /*16b0*/  FFMA.FTZ R57, R57, R22, R20 ;  /* 0x0000001639397223 */ /* 0x000fe20000010014 */
[--C-:B------:R-:W-:Y:S02]  /*16c0*/  HADD2.F32 R20, -RZ, R56.reuse.H0_H0 ;  /* 0x20000038ff147230 */ /* 0x100fe40000004100 */
[----:B------:R-:W-:Y:S02]  /*16d0*/  HADD2.F32 R56, -RZ, R56.H1_H1 ;  /* 0x30000038ff387230 */ /* 0x000fe40000004100 */
[----:B------:R-:W-:Y:S01]  /*16e0*/  FFMA.FTZ R24, R47, R24, R32 ;  /* 0x000000182f187223 */ /* 0x000fe20000010020 */
        /* <DEDUP_REMOVED lines=13> */
[----:B------:R-:W-:Y:S02]  /*17c0*/  HADD2.F32 R24, -RZ, R51.H0_H0 ;  /* 0x20000033ff187230 */ /* 0x000fe40000004100 */
[----:B------:R-:W-:Y:S01]  /*17d0*/  FFMA.FTZ R35, R50, R21, R33 ;  /* 0x0000001532237223 */ /* 0x000fe20000010021 */
[----:B------:R-:W-:Y:S02]  /*17e0*/  HADD2.F32 R33, -RZ, R26.H0_H0 ;  /* 0x2000001aff217230 */ /* 0x000fe40000004100 */
[----:B------:R-:W-:Y:S01]  /*17f0*/  FFMA.FTZ R58, R58, R25, R23 ;  /* 0x000000193a3a7223 */ /* 0x000fe20000010017 */
[----:B------:R-:W-:-:S02]  /*1800*/  HADD2.F32 R25, -RZ, R59.H0_H0 ;  /* 0x2000003bff197230 */ /* 0x000fc40000004100 */
[----:B------:R-:W-:Y:S02]  /*1810*/  HADD2.F32 R32, -RZ, R38.H0_H0 ;  /* 0x20000026ff207230 */ /* 0x000fe40000004100 */
[----:B------:R-:W-:Y:S01]  /*1820*/  FFMA.FTZ R36, R24, R33, R35 ;  /* 0x0000002118247223 */ /* 0x000fe20000010023 */
[--C-:B------:R-:W-:Y:S02]  /*1830*/  HADD2.F32 R24, -RZ, R30.reuse.H0_H0 ;  /* 0x2000001eff187230 */ /* 0x100fe40000004100 */
[----:B------:R-:W-:Y:S02]  /*1840*/  HADD2.F32 R51, -RZ, R51.H1_H1 ;  /* 0x30000033ff337230 */ /* 0x000fe40000004100 */
[----:B------:R-:W-:Y:S01]  /*1850*/  FFMA.FTZ R58, R25, R32, R58 ;  /* 0x00000020193a7223 */ /* 0x000fe2000001003a */
[----:B------:R-:W-:Y:S02]  /*1860*/  HADD2.F32 R25, -RZ, R30.H1_H1 ;  /* 0x3000001eff197230 */ /* 0x000fe40000004100 */
[----:B------:R-:W-:-:S02]  /*1870*/  HADD2.F32 R30, -RZ, R26.H1_H1 ;  /* 0x3000001aff1e7230 */ /* 0x000fc40000004100 */
[----:B------:R-:W-:Y:S02]  /*1880*/  HADD2.F32 R59, -RZ, R59.H1_H1 ;  /* 0x3000003bff3b7230 */ /* 0x000fe40000004100 */
[----:B------:R-:W-:Y:S02]  /*1890*/  HADD2.F32 R34, -RZ, R38.H1_H1 ;  /* 0x30000026ff227230 */ /* 0x000fe40000004100 */
[----:B------:R-:W-:Y:S01]  /*18a0*/  FFMA.FTZ R51, R51, R30, R36 ;  /* 0x0000001e33337223 */ /* 0x000fe20000010024 */
[--C-:B------:R-:W-:Y:S02]  /*18b0*/  HADD2.F32 R32, -RZ, R28.reuse.H0_H0 ;  /* 0x2000001cff207230 */ /* 0x100fe40000004100 */
[----:B------:R-:W-:Y:S02]  /*18c0*/  HADD2.F32 R35, -RZ, R28.H1_H1 ;  /* 0x3000001cff237230 */ /* 0x000fe40000004100 */
[----:B------:R-:W-:Y:S01]  /*18d0*/  FFMA.FTZ R58, R59, R34, R58 ;  /* 0x000000223b3a7223 */ /* 0x000fe2000001003a */
[----:B------:R-:W-:-:S02]  /*18e0*/  HADD2.F32 R28, -RZ, R29.H0_H0 ;  /* 0x2000001dff1c7230 */ /* 0x000fc40000004100 */
[----:B------:R-:W-:Y:S02]  /*18f0*/  HADD2.F32 R33, -RZ, R29.H1_H1 ;  /* 0x3000001dff217230 */ /* 0x000fe40000004100 */
[----:B------:R-:W-:Y:S02]  /*1900*/  HADD2.F32 R30, -RZ, R52.H0_H0 ;  /* 0x20000034ff1e7230 */ /* 0x000fe40000004100 */
[----:B------:R-:W-:Y:S02]  /*1910*/  HADD2.F32 R37, -RZ, R27.H0_H0 ;  /* 0x2000001bff257230 */ /* 0x000fe40000004100 */
[--C-:B------:R-:W-:Y:S02]  /*1920*/  HADD2.F32 R29, -RZ, R31.reuse.H0_H0 ;  /* 0x2000001fff1d7230 */ /* 0x100fe40000004100 */
[----:B------:R-:W-:Y:S02]  /*1930*/  HADD2.F32 R26, -RZ, R31.H1_H1 ;  /* 0x3000001fff1a7230 */ /* 0x000fe40000004100 */
[----:B------:R-:W-:Y:S01]  /*1940*/  FFMA.FTZ R51, R30, R37, R51 ;  /* 0x000000251e337223 */ /* 0x000fe20000010033 */
[----:B------:R-:W-:-:S02]  /*1950*/  HADD2.F32 R31, -RZ, R60.H0_H0 ;  /* 0x2000003cff1f7230 */ /* 0x000fc40000004100 */
[----:B------:R-:W-:Y:S02]  /*1960*/  HADD2.F32 R34, -RZ, R39.H0_H0 ;  /* 0x20000027ff227230 */ /* 0x000fe40000004100 */
        /* <DEDUP_REMOVED lines=10> */
[----:B------:R-:W-:Y:S01]  /*1a10*/  FFMA.FTZ R31, R23, R32, R52 ;  /* 0x00000020171f7223 */ /* 0x000fe20000010034 */
[----:B------:R-:W-:Y:S02]  /*1a20*/  HADD2.F32 R22, -RZ, R12.H1_H1 ;  /* 0x3000000cff167230 */ /* 0x000fe40000004100 */
[----:B------:R-:W-:Y:S02]  /*1a30*/  HADD2.F32 R16, -RZ, R16.H1_H1 ;  /* 0x30000010ff107230 */ /* 0x000fe40000004100 */
[----:B------:R-:W-:Y:S01]  /*1a40*/  FFMA.FTZ R37, R27, R30, R60 ;  /* 0x0000001e1b257223 */ /* 0x000fe2000001003c */
[----:B------:R-:W-:-:S02]  /*1a50*/  HADD2.F32 R23, -RZ, R40.H1_H1 ;  /* 0x30000028ff177230 */ /* 0x000fc40000004100 */
[----:B------:R-:W-:Y:S01]  /*1a60*/  FFMA.FTZ R30, R22, R35, R31 ;  /* 0x00000023161e7223 */ /* 0x000fe2000001001f */
[----:B------:R-:W-:Y:S02]  /*1a70*/  HADD2.F32 R21, -RZ, R13.H0_H0 ;  /* 0x2000000dff157230 */ /* 0x000fe40000004100 */
[----:B------:R-:W-:Y:S02]  /*1a80*/  HADD2.F32 R22, -RZ, R17.H0_H0 ;  /* 0x20000011ff167230 */ /* 0x000fe40000004100 */
[----:B------:R-:W-:Y:S01]  /*1a90*/  FFMA.FTZ R23, R16, R23, R37 ;  /* 0x0000001710177223 */ /* 0x000fe20000010025 */
[----:B------:R-:W-:Y:S02]  /*1aa0*/  HADD2.F32 R27, -RZ, R41.H0_H0 ;  /* 0x20000029ff1b7230 */ /* 0x000fe40000004100 */
[----:B------:R-:W-:Y:S01]  /*1ab0*/  FFMA.FTZ R21, R21, R28, R30 ;  /* 0x0000001c15157223 */ /* 0x000fe2000001001e */
[----:B------:R-:W-:Y:S02]  /*1ac0*/  HADD2.F32 R20, -RZ, R13.H1_H1 ;  /* 0x3000000dff147230 */ /* 0x000fe40000004100 */
[----:B------:R-:W-:-:S02]  /*1ad0*/  HADD2.F32 R17, -RZ, R17.H1_H1 ;  /* 0x30000011ff117230 */ /* 0x000fc40000004100 */
[----:B------:R-:W-:Y:S01]  /*1ae0*/  FFMA.FTZ R22, R22, R27, R23 ;  /* 0x0000001b16167223 */ /* 0x000fe20000010017 */
[----:B------:R-:W-:Y:S02]  /*1af0*/  HADD2.F32 R28, -RZ, R41.H1_H1 ;  /* 0x30000029ff1c7230 */ /* 0x000fe40000004100 */
[----:B------:R-:W-:Y:S01]  /*1b00*/  FFMA.FTZ R20, R20, R33, R21 ;  /* 0x0000002114147223 */ /* 0x000fe20000010015 */
[----:B------:R-:W-:Y:S02]  /*1b10*/  HADD2.F32 R13, -RZ, R14.H0_H0 ;  /* 0x2000000eff0d7230 */ /* 0x000fe40000004100 */
[----:B------:R-:W-:Y:S02]  /*1b20*/  HADD2.F32 R16, -RZ, R18.H0_H0 ;  /* 0x20000012ff107230 */ /* 0x000fe40000004100 */
[----:B------:R-:W-:Y:S01]  /*1b30*/  FFMA.FTZ R23, R17, R28, R22 ;  /* 0x0000001c11177223 */ /* 0x000fe20000010016 */
[----:B------:R-:W-:Y:S02]  /*1b40*/  HADD2.F32 R21, -RZ, R42.H0_H0 ;  /* 0x2000002aff157230 */ /* 0x000fe40000004100 */
[----:B------:R-:W-:Y:S01]  /*1b50*/  FFMA.FTZ R13, R13, R24, R20 ;  /* 0x000000180d0d7223 */ /* 0x000fe20000010014 */
[----:B------:R-:W-:Y:S01]  /*1b60*/  HADD2.F32 R14, -RZ, R14.H1_H1 ;  /* 0x3000000eff0e7230 */ /* 0x000fe20000004100 */
[----:B------:R-:W-:Y:S01]  /*1b70*/  IADD3 R20, R45, 0x3f, RZ ;  /* 0x0000003f2d147810 */ /* 0x000fe20007ffe0ff */
[----:B------:R-:W-:-:S02]  /*1b80*/  HADD2.F32 R18, -RZ, R18.H1_H1 ;  /* 0x30000012ff127230 */ /* 0x000fc40000004100 */
[----:B------:R-:W-:Y:S01]  /*1b90*/  FFMA.FTZ R21, R16, R21, R23 ;  /* 0x0000001510157223 */ /* 0x000fe20000010017 */
[----:B------:R-:W-:Y:S02]  /*1ba0*/  HADD2.F32 R17, -RZ, R42.H1_H1 ;  /* 0x3000002aff117230 */ /* 0x000fe40000004100 */
[----:B------:R-:W-:Y:S01]  /*1bb0*/  FFMA.FTZ R25, R14, R25, R13 ;  /* 0x000000190e197223 */ /* 0x000fe2000001000d */
[----:B------:R-:W-:Y:S01]  /*1bc0*/  HADD2.F32 R12, -RZ, R15.H0_H0 ;  /* 0x2000000fff0c7230 */ /* 0x000fe20000004100 */
[----:B------:R-:W-:Y:S01]  /*1bd0*/  SHF.L.U32 R23, R9, 0x2, RZ ;  /* 0x0000000209177819 */ /* 0x000fe200000006ff */
[----:B------:R-:W-:Y:S02]  /*1be0*/  HADD2.F32 R13, -RZ, R19.H0_H0 ;  /* 0x20000013ff0d7230 */ /* 0x000fe40000004100 */
[----:B------:R-:W-:Y:S01]  /*1bf0*/  FFMA.FTZ R18, R18, R17, R21 ;  /* 0x0000001112127223 */ /* 0x000fe20000010015 */
[----:B------:R-:W-:Y:S02]  /*1c00*/  HADD2.F32 R14, -RZ, R43.H0_H0 ;  /* 0x2000002bff0e7230 */ /* 0x000fe40000004100 */
[----:B------:R-:W-:Y:S01]  /*1c10*/  FFMA.FTZ R12, R12, R29, R25 ;  /* 0x0000001d0c0c7223 */ /* 0x000fe20000010019 */
[----:B------:R-:W-:-:S02]  /*1c20*/  HADD2.F32 R15, -RZ, R15.H1_H1 ;  /* 0x3000000fff0f7230 */ /* 0x000fc40000004100 */
[----:B------:R-:W-:Y:S02]  /*1c30*/  HADD2.F32 R19, -RZ, R19.H1_H1 ;  /* 0x30000013ff137230 */ /* 0x000fe40000004100 */
[----:B------:R-:W-:Y:S01]  /*1c40*/  FFMA.FTZ R14, R13, R14, R18 ;  /* 0x0000000e0d0e7223 */ /* 0x000fe20000010012 */
[----:B------:R-:W-:Y:S02]  /*1c50*/  HADD2.F32 R16, -RZ, R43.H1_H1 ;  /* 0x3000002bff107230 */ /* 0x000fe40000004100 */
[----:B------:R-:W-:Y:S01]  /*1c60*/  FFMA.FTZ R15, R15, R26, R12 ;  /* 0x0000001a0f0f7223 */ /* 0x000fe2000001000c */
[----:B------:R-:W-:Y:S02]  /*1c70*/  IMAD R21, R5, 0xc0, RZ ;  /* 0x000000c005157824 */ /* 0x000fe400078e02ff */
[----:B------:R-:W-:Y:S02]  /*1c80*/  IMAD R22, R11, 0x3000, RZ ;  /* 0x000030000b167824 */ /* 0x000fe400078e02ff */
[----:B------:R-:W-:Y:S01]  /*1c90*/  FFMA.FTZ R16, R19, R16, R14 ;  /* 0x0000001013107223 */ /* 0x000fe2000001000e */
[----:B------:R-:W0:Y:S01]  /*1ca0*/  SHFL.BFLY PT, R12, R15, 0x4, 0x1f ;  /* 0x0c801f000f0c7f89 */ /* 0x000e2200000e0000 */
[----:B------:R-:W-:-:S02]  /*1cb0*/  SHF.R.S32.HI R24, RZ, 0x1f, R21 ;  /* 0x0000001fff187819 */ /* 0x000fc40000011415 */
[----:B------:R-:W-:Y:S01]  /*1cc0*/  SHF.R.S32.HI R25, RZ, 0x1f, R22 ;  /* 0x0000001fff197819 */ /* 0x000fe20000011416 */
[----:B------:R-:W1:Y:S01]  /*1cd0*/  SHFL.BFLY PT, R13, R16, 0x4, 0x1f ;  /* 0x0c801f00100d7f89 */ /* 0x000e6200000e0000 */
[----:B0-----:R-:W-:Y:S01]  /*1ce0*/  FADD.FTZ R14, R15, R12 ;  /* 0x0000000c0f0e7221 */ /* 0x001fe20000010000 */
[----:B------:R-:W-:Y:S01]  /*1cf0*/  SHF.R.S32.HI R15, RZ, 0x1f, R20 ;  /* 0x0000001fff0f7819 */ /* 0x000fe20000011414 */
[----:B-1----:R-:W-:-:S03]  /*1d00*/  FADD.FTZ R18, R16, R13 ;  /* 0x0000000d10127221 */ /* 0x002fc60000010000 */
[----:B------:R-:W0:Y:S01]  /*1d10*/  SHFL.BFLY PT, R17, R14, 0x2, 0x1f ;  /* 0x0c401f000e117f89 */ /* 0x000e2200000e0000 */
[----:B------:R-:W1:Y:S01]  /*1d20*/  LDC.64 R12, c[0x0][0x2d0] ;  /* 0x0000b400ff0c7b82 */ /* 0x000e620000000a00 */
[----:B------:R-:W-:Y:S02]  /*1d30*/  LEA.HI R15, R15, R20, RZ, 0x6 ;  /* 0x000000140f0f7211 */ /* 0x000fe400078f30ff */
[----:B------:R-:W2:Y:S02]  /*1d40*/  SHFL.BFLY PT, R19, R18, 0x2, 0x1f ;  /* 0x0c401f0012137f89 */ /* 0x000ea400000e0000 */
[----:B------:R-:W-:Y:S01]  /*1d50*/  LOP3.LUT R15, R15, 0xffffffc0, RZ, 0xc0, !PT ;  /* 0xffffffc00f0f7812 */ /* 0x000fe200078ec0ff */
[----:B0-----:R-:W-:Y:S01]  /*1d60*/  FADD.FTZ R17, R14, R17 ;  /* 0x000000110e117221 */ /* 0x001fe20000010000 */
[----:B------:R-:W-:Y:S01]  /*1d70*/  IADD3 R14, P0, P1, R21, R23, R22 ;  /* 0x00000017150e7210 */ /* 0x000fe2000791e016 */
[--C-:B------:R-:W-:Y:S01]  /*1d80*/  IMAD R21, R11, -0x40, R20.reuse ;  /* 0xffffffc00b157824 */ /* 0x100fe200078e0214 */
[----:B------:R-:W-:Y:S01]  /*1d90*/  SHF.R.S32.HI R23, RZ, 0x1f, R23 ;  /* 0x0000001fff177819 */ /* 0x000fe20000011417 */
[----:B--2---:R-:W-:Y:S01]  /*1da0*/  FADD.FTZ R19, R18, R19 ;  /* 0x0000001312137221 */ /* 0x004fe20000010000 */
[----:B------:R-:W0:Y:S01]  /*1db0*/  SHFL.BFLY PT, R16, R17, 0x1, 0x1f ;  /* 0x0c201f0011107f89 */ /* 0x000e2200000e0000 */
[----:B-1----:R-:W-:Y:S01]  /*1dc0*/  IMAD R22, R12, UR7, RZ ;  /* 0x000000070c167c24 */ /* 0x002fe2000f8e02ff */
[----:B------:R-:W-:-:S02]  /*1dd0*/  IADD3 R20, R21, R15, -R20 ;  /* 0x0000000f15147210 */ /* 0x000fc40007ffe814 */
[----:B------:R-:W1:Y:S01]  /*1de0*/  SHFL.BFLY PT, R18, R19, 0x1, 0x1f ;  /* 0x0c201f0013127f89 */ /* 0x000e6200000e0000 */
[----:B------:R-:W-:Y:S01]  /*1df0*/  IADD3.X R15, R24, R23, R25, P0, P1 ;  /* 0x00000017180f7210 */ /* 0x000fe200007e2419 */
[----:B------:R-:W-:Y:S01]  /*1e00*/  IMAD R21, R13, UR6, R22 ;  /* 0x000000060d157c24 */ /* 0x000fe2000f8e0216 */
[----:B------:R-:W-:Y:S02]  /*1e10*/  ISETP.NE.AND P1, PT, R8, RZ, PT ;  /* 0x000000ff0800720c */ /* 0x000fe40003f25270 */
[----:B------:R-:W-:Y:S01]  /*1e20*/  ISETP.GE.AND P0, PT, R9, R20, PT ;  /* 0x000000140900720c */ /* 0x000fe20003f06270 */
[----:B------:R-:W-:-:S03]  /*1e30*/  IMAD.WIDE.U32 R12, R12, UR6, R14 ;  /* 0x000000060c0c7c25 */ /* 0x000fc6000f8e000e */
[----:B------:R-:W-:Y:S02]  /*1e40*/  ISETP.GT.OR P0, PT, R9, 0x3f, P0 ;  /* 0x0000003f0900780c */ /* 0x000fe40000704670 */
[----:B------:R-:W-:Y:S01]  /*1e50*/  IADD3 R15, R13, R21, RZ ;  /* 0x000000150d0f7210 */ /* 0x000fe20007ffe0ff */
[----:B0-----:R-:W-:Y:S01]  /*1e60*/  FADD.FTZ R14, R17, R16 ;  /* 0x00000010110e7221 */ /* 0x001fe20000010000 */
[----:B-1----:R-:W-:-:S03]  /*1e70*/  FADD.FTZ R20, R19, R18 ;  /* 0x0000001213147221 */ /* 0x002fc60000010000 */
[----:B------:R-:W-:Y:S06]  /*1e80*/  @P1 BRA `(.L_x_87) ;  /* 0x00000000005c1947 */ /* 0x000fec0003800000 */
[----:B------:R-:W0:Y:S01]  /*1e90*/  LDC.64 R18, c[0x0][0x278] ;  /* 0x00009e00ff127b82 */ /* 0x000e220000000a00 */
[----:B------:R-:W-:Y:S01]  /*1ea0*/  SHF.R.S32.HI R17, RZ, 0x1f, R5 ;  /* 0x0000001fff117819 */ /* 0x000fe20000011405 */
[----:B------:R-:W-:Y:S01]  /*1eb0*/  ULDC.64 UR8, c[0x0][0x280] ;  /* 0x0000a00000087ab9 */ /* 0x000fe20000000a00 */
[----:B------:R-:W-:Y:S02]  /*1ec0*/  IADD3 R16, P1, R10, R5, RZ ;  /* 0x000000050a107210 */ /* 0x000fe40007f3e0ff */
[----:B------:R-:W-:Y:S02]  /*1ed0*/  ISETP.GE.AND P2, PT, R6, R7, PT ;  /* 0x000000070600720c */ /* 0x000fe40003f46270 */
[----:B------:R-:W-:Y:S01]  /*1ee0*/  LEA.HI.X.SX32 R17, R10, R17, 0x1, P1 ;  /* 0x000000110a117211 */ /* 0x000fe200008f0eff */
[C---:B0-----:R-:W-:Y:S02]  /*1ef0*/  IMAD R8, R18.reuse, UR7, RZ ;  /* 0x0000000712087c24 */ /* 0x041fe4000f8e02ff */
[----:B------:R-:W-:-:S04]  /*1f00*/  IMAD.WIDE.U32 R16, R18, UR6, R16 ;  /* 0x0000000612107c25 */ /* 0x000fc8000f8e0010 */
[----:B------:R-:W-:-:S05]  /*1f10*/  IMAD R19, R19, UR6, R8 ;  /* 0x0000000613137c24 */ /* 0x000fca000f8e0208 */
[----:B------:R-:W-:Y:S01]  /*1f20*/  IADD3 R17, R17, R19, RZ ;  /* 0x0000001311117210 */ /* 0x000fe20007ffe0ff */
[----:B------:R-:W-:Y:S02]  /*1f30*/  IMAD R19, R0, UR8, RZ ;  /* 0x0000000800137c24 */ /* 0x000fe4000f8e02ff */
[----:B------:R-:W-:-:S04]  /*1f40*/  IMAD.WIDE.U32 R16, R4, UR8, R16 ;  /* 0x0000000804107c25 */ /* 0x000fc8000f8e0010 */
[----:B------:R-:W-:Y:S01]  /*1f50*/  IMAD R19, R4, UR9, R19 ;  /* 0x0000000904137c24 */ /* 0x000fe2000f8e0213 */
[----:B------:R-:W-:Y:S01]  /*1f60*/  IADD3 R8, P1, R6, R16, RZ ;  /* 0x0000001006087210 */ /* 0x000fe20007f3e0ff */
[----:B------:R-:W-:-:S03]  /*1f70*/  ULDC.64 UR8, c[0x0][0x260] ;  /* 0x0000980000087ab9 */ /* 0x000fc60000000a00 */
[----:B------:R-:W-:Y:S02]  /*1f80*/  IADD3.X R17, R2, R17, R19, P1, !PT ;  /* 0x0000001102117210 */ /* 0x000fe40000ffe413 */
[----:B------:R-:W-:Y:S02]  /*1f90*/  LEA R16, P3, R8, UR8, 0x2 ;  /* 0x0000000808107c11 */ /* 0x000fe4000f8610ff */
[----:B------:R-:W-:Y:S02]  /*1fa0*/  ISETP.GE.AND P1, PT, R48, R7, PT ;  /* 0x000000073000720c */ /* 0x000fe40003f26270 */
[----:B------:R-:W-:Y:S02]  /*1fb0*/  LEA.HI.X R17, R8, UR9, R17, 0x2, P3 ;  /* 0x0000000908117c11 */ /* 0x000fe400098f1411 */
[----:B------:R-:W-:Y:S02]  /*1fc0*/  FSEL R7, R14, RZ, !P2 ;  /* 0x000000ff0e077208 */ /* 0x000fe40005000000 */
[----:B------:R-:W-:-:S03]  /*1fd0*/  FSEL R19, R20, RZ, !P1 ;  /* 0x000000ff14137208 */ /* 0x000fc60004800000 */
[----:B------:R0:W-:Y:S04]  /*1fe0*/  STG.E desc[UR4][R16.64], R7 ;  /* 0x0000000710007986 */ /* 0x0001e8000c101904 */
[----:B------:R0:W-:Y:S02]  /*1ff0*/  STG.E desc[UR4][R16.64+0x80], R19 ;  /* 0x0000801310007986 */ /* 0x0001e4000c101904 */
.L_x_87:
[----:B------:R-:W-:Y:S05]  /*2000*/  BSYNC B0 ;  /* 0x0000000000007941 */ /* 0x000fea0003800000 */
.L_x_86:
[----:B------:R-:W-:Y:S04]  /*2010*/  BSSY B0, `(.L_x_88) ;  /* 0x0000018000007945 */ /* 0x000fe80003800000 */
[----:B------:R-:W-:Y:S05]  /*2020*/  @P0 BRA `(.L_x_89) ;  /* 0x0000000000580947 */ /* 0x000fea0003800000 */
[----:B0-----:R-:W0:Y:S01]  /*2030*/  LDC.64 R16, c[0x0][0x2a8] ;  /* 0x0000aa00ff107b82 */ /* 0x001e220000000a00 */
[----:B------:R-:W-:Y:S01]  /*2040*/  IADD3 R6, P0, P1, R5, R10, R9 ;  /* 0x0000000a05067210 */ /* 0x000fe2000791e009 */
[----:B------:R-:W-:Y:S01]  /*2050*/  ULDC.64 UR8, c[0x0][0x2b0] ;  /* 0x0000ac0000087ab9 */ /* 0x000fe20000000a00 */
[----:B------:R-:W-:Y:S02]  /*2060*/  SHF.R.S32.HI R7, RZ, 0x1f, R5 ;  /* 0x0000001fff077819 */ /* 0x000fe40000011405 */
[----:B------:R-:W-:Y:S02]  /*2070*/  SHF.R.S32.HI R2, RZ, 0x1f, R10 ;  /* 0x0000001fff027819 */ /* 0x000fe4000001140a */
[----:B------:R-:W-:-:S04]  /*2080*/  SHF.R.S32.HI R5, RZ, 0x1f, R9 ;  /* 0x0000001fff057819 */ /* 0x000fc80000011409 */
[----:B------:R-:W-:Y:S02]  /*2090*/  IADD3.X R7, R7, R2, R5, P0, P1 ;  /* 0x0000000207077210 */ /* 0x000fe400007e2405 */
[----:B------:R-:W-:Y:S01]  /*20a0*/  FSETP.NEU.FTZ.AND P0, PT, R3, -INF , PT ;  /* 0xff8000000300780b */ /* 0x000fe20003f1d000 */
[C---:B0-----:R-:W-:Y:S02]  /*20b0*/  IMAD R2, R16.reuse, UR7, RZ ;  /* 0x0000000710027c24 */ /* 0x041fe4000f8e02ff */
[----:B------:R-:W-:-:S04]  /*20c0*/  IMAD.WIDE.U32 R6, R16, UR6, R6 ;  /* 0x0000000610067c25 */ /* 0x000fc8000f8e0006 */
[----:B------:R-:W-:Y:S02]  /*20d0*/  IMAD R5, R17, UR6, R2 ;  /* 0x0000000611057c24 */ /* 0x000fe4000f8e0202 */
[----:B------:R-:W-:-:S03]  /*20e0*/  IMAD R17, R0, UR8, RZ ;  /* 0x0000000800117c24 */ /* 0x000fc6000f8e02ff */
[----:B------:R-:W-:Y:S01]  /*20f0*/  IADD3 R7, R7, R5, RZ ;  /* 0x0000000507077210 */ /* 0x000fe20007ffe0ff */
[C---:B------:R-:W-:Y:S02]  /*2100*/  IMAD R17, R4.reuse, UR9, R17 ;  /* 0x0000000904117c24 */ /* 0x040fe4000f8e0211 */
[----:B------:R-:W-:Y:S01]  /*2110*/  FMUL.FTZ R5, R3, 1.4426950216293334961 ;  /* 0x3fb8aa3b03057820 */ /* 0x000fe20000410000 */
[----:B------:R-:W-:Y:S01]  /*2120*/  IMAD.WIDE.U32 R6, R4, UR8, R6 ;  /* 0x0000000804067c25 */ /* 0x000fe2000f8e0006 */
[----:B------:R-:W-:-:S03]  /*2130*/  ULDC.64 UR8, c[0x0][0x2a0] ;  /* 0x0000a80000087ab9 */ /* 0x000fc60000000a00 */
[----:B------:R-:W-:Y:S02]  /*2140*/  FSEL R5, R5, RZ, P0 ;  /* 0x000000ff05057208 */ /* 0x000fe40000000000 */
[----:B------:R-:W-:Y:S02]  /*2150*/  IADD3 R7, R7, R17, RZ ;  /* 0x0000001107077210 */ /* 0x000fe40007ffe0ff */
[----:B------:R-:W-:-:S04]  /*2160*/  LEA R2, P1, R6, UR8, 0x2 ;  /* 0x0000000806027c11 */ /* 0x000fc8000f8210ff */
[----:B------:R-:W-:-:S05]  /*2170*/  LEA.HI.X R3, R6, UR9, R7, 0x2, P1 ;  /* 0x0000000906037c11 */ /* 0x000fca00088f1407 */
[----:B------:R1:W-:Y:S04]  /*2180*/  STG.E desc[UR4][R2.64], R5 ;  /* 0x0000000502007986 */ /* 0x0003e8000c101904 */
.L_x_89:
[----:B------:R-:W-:Y:S05]  /*2190*/  BSYNC B0 ;  /* 0x0000000000007941 */ /* 0x000fea0003800000 */
.L_x_88:
[----:B------:R-:W-:Y:S01]  /*21a0*/  ULDC.64 UR10, c[0x0][0x2e8] ;  /* 0x0000ba00000a7ab9 */ /* 0x000fe20000000a00 */
[----:B------:R-:W-:Y:S01]  /*21b0*/  ULDC.64 UR8, c[0x0][0x2d8] ;  /* 0x0000b60000087ab9 */ /* 0x000fe20000000a00 */
[----:B------:R-:W-:Y:S01]  /*21c0*/  ISETP.NE.U32.AND P0, PT, RZ, UR10, PT ;  /* 0x0000000aff007c0c */ /* 0x000fe2000bf05070 */
[----:B-1----:R-:W-:Y:S01]  /*21d0*/  IMAD R3, R0, UR8, RZ ;  /* 0x0000000800037c24 */ /* 0x002fe2000f8e02ff */
[----:B------:R-:W-:Y:S02]  /*21e0*/  MOV R14, R12 ;  /* 0x0000000c000e7202 */ /* 0x000fe40000000f00 */
[----:B------:R-:W-:Y:S01]  /*21f0*/  ISETP.NE.AND.EX P0, PT, RZ, UR11, PT, P0 ;  /* 0x0000000bff007c0c */ /* 0x000fe2000bf05300 */
[C---:B------:R-:W-:Y:S02]  /*2200*/  IMAD R3, R4.reuse, UR9, R3 ;  /* 0x0000000904037c24 */ /* 0x040fe4000f8e0203 */
[----:B------:R-:W-:Y:S01]  /*2210*/  IMAD.WIDE.U32 R14, R4, UR8, R14 ;  /* 0x00000008040e7c25 */ /* 0x000fe2000f8e000e */
[----:B------:R-:W-:Y:S01]  /*2220*/  ISETP.NE.OR P0, PT, R9, RZ, !P0 ;  /* 0x000000ff0900720c */ /* 0x000fe20004705670 */
[----:B------:R-:W-:-:S02]  /*2230*/  ULDC.64 UR8, c[0x0][0x2b8] ;  /* 0x0000ae0000087ab9 */ /* 0x000fc40000000a00 */
[----:B------:R-:W-:Y:S02]  /*2240*/  LEA R2, P1, R14, UR8, 0x2 ;  /* 0x000000080e027c11 */ /* 0x000fe4000f8210ff */
[----:B------:R-:W-:-:S04]  /*2250*/  IADD3 R3, R15, R3, RZ ;  /* 0x000000030f037210 */ /* 0x000fc80007ffe0ff */
[----:B------:R-:W-:-:S05]  /*2260*/  LEA.HI.X R3, R14, UR9, R3, 0x2, P1 ;  /* 0x000000090e037c11 */ /* 0x000fca00088f1403 */
        /* <DEDUP_REMOVED lines=13> */
[----:B------:R-:W2:Y:S08]  /*2340*/  LDC R0, c[0x0][0x2e0] ;  /* 0x0000b800ff007b82 */ /* 0x000eb00000000800 */
[----:B------:R-:W3:Y:S08]  /*2350*/  LDC R4, c[0x0][0x220] ;  /* 0x00008800ff047b82 */ /* 0x000ef00000000800 */
[----:B-1----:R-:W1:Y:S01]  /*2360*/  LDC.64 R2, c[0x0][0x2e8] ;  /* 0x0000ba00ff027b82 */ /* 0x002e620000000a00 */
[----:B--2---:R-:W-:-:S04]  /*2370*/  IMAD R11, R11, R0, R44 ;  /* 0x000000000b0b7224 */ /* 0x004fc800078e022c */
[----:B---3--:R-:W-:-:S04]  /*2380*/  IMAD R11, R11, R4, UR6 ;  /* 0x000000060b0b7e24 */ /* 0x008fc8000f8e0204 */
[----:B-1----:R-:W-:-:S05]  /*2390*/  IMAD.WIDE R2, R11, 0x4, R2 ;  /* 0x000000040b027825 */ /* 0x002fca00078e0202 */
[----:B------:R-:W-:Y:S01]  /*23a0*/  STG.E desc[UR4][R2.64], RZ ;  /* 0x000000ff02007986 */ /* 0x000fe2000c101904 */
[----:B------:R-:W-:Y:S05]  /*23b0*/  EXIT ;  /* 0x000000000000794d */ /* 0x000fea0003800000 */
.L_x_90:
        /* <DEDUP_REMOVED lines=12> */
.L_x_142:


//--------------------- .nv.shared._ZN7cutlass13device_kernelIN5flash19enable_sm80_to_sm89INS1_16FlashAttnBwdSm80INS1_25CollectiveMainloopBwdSm80ILi1ELi1EN4cute5tupleIJNS5_1CILi64EEES8_NS7_ILi192EEEEEENS_6half_tEfNS_4arch4Sm80ELb0ELb0ELb0ELb0ELb0ELb0ELb0ELb0ELi2ELi2ELi2ELi2ELb1EEENS1_21CollectiveEpilogueBwdISA_SB_SD_Li256ELb0ELb0ELi4EEENS1_19SingleTileSchedulerILb0ELb0ELb0ELi64EEEEEEEEEvNT_6ParamsE --------------------------
	.section	.nv.shared._ZN7cutlass13device_kernelIN5flash19enable_sm80_to_sm89INS1_16FlashAttnBwdSm80INS1_25CollectiveMainloopBwdSm80ILi1ELi1EN4cute5tupleIJNS5_1CILi64EEES8_NS7_ILi192EEEEEENS_6half_tEfNS_4arch4Sm80ELb0ELb0ELb0ELb0ELb0ELb0ELb0ELb0ELi2ELi2ELi2ELi2ELb1EEENS1_21CollectiveEpilogueBwdISA_SB_SD_Li256ELb0ELb0ELi4EEENS1_19SingleTileSchedulerILb0ELb0ELb0ELi64EEEEEEEEEvNT_6ParamsE,"aw",@nobits
	.sectionflags	@""
	.align	16
	.zero		1024


//--------------------- .nv.shared.reserved.0     --------------------------
	.section	.nv.shared.reserved.0,"aw",@nobits
	.weak		__nv_reservedSMEM_offset_0_alias
	.size		__nv_reservedSMEM_offset_0_alias, 0, 0
	.other		__nv_reservedSMEM_offset_0_alias,@"STO_CUDA_RESERVED_SHARED STV_DEFAULT"
__nv_reservedSMEM_offset_0_alias:
	.zero		0


//--------------------- .nv.global                --------------------------
	.section	.nv.global,"aw",@nobits
.nv.global:
	.type		_ZN66_INTERNAL_63749ae7_30_flash_bwd_hdim192_fp16_sm80_cu_ceb34e2a_33554cute1_E,@object
	.size		_ZN66_INTERNAL_63749ae7_30_flash_bwd_hdim192_fp16_sm80_cu_ceb34e2a_33554cute1_E,(_ZN66_INTERNAL_63749ae7_30_flash_bwd_hdim192_fp16_sm80_cu_ceb34e2a_33554cuda3std3__45__cpo6cbeginE - _ZN66_INTERNAL_63749ae7_30_flash_bwd_hdim192_fp16_sm80_cu_ceb34e2a_33554cute1_E)
_ZN66_INTERNAL_63749ae7_30_flash_bwd_hdim192_fp16_sm80_cu_ceb34e2a_33554cute1_E:
	.zero		1
	.type		_ZN66_INTERNAL_63749ae7_30_flash_bwd_hdim192_fp16_sm80_cu_ceb34e2a_33554cuda3std3__45__cpo6cbeginE,@object
	.size		_ZN66_INTERNAL_63749ae7_30_flash_bwd_hdim192_fp16_sm80_cu_ceb34e2a_33554cuda3std3__45__cpo6cbeginE,(_ZN66_INTERNAL_63749ae7_30_flash_bwd_hdim192_fp16_sm80_cu_ceb34e2a_33554cuda3std3__48in_placeE - _ZN66_INTERNAL_63749ae7_30_flash_bwd_hdim192_fp16_sm80_cu_ceb34e2a_33554cuda3std3__45__cpo6cbeginE)
_ZN66_INTERNAL_63749ae7_30_flash_bwd_hdim192_fp16_sm80_cu_ceb34e2a_33554cuda3std3__45__cpo6cbeginE:
	.zero		1
	.type		_ZN66_INTERNAL_63749ae7_30_flash_bwd_hdim192_fp16_sm80_cu_ceb34e2a_33554cuda3std3__48in_placeE,@object
	.size		_ZN66_INTERNAL_63749ae7_30_flash_bwd_hdim192_fp16_sm80_cu_ceb34e2a_33554cuda3std3__48in_placeE,(_ZN66_INTERNAL_63749ae7_30_flash_bwd_hdim192_fp16_sm80_cu_ceb34e2a_33554cuda3std6ranges3__45__cpo9iter_moveE - _ZN66_INTERNAL_63749ae7_30_flash_bwd_hdim192_fp16_sm80_cu_ceb34e2a_33554cuda3std3__48in_placeE)
_ZN66_INTERNAL_63749ae7_30_flash_bwd_hdim192_fp16_sm80_cu_ceb34e2a_33554cuda3std3__48in_placeE:
	.zero		1
	.type		_ZN66_INTERNAL_63749ae7_30_flash_bwd_hdim192_fp16_sm80_cu_ceb34e2a_33554cuda3std6ranges3__45__cpo9iter_moveE,@object
	.size		_ZN66_INTERNAL_63749ae7_30_flash_bwd_hdim192_fp16_sm80_cu_ceb34e2a_33554cuda3std6ranges3__45__cpo9iter_moveE,(_ZN66_INTERNAL_63749ae7_30_flash_bwd_hdim192_fp16_sm80_cu_ceb34e2a_33554cuda3std3__45__cpo5beginE - _ZN66_INTERNAL_63749ae7_30_flash_bwd_hdim192_fp16_sm80_cu_ceb34e2a_33554cuda3std6ranges3__45__cpo9iter_moveE)
_ZN66_INTERNAL_63749ae7_30_flash_bwd_hdim192_fp16_sm80_cu_ceb34e2a_33554cuda3std6ranges3__45__cpo9iter_moveE:
	.zero		1
	.type		_ZN66_INTERNAL_63749ae7_30_flash_bwd_hdim192_fp16_sm80_cu_ceb34e2a_33554cuda3std3__45__cpo5beginE,@object
	.size		_ZN66_INTERNAL_63749ae7_30_flash_bwd_hdim192_fp16_sm80_cu_ceb34e2a_33554cuda3std3__45__cpo5beginE,(_ZN66_INTERNAL_63749ae7_30_flash_bwd_hdim192_fp16_sm80_cu_ceb34e2a_33554cuda3std3__468_GLOBAL__N__63749ae7_30_flash_bwd_hdim192_fp16_sm80_cu_ceb34e2a_33556ignoreE - _ZN66_INTERNAL_63749ae7_30_flash_bwd_hdim192_fp16_sm80_cu_ceb34e2a_33554cuda3std3__45__cpo5beginE)
_ZN66_INTERNAL_63749ae7_30_flash_bwd_hdim192_fp16_sm80_cu_ceb34e2a_33554cuda3std3__45__cpo5beginE:
	.zero		1
	.type		_ZN66_INTERNAL_63749ae7_30_flash_bwd_hdim192_fp16_sm80_cu_ceb34e2a_33554cuda3std3__468_GLOBAL__N__63749ae7_30_flash_bwd_hdim192_fp16_sm80_cu_ceb34e2a_33556ignoreE,@object
	.size		_ZN66_INTERNAL_63749ae7_30_flash_bwd_hdim192_fp16_sm80_cu_ceb34e2a_33554cuda3std3__468_GLOBAL__N__63749ae7_30_flash_bwd_hdim192_fp16_sm80_cu_ceb34e2a_33556ignoreE,(_ZN66_INTERNAL_63749ae7_30_flash_bwd_hdim192_fp16_sm80_cu_ceb34e2a_33554cute7productE - _ZN66_INTERNAL_63749ae7_30_flash_bwd_hdim192_fp16_sm80_cu_ceb34e2a_33554cuda3std3__468_GLOBAL__N__63749ae7_30_flash_bwd_hdim192_fp16_sm80_cu_ceb34e2a_33556ignoreE)
_ZN66_INTERNAL_63749ae7_30_flash_bwd_hdim192_fp16_sm80_cu_ceb34e2a_33554cuda3std3__468_GLOBAL__N__63749ae7_30_flash_bwd_hdim192_fp16_sm80_cu_ceb34e2a_33556ignoreE:
	.zero		1
	.type		_ZN66_INTERNAL_63749ae7_30_flash_bwd_hdim192_fp16_sm80_cu_ceb34e2a_33554cute7productE,@object
	.size		_ZN66_INTERNAL_63749ae7_30_flash_bwd_hdim192_fp16_sm80_cu_ceb34e2a_33554cute7productE,(_ZN66_INTERNAL_63749ae7_30_flash_bwd_hdim192_fp16_sm80_cu_ceb34e2a_33554cuda3std3__45__cpo3endE - _ZN66_INTERNAL_63749ae7_30_flash_bwd_hdim192_fp16_sm80_cu_ceb34e2a_33554cute7productE)
_ZN66_INTERNAL_63749ae7_30_flash_bwd_hdim192_fp16_sm80_cu_ceb34e2a_33554cute7productE:
	.zero		1
	.type		_ZN66_INTERNAL_63749ae7_30_flash_bwd_hdim192_fp16_sm80_cu_ceb34e2a_33554cuda3std3__45__cpo3endE,@object
	.size		_ZN66_INTERNAL_63749ae7_30_flash_bwd_hdim192_fp16_sm80_cu_ceb34e2a_33554cuda3std3__45__cpo3endE,(_ZN66_INTERNAL_63749ae7_30_flash_bwd_hdim192_fp16_sm80_cu_ceb34e2a_33554cuda3std3__419piecewise_constructE - _ZN66_INTERNAL_63749ae7_30_flash_bwd_hdim192_fp16_sm80_cu_ceb34e2a_33554cuda3std3__45__cpo3endE)
_ZN66_INTERNAL_63749ae7_30_flash_bwd_hdim192_fp16_sm80_cu_ceb34e2a_33554cuda3std3__45__cpo3endE:
	.zero		1
	.type		_ZN66_INTERNAL_63749ae7_30_flash_bwd_hdim192_fp16_sm80_cu_ceb34e2a_33554cuda3std3__419piecewise_constructE,@object
	.size		_ZN66_INTERNAL_63749ae7_30_flash_bwd_hdim192_fp16_sm80_cu_ceb34e2a_33554cuda3std3__419piecewise_constructE,(_ZN66_INTERNAL_63749ae7_30_flash_bwd_hdim192_fp16_sm80_cu_ceb34e2a_33554cuda3std3__45__cpo4cendE - _ZN66_INTERNAL_63749ae7_30_flash_bwd_hdim192_fp16_sm80_cu_ceb34e2a_33554cuda3std3__419piecewise_constructE)
_ZN66_INTERNAL_63749ae7_30_flash_bwd_hdim192_fp16_sm80_cu_ceb34e2a_33554cuda3std3__419piecewise_constructE:
	.zero		1
	.type		_ZN66_INTERNAL_63749ae7_30_flash_bwd_hdim192_fp16_sm80_cu_ceb34e2a_33554cuda3std3__45__cpo4cendE,@object
	.size		_ZN66_INTERNAL_63749ae7_30_flash_bwd_hdim192_fp16_sm80_cu_ceb34e2a_33554cuda3std3__45__cpo4cendE,(_ZN66_INTERNAL_63749ae7_30_flash_bwd_hdim192_fp16_sm80_cu_ceb34e2a_33554cuda3std6ranges3__45__cpo4swapE - _ZN66_INTERNAL_63749ae7_30_flash_bwd_hdim192_fp16_sm80_cu_ceb34e2a_33554cuda3std3__45__cpo4cendE)
_ZN66_INTERNAL_63749ae7_30_flash_bwd_hdim192_fp16_sm80_cu_ceb34e2a_33554cuda3std3__45__cpo4cendE:
	.zero		1
	.type		_ZN66_INTERNAL_63749ae7_30_flash_bwd_hdim192_fp16_sm80_cu_ceb34e2a_33554cuda3std6ranges3__45__cpo4swapE,@object
	.size		_ZN66_INTERNAL_63749ae7_30_flash_bwd_hdim192_fp16_sm80_cu_ceb34e2a_33554cuda3std6ranges3__45__cpo4swapE,(.L_7 - _ZN66_INTERNAL_63749ae7_30_flash_bwd_hdim192_fp16_sm80_cu_ceb34e2a_33554cuda3std6ranges3__45__cpo4swapE)
_ZN66_INTERNAL_63749ae7_30_flash_bwd_hdim192_fp16_sm80_cu_ceb34e2a_33554cuda3std6ranges3__45__cpo4swapE:
	.zero		1
.L_7:


//--------------------- .nv.shared._ZN7cutlass13device_kernelIN5flash19enable_sm80_to_sm89INS1_16FlashAttnBwdSm80INS1_25CollectiveMainloopBwdSm80ILi1ELi1EN4cute5tupleIJNS5_1CILi64EEES8_NS7_ILi192EEEEEENS_6half_tEfNS_4arch4Sm80ELb0ELb0ELb0ELb0ELb1ELb0ELb0ELb0ELi2ELi2ELi2ELi2ELb1EEENS1_21CollectiveEpilogueBwdISA_SB_SD_Li256ELb0ELb0ELi4EEENS1_19SingleTileSchedulerILb0ELb0ELb0ELi64EEEEEEEEEvNT_6ParamsE --------------------------
	.section	.nv.shared._ZN7cutlass13device_kernelIN5flash19enable_sm80_to_sm89INS1_16FlashAttnBwdSm80INS1_25CollectiveMainloopBwdSm80ILi1ELi1EN4cute5tupleIJNS5_1CILi64EEES8_NS7_ILi192EEEEEENS_6half_tEfNS_4arch4Sm80ELb0ELb0ELb0ELb0ELb1ELb0ELb0ELb0ELi2ELi2ELi2ELi2ELb1EEENS1_21CollectiveEpilogueBwdISA_SB_SD_Li256ELb0ELb0ELi4EEENS1_19SingleTileSchedulerILb0ELb0ELb0ELi64EEEEEEEEEvNT_6ParamsE,"aw",@nobits
	.sectionflags	@""
	.align	16
	.zero		1024


//--------------------- .nv.shared._ZN7cutlass13device_kernelIN5flash19enable_sm80_to_sm89INS1_16FlashAttnBwdSm80INS1_25CollectiveMainloopBwdSm80ILi1ELi1EN4cute5tupleIJNS5_1CILi64EEES8_NS7_ILi192EEEEEENS_6half_tEfNS_4arch4Sm80ELb0ELb0ELb0ELb0ELb0ELb0ELb0ELb0ELi2ELi2ELi2ELi2ELb1EEENS1_24CollectiveEpilogueBwdGQAISA_fSD_Li256ELb0ELb0EEENS1_19SingleTileSchedulerILb0ELb0ELb0ELi64EEEEEEEEEvNT_6ParamsE --------------------------
	.section	.nv.shared._ZN7cutlass13device_kernelIN5flash19enable_sm80_to_sm89INS1_16FlashAttnBwdSm80INS1_25CollectiveMainloopBwdSm80ILi1ELi1EN4cute5tupleIJNS5_1CILi64EEES8_NS7_ILi192EEEEEENS_6half_tEfNS_4arch4Sm80ELb0ELb0ELb0ELb0ELb0ELb0ELb0ELb0ELi2ELi2ELi2ELi2ELb1EEENS1_24CollectiveEpilogueBwdGQAISA_fSD_Li256ELb0ELb0EEENS1_19SingleTileSchedulerILb0ELb0ELb0ELi64EEEEEEEEEvNT_6ParamsE,"aw",@nobits
	.sectionflags	@""
	.align	16
	.zero		1024


//--------------------- .nv.shared._ZN7cutlass13device_kernelIN5flash19enable_sm80_to_sm89INS1_16FlashAttnBwdSm80INS1_25CollectiveMainloopBwdSm80ILi1ELi1EN4cute5tupleIJNS5_1CILi64EEES8_NS7_ILi192EEEEEENS_6half_tEfNS_4arch4Sm80ELb0ELb0ELb0ELb0ELb1ELb0ELb0ELb0ELi2ELi2ELi2ELi2ELb1EEENS1_24CollectiveEpilogueBwdGQAISA_fSD_Li256ELb0ELb1EEENS1_19SingleTileSchedulerILb0ELb0ELb0ELi64EEEEEEEEEvNT_6ParamsE --------------------------
	.section	.nv.shared._ZN7cutlass13device_kernelIN5flash19enable_sm80_to_sm89INS1_16FlashAttnBwdSm80INS1_25CollectiveMainloopBwdSm80ILi1ELi1EN4cute5tupleIJNS5_1CILi64EEES8_NS7_ILi192EEEEEENS_6half_tEfNS_4arch4Sm80ELb0ELb0ELb0ELb0ELb1ELb0ELb0ELb0ELi2ELi2ELi2ELi2ELb1EEENS1_24CollectiveEpilogueBwdGQAISA_fSD_Li256ELb0ELb1EEENS1_19SingleTileSchedulerILb0ELb0ELb0ELi64EEEEEEEEEvNT_6ParamsE,"aw",@nobits
	.sectionflags	@""
	.align	16
	.zero		1024


//--------------------- .nv.shared._ZN7cutlass13device_kernelIN5flash19enable_sm80_to_sm89INS1_16FlashAttnBwdSm80INS1_25CollectiveMainloopBwdSm80ILi1ELi1EN4cute5tupleIJNS5_1CILi64EEES8_NS7_ILi192EEEEEENS_6half_tEfNS_4arch4Sm80ELb0ELb0ELb0ELb1ELb0ELb0ELb0ELb0ELi2ELi2ELi2ELi2ELb1EEENS1_21CollectiveEpilogueBwdISA_SB_SD_Li256ELb1ELb0ELi4EEENS1_19SingleTileSchedulerILb1ELb0ELb0ELi64EEEEEEEEEvNT_6ParamsE --------------------------
	.section	.nv.shared._ZN7cutlass13device_kernelIN5flash19enable_sm80_to_sm89INS1_16FlashAttnBwdSm80INS1_25CollectiveMainloopBwdSm80ILi1ELi1EN4cute5tupleIJNS5_1CILi64EEES8_NS7_ILi192EEEEEENS_6half_tEfNS_4arch4Sm80ELb0ELb0ELb0ELb1ELb0ELb0ELb0ELb0ELi2ELi2ELi2ELi2ELb1EEENS1_21CollectiveEpilogueBwdISA_SB_SD_Li256ELb1ELb0ELi4EEENS1_19SingleTileSchedulerILb1ELb0ELb0ELi64EEEEEEEEEvNT_6ParamsE,"aw",@nobits
	.sectionflags	@""
	.align	16
	.zero		1024


//--------------------- .nv.shared._ZN7cutlass13device_kernelIN5flash19enable_sm80_to_sm89INS1_16FlashAttnBwdSm80INS1_25CollectiveMainloopBwdSm80ILi1ELi1EN4cute5tupleIJNS5_1CILi64EEES8_NS7_ILi192EEEEEENS_6half_tEfNS_4arch4Sm80ELb0ELb0ELb0ELb1ELb1ELb0ELb0ELb0ELi2ELi2ELi2ELi2ELb1EEENS1_21CollectiveEpilogueBwdISA_SB_SD_Li256ELb1ELb0ELi4EEENS1_19SingleTileSchedulerILb1ELb0ELb0ELi64EEEEEEEEEvNT_6ParamsE --------------------------
	.section	.nv.shared._ZN7cutlass13device_kernelIN5flash19enable_sm80_to_sm89INS1_16FlashAttnBwdSm80INS1_25CollectiveMainloopBwdSm80ILi1ELi1EN4cute5tupleIJNS5_1CILi64EEES8_NS7_ILi192EEEEEENS_6half_tEfNS_4arch4Sm80ELb0ELb0ELb0ELb1ELb1ELb0ELb0ELb0ELi2ELi2ELi2ELi2ELb1EEENS1_21CollectiveEpilogueBwdISA_SB_SD_Li256ELb1ELb0ELi4EEENS1_19SingleTileSchedulerILb1ELb0ELb0ELi64EEEEEEEEEvNT_6ParamsE,"aw",@nobits
	.sectionflags	@""
	.align	16
	.zero		1024


//--------------------- .nv.shared._ZN7cutlass13device_kernelIN5flash19enable_sm80_to_sm89INS1_16FlashAttnBwdSm80INS1_25CollectiveMainloopBwdSm80ILi1ELi1EN4cute5tupleIJNS5_1CILi64EEES8_NS7_ILi192EEEEEENS_6half_tEfNS_4arch4Sm80ELb0ELb0ELb0ELb1ELb0ELb0ELb0ELb0ELi2ELi2ELi2ELi2ELb1EEENS1_24CollectiveEpilogueBwdGQAISA_fSD_Li256ELb1ELb0EEENS1_19SingleTileSchedulerILb1ELb0ELb0ELi64EEEEEEEEEvNT_6ParamsE --------------------------
	.section	.nv.shared._ZN7cutlass13device_kernelIN5flash19enable_sm80_to_sm89INS1_16FlashAttnBwdSm80INS1_25CollectiveMainloopBwdSm80ILi1ELi1EN4cute5tupleIJNS5_1CILi64EEES8_NS7_ILi192EEEEEENS_6half_tEfNS_4arch4Sm80ELb0ELb0ELb0ELb1ELb0ELb0ELb0ELb0ELi2ELi2ELi2ELi2ELb1EEENS1_24CollectiveEpilogueBwdGQAISA_fSD_Li256ELb1ELb0EEENS1_19SingleTileSchedulerILb1ELb0ELb0ELi64EEEEEEEEEvNT_6ParamsE,"aw",@nobits
	.sectionflags	@""
	.align	16
	.zero		1024


//--------------------- .nv.shared._ZN7cutlass13device_kernelIN5flash19enable_sm80_to_sm89INS1_16FlashAttnBwdSm80INS1_25CollectiveMainloopBwdSm80ILi1ELi1EN4cute5tupleIJNS5_1CILi64EEES8_NS7_ILi192EEEEEENS_6half_tEfNS_4arch4Sm80ELb0ELb0ELb0ELb1ELb1ELb0ELb0ELb0ELi2ELi2ELi2ELi2ELb1EEENS1_24CollectiveEpilogueBwdGQAISA_fSD_Li256ELb1ELb1EEENS1_19SingleTileSchedulerILb1ELb0ELb0ELi64EEEEEEEEEvNT_6ParamsE --------------------------
	.section	.nv.shared._ZN7cutlass13device_kernelIN5flash19enable_sm80_to_sm89INS1_16FlashAttnBwdSm80INS1_25CollectiveMainloopBwdSm80ILi1ELi1EN4cute5tupleIJNS5_1CILi64EEES8_NS7_ILi192EEEEEENS_6half_tEfNS_4arch4Sm80ELb0ELb0ELb0ELb1ELb1ELb0ELb0ELb0ELi2ELi2ELi2ELi2ELb1EEENS1_24CollectiveEpilogueBwdGQAISA_fSD_Li256ELb1ELb1EEENS1_19SingleTileSchedulerILb1ELb0ELb0ELi64EEEEEEEEEvNT_6ParamsE,"aw",@nobits
	.sectionflags	@""
	.align	16
	.zero		1024


//--------------------- .nv.shared._ZN7cutlass13device_kernelIN5flash19enable_sm80_to_sm89INS1_16FlashAttnBwdSm80INS1_25CollectiveMainloopBwdSm80ILi1ELi1EN4cute5tupleIJNS5_1CILi64EEES8_NS7_ILi192EEEEEENS_6half_tEfNS_4arch4Sm80ELb0ELb1ELb0ELb0ELb0ELb0ELb0ELb0ELi2ELi2ELi2ELi2ELb1EEENS1_21CollectiveEpilogueBwdISA_SB_SD_Li256ELb0ELb0ELi4EEENS1_19SingleTileSchedulerILb0ELb0ELb0ELi64EEEEEEEEEvNT_6ParamsE --------------------------
	.section	.nv.shared._ZN7cutlass13device_kernelIN5flash19enable_sm80_to_sm89INS1_16FlashAttnBwdSm80INS1_25CollectiveMainloopBwdSm80ILi1ELi1EN4cute5tupleIJNS5_1CILi64EEES8_NS7_ILi192EEEEEENS_6half_tEfNS_4arch4Sm80ELb0ELb1ELb0ELb0ELb0ELb0ELb0ELb0ELi2ELi2ELi2ELi2ELb1EEENS1_21CollectiveEpilogueBwdISA_SB_SD_Li256ELb0ELb0ELi4EEENS1_19SingleTileSchedulerILb0ELb0ELb0ELi64EEEEEEEEEvNT_6ParamsE,"aw",@nobits
	.sectionflags	@""
	.align	16
	.zero		1024


//--------------------- .nv.shared._ZN7cutlass13device_kernelIN5flash19enable_sm80_to_sm89INS1_16FlashAttnBwdSm80INS1_25CollectiveMainloopBwdSm80ILi1ELi1EN4cute5tupleIJNS5_1CILi64EEES8_NS7_ILi192EEEEEENS_6half_tEfNS_4arch4Sm80ELb0ELb1ELb0ELb0ELb1ELb0ELb0ELb0ELi2ELi2ELi2ELi2ELb1EEENS1_21CollectiveEpilogueBwdISA_SB_SD_Li256ELb0ELb0ELi4EEENS1_19SingleTileSchedulerILb0ELb0ELb0ELi64EEEEEEEEEvNT_6ParamsE --------------------------
	.section	.nv.shared._ZN7cutlass13device_kernelIN5flash19enable_sm80_to_sm89INS1_16FlashAttnBwdSm80INS1_25CollectiveMainloopBwdSm80ILi1ELi1EN4cute5tupleIJNS5_1CILi64EEES8_NS7_ILi192EEEEEENS_6half_tEfNS_4arch4Sm80ELb0ELb1ELb0ELb0ELb1ELb0ELb0ELb0ELi2ELi2ELi2ELi2ELb1EEENS1_21CollectiveEpilogueBwdISA_SB_SD_Li256ELb0ELb0ELi4EEENS1_19SingleTileSchedulerILb0ELb0ELb0ELi64EEEEEEEEEvNT_6ParamsE,"aw",@nobits
	.sectionflags	@""
	.align	16
	.zero		1024


//--------------------- .nv.shared._ZN7cutlass13device_kernelIN5flash19enable_sm80_to_sm89INS1_16FlashAttnBwdSm80INS1_25CollectiveMainloopBwdSm80ILi1ELi1EN4cute5tupleIJNS5_1CILi64EEES8_NS7_ILi192EEEEEENS_6half_tEfNS_4arch4Sm80ELb0ELb1ELb0ELb0ELb0ELb0ELb0ELb0ELi2ELi2ELi2ELi2ELb1EEENS1_24CollectiveEpilogueBwdGQAISA_fSD_Li256ELb0ELb0EEENS1_19SingleTileSchedulerILb0ELb0ELb0ELi64EEEEEEEEEvNT_6ParamsE --------------------------
	.section	.nv.shared._ZN7cutlass13device_kernelIN5flash19enable_sm80_to_sm89INS1_16FlashAttnBwdSm80INS1_25CollectiveMainloopBwdSm80ILi1ELi1EN4cute5tupleIJNS5_1CILi64EEES8_NS7_ILi192EEEEEENS_6half_tEfNS_4arch4Sm80ELb0ELb1ELb0ELb0ELb0ELb0ELb0ELb0ELi2ELi2ELi2ELi2ELb1EEENS1_24CollectiveEpilogueBwdGQAISA_fSD_Li256ELb0ELb0EEENS1_19SingleTileSchedulerILb0ELb0ELb0ELi64EEEEEEEEEvNT_6ParamsE,"aw",@nobits
	.sectionflags	@""
	.align	16
	.zero		1024


//--------------------- .nv.shared._ZN7cutlass13device_kernelIN5flash19enable_sm80_to_sm89INS1_16FlashAttnBwdSm80INS1_25CollectiveMainloopBwdSm80ILi1ELi1EN4cute5tupleIJNS5_1CILi64EEES8_NS7_ILi192EEEEEENS_6half_tEfNS_4arch4Sm80ELb0ELb1ELb0ELb0ELb1ELb0ELb0ELb0ELi2ELi2ELi2ELi2ELb1EEENS1_24CollectiveEpilogueBwdGQAISA_fSD_Li256ELb0ELb1EEENS1_19SingleTileSchedulerILb0ELb0ELb0ELi64EEEEEEEEEvNT_6ParamsE --------------------------
	.section	.nv.shared._ZN7cutlass13device_kernelIN5flash19enable_sm80_to_sm89INS1_16FlashAttnBwdSm80INS1_25CollectiveMainloopBwdSm80ILi1ELi1EN4cute5tupleIJNS5_1CILi64EEES8_NS7_ILi192EEEEEENS_6half_tEfNS_4arch4Sm80ELb0ELb1ELb0ELb0ELb1ELb0ELb0ELb0ELi2ELi2ELi2ELi2ELb1EEENS1_24CollectiveEpilogueBwdGQAISA_fSD_Li256ELb0ELb1EEENS1_19SingleTileSchedulerILb0ELb0ELb0ELi64EEEEEEEEEvNT_6ParamsE,"aw",@nobits
	.sectionflags	@""
	.align	16
	.zero		1024


//--------------------- .nv.shared._ZN7cutlass13device_kernelIN5flash19enable_sm80_to_sm89INS1_16FlashAttnBwdSm80INS1_25CollectiveMainloopBwdSm80ILi1ELi1EN4cute5tupleIJNS5_1CILi64EEES8_NS7_ILi192EEEEEENS_6half_tEfNS_4arch4Sm80ELb0ELb1ELb0ELb1ELb0ELb0ELb0ELb0ELi2ELi2ELi2ELi2ELb1EEENS1_21CollectiveEpilogueBwdISA_SB_SD_Li256ELb1ELb0ELi4EEENS1_19SingleTileSchedulerILb1ELb0ELb0ELi64EEEEEEEEEvNT_6ParamsE --------------------------
	.section	.nv.shared._ZN7cutlass13device_kernelIN5flash19enable_sm80_to_sm89INS1_16FlashAttnBwdSm80INS1_25CollectiveMainloopBwdSm80ILi1ELi1EN4cute5tupleIJNS5_1CILi64EEES8_NS7_ILi192EEEEEENS_6half_tEfNS_4arch4Sm80ELb0ELb1ELb0ELb1ELb0ELb0ELb0ELb0ELi2ELi2ELi2ELi2ELb1EEENS1_21CollectiveEpilogueBwdISA_SB_SD_Li256ELb1ELb0ELi4EEENS1_19SingleTileSchedulerILb1ELb0ELb0ELi64EEEEEEEEEvNT_6ParamsE,"aw",@nobits
	.sectionflags	@""
	.align	16
	.zero		1024


//--------------------- .nv.shared._ZN7cutlass13device_kernelIN5flash19enable_sm80_to_sm89INS1_16FlashAttnBwdSm80INS1_25CollectiveMainloopBwdSm80ILi1ELi1EN4cute5tupleIJNS5_1CILi64EEES8_NS7_ILi192EEEEEENS_6half_tEfNS_4arch4Sm80ELb0ELb1ELb0ELb1ELb1ELb0ELb0ELb0ELi2ELi2ELi2ELi2ELb1EEENS1_21CollectiveEpilogueBwdISA_SB_SD_Li256ELb1ELb0ELi4EEENS1_19SingleTileSchedulerILb1ELb0ELb0ELi64EEEEEEEEEvNT_6ParamsE --------------------------
	.section	.nv.shared._ZN7cutlass13device_kernelIN5flash19enable_sm80_to_sm89INS1_16FlashAttnBwdSm80INS1_25CollectiveMainloopBwdSm80ILi1ELi1EN4cute5tupleIJNS5_1CILi64EEES8_NS7_ILi192EEEEEENS_6half_tEfNS_4arch4Sm80ELb0ELb1ELb0ELb1ELb1ELb0ELb0ELb0ELi2ELi2ELi2ELi2ELb1EEENS1_21CollectiveEpilogueBwdISA_SB_SD_Li256ELb1ELb0ELi4EEENS1_19SingleTileSchedulerILb1ELb0ELb0ELi64EEEEEEEEEvNT_6ParamsE,"aw",@nobits
	.sectionflags	@""
	.align	16
	.zero		1024


//--------------------- .nv.shared._ZN7cutlass13device_kernelIN5flash19enable_sm80_to_sm89INS1_16FlashAttnBwdSm80INS1_25CollectiveMainloopBwdSm80ILi1ELi1EN4cute5tupleIJNS5_1CILi64EEES8_NS7_ILi192EEEEEENS_6half_tEfNS_4arch4Sm80ELb0ELb1ELb0ELb1ELb0ELb0ELb0ELb0ELi2ELi2ELi2ELi2ELb1EEENS1_24CollectiveEpilogueBwdGQAISA_fSD_Li256ELb1ELb0EEENS1_19SingleTileSchedulerILb1ELb0ELb0ELi64EEEEEEEEEvNT_6ParamsE --------------------------
	.section	.nv.shared._ZN7cutlass13device_kernelIN5flash19enable_sm80_to_sm89INS1_16FlashAttnBwdSm80INS1_25CollectiveMainloopBwdSm80ILi1ELi1EN4cute5tupleIJNS5_1CILi64EEES8_NS7_ILi192EEEEEENS_6half_tEfNS_4arch4Sm80ELb0ELb1ELb0ELb1ELb0ELb0ELb0ELb0ELi2ELi2ELi2ELi2ELb1EEENS1_24CollectiveEpilogueBwdGQAISA_fSD_Li256ELb1ELb0EEENS1_19SingleTileSchedulerILb1ELb0ELb0ELi64EEEEEEEEEvNT_6ParamsE,"aw",@nobits
	.sectionflags	@""
	.align	16
	.zero		1024


//--------------------- .nv.shared._ZN7cutlass13device_kernelIN5flash19enable_sm80_to_sm89INS1_16FlashAttnBwdSm80INS1_25CollectiveMainloopBwdSm80ILi1ELi1EN4cute5tupleIJNS5_1CILi64EEES8_NS7_ILi192EEEEEENS_6half_tEfNS_4arch4Sm80ELb0ELb1ELb0ELb1ELb1ELb0ELb0ELb0ELi2ELi2ELi2ELi2ELb1EEENS1_24CollectiveEpilogueBwdGQAISA_fSD_Li256ELb1ELb1EEENS1_19SingleTileSchedulerILb1ELb0ELb0ELi64EEEEEEEEEvNT_6ParamsE --------------------------
	.section	.nv.shared._ZN7cutlass13device_kernelIN5flash19enable_sm80_to_sm89INS1_16FlashAttnBwdSm80INS1_25CollectiveMainloopBwdSm80ILi1ELi1EN4cute5tupleIJNS5_1CILi64EEES8_NS7_ILi192EEEEEENS_6half_tEfNS_4arch4Sm80ELb0ELb1ELb0ELb1ELb1ELb0ELb0ELb0ELi2ELi2ELi2ELi2ELb1EEENS1_24CollectiveEpilogueBwdGQAISA_fSD_Li256ELb1ELb1EEENS1_19SingleTileSchedulerILb1ELb0ELb0ELi64EEEEEEEEEvNT_6ParamsE,"aw",@nobits
	.sectionflags	@""
	.align	16
	.zero		1024


//--------------------- .nv.shared._ZN7cutlass13device_kernelIN5flash19enable_sm80_to_sm89INS1_16FlashAttnBwdSm80INS1_25CollectiveMainloopBwdSm80ILi1ELi1EN4cute5tupleIJNS5_1CILi64EEES8_NS7_ILi192EEEEEENS_6half_tEfNS_4arch4Sm80ELb1ELb0ELb0ELb0ELb0ELb0ELb0ELb0ELi2ELi2ELi2ELi2ELb1EEENS1_21CollectiveEpilogueBwdISA_SB_SD_Li256ELb0ELb0ELi4EEENS1_25SingleTileBwdLPTSchedulerILb0ELi64ELb0EEEEEEEEEvNT_6ParamsE --------------------------
	.section	.nv.shared._ZN7cutlass13device_kernelIN5flash19enable_sm80_to_sm89INS1_16FlashAttnBwdSm80INS1_25CollectiveMainloopBwdSm80ILi1ELi1EN4cute5tupleIJNS5_1CILi64EEES8_NS7_ILi192EEEEEENS_6half_tEfNS_4arch4Sm80ELb1ELb0ELb0ELb0ELb0ELb0ELb0ELb0ELi2ELi2ELi2ELi2ELb1EEENS1_21CollectiveEpilogueBwdISA_SB_SD_Li256ELb0ELb0ELi4EEENS1_25SingleTileBwdLPTSchedulerILb0ELi64ELb0EEEEEEEEEvNT_6ParamsE,"aw",@nobits
	.sectionflags	@""
	.align	16
	.zero		1024


//--------------------- .nv.shared._ZN7cutlass13device_kernelIN5flash19enable_sm80_to_sm89INS1_16FlashAttnBwdSm80INS1_25CollectiveMainloopBwdSm80ILi1ELi1EN4cute5tupleIJNS5_1CILi64EEES8_NS7_ILi192EEEEEENS_6half_tEfNS_4arch4Sm80ELb1ELb0ELb0ELb0ELb1ELb0ELb0ELb0ELi2ELi2ELi2ELi2ELb1EEENS1_21CollectiveEpilogueBwdISA_SB_SD_Li256ELb0ELb0ELi4EEENS1_25SingleTileBwdLPTSchedulerILb0ELi64ELb1EEEEEEEEEvNT_6ParamsE --------------------------
	.section	.nv.shared._ZN7cutlass13device_kernelIN5flash19enable_sm80_to_sm89INS1_16FlashAttnBwdSm80INS1_25CollectiveMainloopBwdSm80ILi1ELi1EN4cute5tupleIJNS5_1CILi64EEES8_NS7_ILi192EEEEEENS_6half_tEfNS_4arch4Sm80ELb1ELb0ELb0ELb0ELb1ELb0ELb0ELb0ELi2ELi2ELi2ELi2ELb1EEENS1_21CollectiveEpilogueBwdISA_SB_SD_Li256ELb0ELb0ELi4EEENS1_25SingleTileBwdLPTSchedulerILb0ELi64ELb1EEEEEEEEEvNT_6ParamsE,"aw",@nobits
	.sectionflags	@""
	.align	16
	.zero		1024


//--------------------- .nv.shared._ZN7cutlass13device_kernelIN5flash19enable_sm80_to_sm89INS1_16FlashAttnBwdSm80INS1_25CollectiveMainloopBwdSm80ILi1ELi1EN4cute5tupleIJNS5_1CILi64EEES8_NS7_ILi192EEEEEENS_6half_tEfNS_4arch4Sm80ELb1ELb0ELb0ELb0ELb0ELb0ELb0ELb0ELi2ELi2ELi2ELi2ELb1EEENS1_24CollectiveEpilogueBwdGQAISA_fSD_Li256ELb0ELb0EEENS1_25SingleTileBwdLPTSchedulerILb0ELi64ELb0EEEEEEEEEvNT_6ParamsE --------------------------
	.section	.nv.shared._ZN7cutlass13device_kernelIN5flash19enable_sm80_to_sm89INS1_16FlashAttnBwdSm80INS1_25CollectiveMainloopBwdSm80ILi1ELi1EN4cute5tupleIJNS5_1CILi64EEES8_NS7_ILi192EEEEEENS_6half_tEfNS_4arch4Sm80ELb1ELb0ELb0ELb0ELb0ELb0ELb0ELb0ELi2ELi2ELi2ELi2ELb1EEENS1_24CollectiveEpilogueBwdGQAISA_fSD_Li256ELb0ELb0EEENS1_25SingleTileBwdLPTSchedulerILb0ELi64ELb0EEEEEEEEEvNT_6ParamsE,"aw",@nobits
	.sectionflags	@""
	.align	16
	.zero		1024


//--------------------- .nv.shared._ZN7cutlass13device_kernelIN5flash19enable_sm80_to_sm89INS1_16FlashAttnBwdSm80INS1_25CollectiveMainloopBwdSm80ILi1ELi1EN4cute5tupleIJNS5_1CILi64EEES8_NS7_ILi192EEEEEENS_6half_tEfNS_4arch4Sm80ELb1ELb0ELb0ELb0ELb1ELb0ELb0ELb0ELi2ELi2ELi2ELi2ELb1EEENS1_24CollectiveEpilogueBwdGQAISA_fSD_Li256ELb0ELb1EEENS1_25SingleTileBwdLPTSchedulerILb0ELi64ELb1EEEEEEEEEvNT_6ParamsE --------------------------
	.section	.nv.shared._ZN7cutlass13device_kernelIN5flash19enable_sm80_to_sm89INS1_16FlashAttnBwdSm80INS1_25CollectiveMainloopBwdSm80ILi1ELi1EN4cute5tupleIJNS5_1CILi64EEES8_NS7_ILi192EEEEEENS_6half_tEfNS_4arch4Sm80ELb1ELb0ELb0ELb0ELb1ELb0ELb0ELb0ELi2ELi2ELi2ELi2ELb1EEENS1_24CollectiveEpilogueBwdGQAISA_fSD_Li256ELb0ELb1EEENS1_25SingleTileBwdLPTSchedulerILb0ELi64ELb1EEEEEEEEEvNT_6ParamsE,"aw",@nobits
	.sectionflags	@""
	.align	16
	.zero		1024


//--------------------- .nv.shared._ZN7cutlass13device_kernelIN5flash19enable_sm80_to_sm89INS1_16FlashAttnBwdSm80INS1_25CollectiveMainloopBwdSm80ILi1ELi1EN4cute5tupleIJNS5_1CILi64EEES8_NS7_ILi192EEEEEENS_6half_tEfNS_4arch4Sm80ELb1ELb0ELb0ELb1ELb0ELb0ELb0ELb0ELi2ELi2ELi2ELi2ELb1EEENS1_21CollectiveEpilogueBwdISA_SB_SD_Li256ELb1ELb0ELi4EEENS1_25SingleTileBwdLPTSchedulerILb1ELi64ELb0EEEEEEEEEvNT_6ParamsE --------------------------
	.section	.nv.shared._ZN7cutlass13device_kernelIN5flash19enable_sm80_to_sm89INS1_16FlashAttnBwdSm80INS1_25CollectiveMainloopBwdSm80ILi1ELi1EN4cute5tupleIJNS5_1CILi64EEES8_NS7_ILi192EEEEEENS_6half_tEfNS_4arch4Sm80ELb1ELb0ELb0ELb1ELb0ELb0ELb0ELb0ELi2ELi2ELi2ELi2ELb1EEENS1_21CollectiveEpilogueBwdISA_SB_SD_Li256ELb1ELb0ELi4EEENS1_25SingleTileBwdLPTSchedulerILb1ELi64ELb0EEEEEEEEEvNT_6ParamsE,"aw",@nobits
	.sectionflags	@""
	.align	16
	.zero		1024


//--------------------- .nv.shared._ZN7cutlass13device_kernelIN5flash19enable_sm80_to_sm89INS1_16FlashAttnBwdSm80INS1_25CollectiveMainloopBwdSm80ILi1ELi1EN4cute5tupleIJNS5_1CILi64EEES8_NS7_ILi192EEEEEENS_6half_tEfNS_4arch4Sm80ELb1ELb0ELb0ELb1ELb1ELb0ELb0ELb0ELi2ELi2ELi2ELi2ELb1EEENS1_21CollectiveEpilogueBwdISA_SB_SD_Li256ELb1ELb0ELi4EEENS1_25SingleTileBwdLPTSchedulerILb1ELi64ELb1EEEEEEEEEvNT_6ParamsE --------------------------
	.section	.nv.shared._ZN7cutlass13device_kernelIN5flash19enable_sm80_to_sm89INS1_16FlashAttnBwdSm80INS1_25CollectiveMainloopBwdSm80ILi1ELi1EN4cute5tupleIJNS5_1CILi64EEES8_NS7_ILi192EEEEEENS_6half_tEfNS_4arch4Sm80ELb1ELb0ELb0ELb1ELb1ELb0ELb0ELb0ELi2ELi2ELi2ELi2ELb1EEENS1_21CollectiveEpilogueBwdISA_SB_SD_Li256ELb1ELb0ELi4EEENS1_25SingleTileBwdLPTSchedulerILb1ELi64ELb1EEEEEEEEEvNT_6ParamsE,"aw",@nobits
	.sectionflags	@""
	.align	16
	.zero		1024


//--------------------- .nv.shared._ZN7cutlass13device_kernelIN5flash19enable_sm80_to_sm89INS1_16FlashAttnBwdSm80INS1_25CollectiveMainloopBwdSm80ILi1ELi1EN4cute5tupleIJNS5_1CILi64EEES8_NS7_ILi192EEEEEENS_6half_tEfNS_4arch4Sm80ELb1ELb0ELb0ELb1ELb0ELb0ELb0ELb0ELi2ELi2ELi2ELi2ELb1EEENS1_24CollectiveEpilogueBwdGQAISA_fSD_Li256ELb1ELb0EEENS1_25SingleTileBwdLPTSchedulerILb1ELi64ELb0EEEEEEEEEvNT_6ParamsE --------------------------
	.section	.nv.shared._ZN7cutlass13device_kernelIN5flash19enable_sm80_to_sm89INS1_16FlashAttnBwdSm80INS1_25CollectiveMainloopBwdSm80ILi1ELi1EN4cute5tupleIJNS5_1CILi64EEES8_NS7_ILi192EEEEEENS_6half_tEfNS_4arch4Sm80ELb1ELb0ELb0ELb1ELb0ELb0ELb0ELb0ELi2ELi2ELi2ELi2ELb1EEENS1_24CollectiveEpilogueBwdGQAISA_fSD_Li256ELb1ELb0EEENS1_25SingleTileBwdLPTSchedulerILb1ELi64ELb0EEEEEEEEEvNT_6ParamsE,"aw",@nobits
	.sectionflags	@""
	.align	16
	.zero		1024


//--------------------- .nv.shared._ZN7cutlass13device_kernelIN5flash19enable_sm80_to_sm89INS1_16FlashAttnBwdSm80INS1_25CollectiveMainloopBwdSm80ILi1ELi1EN4cute5tupleIJNS5_1CILi64EEES8_NS7_ILi192EEEEEENS_6half_tEfNS_4arch4Sm80ELb1ELb0ELb0ELb1ELb1ELb0ELb0ELb0ELi2ELi2ELi2ELi2ELb1EEENS1_24CollectiveEpilogueBwdGQAISA_fSD_Li256ELb1ELb1EEENS1_25SingleTileBwdLPTSchedulerILb1ELi64ELb1EEEEEEEEEvNT_6ParamsE --------------------------
	.section	.nv.shared._ZN7cutlass13device_kernelIN5flash19enable_sm80_to_sm89INS1_16FlashAttnBwdSm80INS1_25CollectiveMainloopBwdSm80ILi1ELi1EN4cute5tupleIJNS5_1CILi64EEES8_NS7_ILi192EEEEEENS_6half_tEfNS_4arch4Sm80ELb1ELb0ELb0ELb1ELb1ELb0ELb0ELb0ELi2ELi2ELi2ELi2ELb1EEENS1_24CollectiveEpilogueBwdGQAISA_fSD_Li256ELb1ELb1EEENS1_25SingleTileBwdLPTSchedulerILb1ELi64ELb1EEEEEEEEEvNT_6ParamsE,"aw",@nobits
	.sectionflags	@""
	.align	16
	.zero		1024


//--------------------- .nv.shared._ZN7cutlass13device_kernelIN5flash19enable_sm80_to_sm89INS1_16FlashAttnBwdSm80INS1_25CollectiveMainloopBwdSm80ILi2ELi1EN4cute5tupleIJNS5_1CILi64EEENS7_ILi80EEENS7_ILi192EEEEEENS_6half_tEfNS_4arch4Sm80ELb0ELb0ELb0ELb0ELb0ELb0ELb1ELb0ELi2ELi4ELi2ELi2ELb0EEENS1_21CollectiveEpilogueBwdISB_SC_SE_Li256ELb0ELb1ELi4EEENS1_19SingleTileSchedulerILb0ELb0ELb0ELi80EEEEEEEEEvNT_6ParamsE --------------------------
	.section	.nv.shared._ZN7cutlass13device_kernelIN5flash19enable_sm80_to_sm89INS1_16FlashAttnBwdSm80INS1_25CollectiveMainloopBwdSm80ILi2ELi1EN4cute5tupleIJNS5_1CILi64EEENS7_ILi80EEENS7_ILi192EEEEEENS_6half_tEfNS_4arch4Sm80ELb0ELb0ELb0ELb0ELb0ELb0ELb1ELb0ELi2ELi4ELi2ELi2ELb0EEENS1_21CollectiveEpilogueBwdISB_SC_SE_Li256ELb0ELb1ELi4EEENS1_19SingleTileSchedulerILb0ELb0ELb0ELi80EEEEEEEEEvNT_6ParamsE,"aw",@nobits
	.sectionflags	@""
	.align	16
	.zero		1024


//--------------------- .nv.shared._ZN7cutlass13device_kernelIN5flash19enable_sm80_to_sm89INS1_16FlashAttnBwdSm80INS1_25CollectiveMainloopBwdSm80ILi2ELi1EN4cute5tupleIJNS5_1CILi64EEENS7_ILi80EEENS7_ILi192EEEEEENS_6half_tEfNS_4arch4Sm80ELb0ELb0ELb0ELb0ELb1ELb0ELb1ELb0ELi2ELi4ELi2ELi2ELb0EEENS1_21CollectiveEpilogueBwdISB_SC_SE_Li256ELb0ELb1ELi4EEENS1_19SingleTileSchedulerILb0ELb0ELb0ELi80EEEEEEEEEvNT_6ParamsE --------------------------
	.section	.nv.shared._ZN7cutlass13device_kernelIN5flash19enable_sm80_to_sm89INS1_16FlashAttnBwdSm80INS1_25CollectiveMainloopBwdSm80ILi2ELi1EN4cute5tupleIJNS5_1CILi64EEENS7_ILi80EEENS7_ILi192EEEEEENS_6half_tEfNS_4arch4Sm80ELb0ELb0ELb0ELb0ELb1ELb0ELb1ELb0ELi2ELi4ELi2ELi2ELb0EEENS1_21CollectiveEpilogueBwdISB_SC_SE_Li256ELb0ELb1ELi4EEENS1_19SingleTileSchedulerILb0ELb0ELb0ELi80EEEEEEEEEvNT_6ParamsE,"aw",@nobits
	.sectionflags	@""
	.align	16
	.zero		1024


//--------------------- .nv.shared._ZN7cutlass13device_kernelIN5flash19enable_sm80_to_sm89INS1_16FlashAttnBwdSm80INS1_25CollectiveMainloopBwdSm80ILi2ELi1EN4cute5tupleIJNS5_1CILi64EEENS7_ILi80EEENS7_ILi192EEEEEENS_6half_tEfNS_4arch4Sm80ELb0ELb0ELb0ELb0ELb0ELb0ELb1ELb0ELi2ELi4ELi2ELi2ELb0EEENS1_24CollectiveEpilogueBwdGQAISB_fSE_Li256ELb0ELb0EEENS1_19SingleTileSchedulerILb0ELb0ELb0ELi80EEEEEEEEEvNT_6ParamsE --------------------------
	.section	.nv.shared._ZN7cutlass13device_kernelIN5flash19enable_sm80_to_sm89INS1_16FlashAttnBwdSm80INS1_25CollectiveMainloopBwdSm80ILi2ELi1EN4cute5tupleIJNS5_1CILi64EEENS7_ILi80EEENS7_ILi192EEEEEENS_6half_tEfNS_4arch4Sm80ELb0ELb0ELb0ELb0ELb0ELb0ELb1ELb0ELi2ELi4ELi2ELi2ELb0EEENS1_24CollectiveEpilogueBwdGQAISB_fSE_Li256ELb0ELb0EEENS1_19SingleTileSchedulerILb0ELb0ELb0ELi80EEEEEEEEEvNT_6ParamsE,"aw",@nobits
	.sectionflags	@""
	.align	16
	.zero		1024


//--------------------- .nv.shared._ZN7cutlass13device_kernelIN5flash19enable_sm80_to_sm89INS1_16FlashAttnBwdSm80INS1_25CollectiveMainloopBwdSm80ILi2ELi1EN4cute5tupleIJNS5_1CILi64EEENS7_ILi80EEENS7_ILi192EEEEEENS_6half_tEfNS_4arch4Sm80ELb0ELb0ELb0ELb0ELb1ELb0ELb1ELb0ELi2ELi4ELi2ELi2ELb0EEENS1_24CollectiveEpilogueBwdGQAISB_fSE_Li256ELb0ELb1EEENS1_19SingleTileSchedulerILb0ELb0ELb0ELi80EEEEEEEEEvNT_6ParamsE --------------------------
	.section	.nv.shared._ZN7cutlass13device_kernelIN5flash19enable_sm80_to_sm89INS1_16FlashAttnBwdSm80INS1_25CollectiveMainloopBwdSm80ILi2ELi1EN4cute5tupleIJNS5_1CILi64EEENS7_ILi80EEENS7_ILi192EEEEEENS_6half_tEfNS_4arch4Sm80ELb0ELb0ELb0ELb0ELb1ELb0ELb1ELb0ELi2ELi4ELi2ELi2ELb0EEENS1_24CollectiveEpilogueBwdGQAISB_fSE_Li256ELb0ELb1EEENS1_19SingleTileSchedulerILb0ELb0ELb0ELi80EEEEEEEEEvNT_6ParamsE,"aw",@nobits
	.sectionflags	@""
	.align	16
	.zero		1024


//--------------------- .nv.shared._ZN7cutlass13device_kernelIN5flash19enable_sm80_to_sm89INS1_16FlashAttnBwdSm80INS1_25CollectiveMainloopBwdSm80ILi2ELi1EN4cute5tupleIJNS5_1CILi64EEENS7_ILi80EEENS7_ILi192EEEEEENS_6half_tEfNS_4arch4Sm80ELb0ELb0ELb0ELb1ELb0ELb0ELb1ELb0ELi2ELi4ELi2ELi2ELb0EEENS1_21CollectiveEpilogueBwdISB_SC_SE_Li256ELb1ELb1ELi4EEENS1_19SingleTileSchedulerILb1ELb0ELb0ELi80EEEEEEEEEvNT_6ParamsE --------------------------
	.section	.nv.shared._ZN7cutlass13device_kernelIN5flash19enable_sm80_to_sm89INS1_16FlashAttnBwdSm80INS1_25CollectiveMainloopBwdSm80ILi2ELi1EN4cute5tupleIJNS5_1CILi64EEENS7_ILi80EEENS7_ILi192EEEEEENS_6half_tEfNS_4arch4Sm80ELb0ELb0ELb0ELb1ELb0ELb0ELb1ELb0ELi2ELi4ELi2ELi2ELb0EEENS1_21CollectiveEpilogueBwdISB_SC_SE_Li256ELb1ELb1ELi4EEENS1_19SingleTileSchedulerILb1ELb0ELb0ELi80EEEEEEEEEvNT_6ParamsE,"aw",@nobits
	.sectionflags	@""
	.align	16
	.zero		1024


//--------------------- .nv.shared._ZN7cutlass13device_kernelIN5flash19enable_sm80_to_sm89INS1_16FlashAttnBwdSm80INS1_25CollectiveMainloopBwdSm80ILi2ELi1EN4cute5tupleIJNS5_1CILi64EEENS7_ILi80EEENS7_ILi192EEEEEENS_6half_tEfNS_4arch4Sm80ELb0ELb0ELb0ELb1ELb1ELb0ELb1ELb0ELi2ELi4ELi2ELi2ELb0EEENS1_21CollectiveEpilogueBwdISB_SC_SE_Li256ELb1ELb1ELi4EEENS1_19SingleTileSchedulerILb1ELb0ELb0ELi80EEEEEEEEEvNT_6ParamsE --------------------------
	.section	.nv.shared._ZN7cutlass13device_kernelIN5flash19enable_sm80_to_sm89INS1_16FlashAttnBwdSm80INS1_25CollectiveMainloopBwdSm80ILi2ELi1EN4cute5tupleIJNS5_1CILi64EEENS7_ILi80EEENS7_ILi192EEEEEENS_6half_tEfNS_4arch4Sm80ELb0ELb0ELb0ELb1ELb1ELb0ELb1ELb0ELi2ELi4ELi2ELi2ELb0EEENS1_21CollectiveEpilogueBwdISB_SC_SE_Li256ELb1ELb1ELi4EEENS1_19SingleTileSchedulerILb1ELb0ELb0ELi80EEEEEEEEEvNT_6ParamsE,"aw",@nobits
	.sectionflags	@""
	.align	16
	.zero		1024


//--------------------- .nv.shared._ZN7cutlass13device_kernelIN5flash19enable_sm80_to_sm89INS1_16FlashAttnBwdSm80INS1_25CollectiveMainloopBwdSm80ILi2ELi1EN4cute5tupleIJNS5_1CILi64EEENS7_ILi80EEENS7_ILi192EEEEEENS_6half_tEfNS_4arch4Sm80ELb0ELb0ELb0ELb1ELb0ELb0ELb1ELb0ELi2ELi4ELi2ELi2ELb0EEENS1_24CollectiveEpilogueBwdGQAISB_fSE_Li256ELb1ELb0EEENS1_19SingleTileSchedulerILb1ELb0ELb0ELi80EEEEEEEEEvNT_6ParamsE --------------------------
	.section	.nv.shared._ZN7cutlass13device_kernelIN5flash19enable_sm80_to_sm89INS1_16FlashAttnBwdSm80INS1_25CollectiveMainloopBwdSm80ILi2ELi1EN4cute5tupleIJNS5_1CILi64EEENS7_ILi80EEENS7_ILi192EEEEEENS_6half_tEfNS_4arch4Sm80ELb0ELb0ELb0ELb1ELb0ELb0ELb1ELb0ELi2ELi4ELi2ELi2ELb0EEENS1_24CollectiveEpilogueBwdGQAISB_fSE_Li256ELb1ELb0EEENS1_19SingleTileSchedulerILb1ELb0ELb0ELi80EEEEEEEEEvNT_6ParamsE,"aw",@nobits
	.sectionflags	@""
	.align	16
	.zero		1024


//--------------------- .nv.shared._ZN7cutlass13device_kernelIN5flash19enable_sm80_to_sm89INS1_16FlashAttnBwdSm80INS1_25CollectiveMainloopBwdSm80ILi2ELi1EN4cute5tupleIJNS5_1CILi64EEENS7_ILi80EEENS7_ILi192EEEEEENS_6half_tEfNS_4arch4Sm80ELb0ELb0ELb0ELb1ELb1ELb0ELb1ELb0ELi2ELi4ELi2ELi2ELb0EEENS1_24CollectiveEpilogueBwdGQAISB_fSE_Li256ELb1ELb1EEENS1_19SingleTileSchedulerILb1ELb0ELb0ELi80EEEEEEEEEvNT_6ParamsE --------------------------
	.section	.nv.shared._ZN7cutlass13device_kernelIN5flash19enable_sm80_to_sm89INS1_16FlashAttnBwdSm80INS1_25CollectiveMainloopBwdSm80ILi2ELi1EN4cute5tupleIJNS5_1CILi64EEENS7_ILi80EEENS7_ILi192EEEEEENS_6half_tEfNS_4arch4Sm80ELb0ELb0ELb0ELb1ELb1ELb0ELb1ELb0ELi2ELi4ELi2ELi2ELb0EEENS1_24CollectiveEpilogueBwdGQAISB_fSE_Li256ELb1ELb1EEENS1_19SingleTileSchedulerILb1ELb0ELb0ELi80EEEEEEEEEvNT_6ParamsE,"aw",@nobits
	.sectionflags	@""
	.align	16
	.zero		1024


//--------------------- .nv.shared._ZN7cutlass13device_kernelIN5flash19enable_sm80_to_sm89INS1_16FlashAttnBwdSm80INS1_25CollectiveMainloopBwdSm80ILi2ELi1EN4cute5tupleIJNS5_1CILi64EEENS7_ILi80EEENS7_ILi192EEEEEENS_6half_tEfNS_4arch4Sm80ELb0ELb1ELb0ELb0ELb0ELb0ELb1ELb0ELi2ELi4ELi2ELi2ELb0EEENS1_21CollectiveEpilogueBwdISB_SC_SE_Li256ELb0ELb1ELi4EEENS1_19SingleTileSchedulerILb0ELb0ELb0ELi80EEEEEEEEEvNT_6ParamsE --------------------------
	.section	.nv.shared._ZN7cutlass13device_kernelIN5flash19enable_sm80_to_sm89INS1_16FlashAttnBwdSm80INS1_25CollectiveMainloopBwdSm80ILi2ELi1EN4cute5tupleIJNS5_1CILi64EEENS7_ILi80EEENS7_ILi192EEEEEENS_6half_tEfNS_4arch4Sm80ELb0ELb1ELb0ELb0ELb0ELb0ELb1ELb0ELi2ELi4ELi2ELi2ELb0EEENS1_21CollectiveEpilogueBwdISB_SC_SE_Li256ELb0ELb1ELi4EEENS1_19SingleTileSchedulerILb0ELb0ELb0ELi80EEEEEEEEEvNT_6ParamsE,"aw",@nobits
	.sectionflags	@""
	.align	16
	.zero		1024


//--------------------- .nv.shared._ZN7cutlass13device_kernelIN5flash19enable_sm80_to_sm89INS1_16FlashAttnBwdSm80INS1_25CollectiveMainloopBwdSm80ILi2ELi1EN4cute5tupleIJNS5_1CILi64EEENS7_ILi80EEENS7_ILi192EEEEEENS_6half_tEfNS_4arch4Sm80ELb0ELb1ELb0ELb0ELb1ELb0ELb1ELb0ELi2ELi4ELi2ELi2ELb0EEENS1_21CollectiveEpilogueBwdISB_SC_SE_Li256ELb0ELb1ELi4EEENS1_19SingleTileSchedulerILb0ELb0ELb0ELi80EEEEEEEEEvNT_6ParamsE --------------------------
	.section	.nv.shared._ZN7cutlass13device_kernelIN5flash19enable_sm80_to_sm89INS1_16FlashAttnBwdSm80INS1_25CollectiveMainloopBwdSm80ILi2ELi1EN4cute5tupleIJNS5_1CILi64EEENS7_ILi80EEENS7_ILi192EEEEEENS_6half_tEfNS_4arch4Sm80ELb0ELb1ELb0ELb0ELb1ELb0ELb1ELb0ELi2ELi4ELi2ELi2ELb0EEENS1_21CollectiveEpilogueBwdISB_SC_SE_Li256ELb0ELb1ELi4EEENS1_19SingleTileSchedulerILb0ELb0ELb0ELi80EEEEEEEEEvNT_6ParamsE,"aw",@nobits
	.sectionflags	@""
	.align	16
	.zero		1024


//--------------------- .nv.shared._ZN7cutlass13device_kernelIN5flash19enable_sm80_to_sm89INS1_16FlashAttnBwdSm80INS1_25CollectiveMainloopBwdSm80ILi2ELi1EN4cute5tupleIJNS5_1CILi64EEENS7_ILi80EEENS7_ILi192EEEEEENS_6half_tEfNS_4arch4Sm80ELb0ELb1ELb0ELb0ELb0ELb0ELb1ELb0ELi2ELi4ELi2ELi2ELb0EEENS1_24CollectiveEpilogueBwdGQAISB_fSE_Li256ELb0ELb0EEENS1_19SingleTileSchedulerILb0ELb0ELb0ELi80EEEEEEEEEvNT_6ParamsE --------------------------
	.section	.nv.shared._ZN7cutlass13device_kernelIN5flash19enable_sm80_to_sm89INS1_16FlashAttnBwdSm80INS1_25CollectiveMainloopBwdSm80ILi2ELi1EN4cute5tupleIJNS5_1CILi64EEENS7_ILi80EEENS7_ILi192EEEEEENS_6half_tEfNS_4arch4Sm80ELb0ELb1ELb0ELb0ELb0ELb0ELb1ELb0ELi2ELi4ELi2ELi2ELb0EEENS1_24CollectiveEpilogueBwdGQAISB_fSE_Li256ELb0ELb0EEENS1_19SingleTileSchedulerILb0ELb0ELb0ELi80EEEEEEEEEvNT_6ParamsE,"aw",@nobits
	.sectionflags	@""
	.align	16
	.zero		1024


//--------------------- .nv.shared._ZN7cutlass13device_kernelIN5flash19enable_sm80_to_sm89INS1_16FlashAttnBwdSm80INS1_25CollectiveMainloopBwdSm80ILi2ELi1EN4cute5tupleIJNS5_1CILi64EEENS7_ILi80EEENS7_ILi192EEEEEENS_6half_tEfNS_4arch4Sm80ELb0ELb1ELb0ELb0ELb1ELb0ELb1ELb0ELi2ELi4ELi2ELi2ELb0EEENS1_24CollectiveEpilogueBwdGQAISB_fSE_Li256ELb0ELb1EEENS1_19SingleTileSchedulerILb0ELb0ELb0ELi80EEEEEEEEEvNT_6ParamsE --------------------------
	.section	.nv.shared._ZN7cutlass13device_kernelIN5flash19enable_sm80_to_sm89INS1_16FlashAttnBwdSm80INS1_25CollectiveMainloopBwdSm80ILi2ELi1EN4cute5tupleIJNS5_1CILi64EEENS7_ILi80EEENS7_ILi192EEEEEENS_6half_tEfNS_4arch4Sm80ELb0ELb1ELb0ELb0ELb1ELb0ELb1ELb0ELi2ELi4ELi2ELi2ELb0EEENS1_24CollectiveEpilogueBwdGQAISB_fSE_Li256ELb0ELb1EEENS1_19SingleTileSchedulerILb0ELb0ELb0ELi80EEEEEEEEEvNT_6ParamsE,"aw",@nobits
	.sectionflags	@""
	.align	16
	.zero		1024


//--------------------- .nv.shared._ZN7cutlass13device_kernelIN5flash19enable_sm80_to_sm89INS1_16FlashAttnBwdSm80INS1_25CollectiveMainloopBwdSm80ILi2ELi1EN4cute5tupleIJNS5_1CILi64EEENS7_ILi80EEENS7_ILi192EEEEEENS_6half_tEfNS_4arch4Sm80ELb0ELb1ELb0ELb1ELb0ELb0ELb1ELb0ELi2ELi4ELi2ELi2ELb0EEENS1_21CollectiveEpilogueBwdISB_SC_SE_Li256ELb1ELb1ELi4EEENS1_19SingleTileSchedulerILb1ELb0ELb0ELi80EEEEEEEEEvNT_6ParamsE --------------------------
	.section	.nv.shared._ZN7cutlass13device_kernelIN5flash19enable_sm80_to_sm89INS1_16FlashAttnBwdSm80INS1_25CollectiveMainloopBwdSm80ILi2ELi1EN4cute5tupleIJNS5_1CILi64EEENS7_ILi80EEENS7_ILi192EEEEEENS_6half_tEfNS_4arch4Sm80ELb0ELb1ELb0ELb1ELb0ELb0ELb1ELb0ELi2ELi4ELi2ELi2ELb0EEENS1_21CollectiveEpilogueBwdISB_SC_SE_Li256ELb1ELb1ELi4EEENS1_19SingleTileSchedulerILb1ELb0ELb0ELi80EEEEEEEEEvNT_6ParamsE,"aw",@nobits
	.sectionflags	@""
	.align	16
	.zero		1024


//--------------------- .nv.shared._ZN7cutlass13device_kernelIN5flash19enable_sm80_to_sm89INS1_16FlashAttnBwdSm80INS1_25CollectiveMainloopBwdSm80ILi2ELi1EN4cute5tupleIJNS5_1CILi64EEENS7_ILi80EEENS7_ILi192EEEEEENS_6half_tEfNS_4arch4Sm80ELb0ELb1ELb0ELb1ELb1ELb0ELb1ELb0ELi2ELi4ELi2ELi2ELb0EEENS1_21CollectiveEpilogueBwdISB_SC_SE_Li256ELb1ELb1ELi4EEENS1_19SingleTileSchedulerILb1ELb0ELb0ELi80EEEEEEEEEvNT_6ParamsE --------------------------
	.section	.nv.shared._ZN7cutlass13device_kernelIN5flash19enable_sm80_to_sm89INS1_16FlashAttnBwdSm80INS1_25CollectiveMainloopBwdSm80ILi2ELi1EN4cute5tupleIJNS5_1CILi64EEENS7_ILi80EEENS7_ILi192EEEEEENS_6half_tEfNS_4arch4Sm80ELb0ELb1ELb0ELb1ELb1ELb0ELb1ELb0ELi2ELi4ELi2ELi2ELb0EEENS1_21CollectiveEpilogueBwdISB_SC_SE_Li256ELb1ELb1ELi4EEENS1_19SingleTileSchedulerILb1ELb0ELb0ELi80EEEEEEEEEvNT_6ParamsE,"aw",@nobits
	.sectionflags	@""
	.align	16
	.zero		1024


//--------------------- .nv.shared._ZN7cutlass13device_kernelIN5flash19enable_sm80_to_sm89INS1_16FlashAttnBwdSm80INS1_25CollectiveMainloopBwdSm80ILi2ELi1EN4cute5tupleIJNS5_1CILi64EEENS7_ILi80EEENS7_ILi192EEEEEENS_6half_tEfNS_4arch4Sm80ELb0ELb1ELb0ELb1ELb0ELb0ELb1ELb0ELi2ELi4ELi2ELi2ELb0EEENS1_24CollectiveEpilogueBwdGQAISB_fSE_Li256ELb1ELb0EEENS1_19SingleTileSchedulerILb1ELb0ELb0ELi80EEEEEEEEEvNT_6ParamsE --------------------------
	.section	.nv.shared._ZN7cutlass13device_kernelIN5flash19enable_sm80_to_sm89INS1_16FlashAttnBwdSm80INS1_25CollectiveMainloopBwdSm80ILi2ELi1EN4cute5tupleIJNS5_1CILi64EEENS7_ILi80EEENS7_ILi192EEEEEENS_6half_tEfNS_4arch4Sm80ELb0ELb1ELb0ELb1ELb0ELb0ELb1ELb0ELi2ELi4ELi2ELi2ELb0EEENS1_24CollectiveEpilogueBwdGQAISB_fSE_Li256ELb1ELb0EEENS1_19SingleTileSchedulerILb1ELb0ELb0ELi80EEEEEEEEEvNT_6ParamsE,"aw",@nobits
	.sectionflags	@""
	.align	16
	.zero		1024


//--------------------- .nv.shared._ZN7cutlass13device_kernelIN5flash19enable_sm80_to_sm89INS1_16FlashAttnBwdSm80INS1_25CollectiveMainloopBwdSm80ILi2ELi1EN4cute5tupleIJNS5_1CILi64EEENS7_ILi80EEENS7_ILi192EEEEEENS_6half_tEfNS_4arch4Sm80ELb0ELb1ELb0ELb1ELb1ELb0ELb1ELb0ELi2ELi4ELi2ELi2ELb0EEENS1_24CollectiveEpilogueBwdGQAISB_fSE_Li256ELb1ELb1EEENS1_19SingleTileSchedulerILb1ELb0ELb0ELi80EEEEEEEEEvNT_6ParamsE --------------------------
	.section	.nv.shared._ZN7cutlass13device_kernelIN5flash19enable_sm80_to_sm89INS1_16FlashAttnBwdSm80INS1_25CollectiveMainloopBwdSm80ILi2ELi1EN4cute5tupleIJNS5_1CILi64EEENS7_ILi80EEENS7_ILi192EEEEEENS_6half_tEfNS_4arch4Sm80ELb0ELb1ELb0ELb1ELb1ELb0ELb1ELb0ELi2ELi4ELi2ELi2ELb0EEENS1_24CollectiveEpilogueBwdGQAISB_fSE_Li256ELb1ELb1EEENS1_19SingleTileSchedulerILb1ELb0ELb0ELi80EEEEEEEEEvNT_6ParamsE,"aw",@nobits
	.sectionflags	@""
	.align	16
	.zero		1024


//--------------------- .nv.shared._ZN7cutlass13device_kernelIN5flash19enable_sm80_to_sm89INS1_16FlashAttnBwdSm80INS1_25CollectiveMainloopBwdSm80ILi2ELi1EN4cute5tupleIJNS5_1CILi64EEENS7_ILi80EEENS7_ILi192EEEEEENS_6half_tEfNS_4arch4Sm80ELb1ELb0ELb0ELb0ELb0ELb0ELb1ELb0ELi2ELi4ELi2ELi2ELb0EEENS1_21CollectiveEpilogueBwdISB_SC_SE_Li256ELb0ELb1ELi4EEENS1_25SingleTileBwdLPTSchedulerILb0ELi80ELb0EEEEEEEEEvNT_6ParamsE --------------------------
	.section	.nv.shared._ZN7cutlass13device_kernelIN5flash19enable_sm80_to_sm89INS1_16FlashAttnBwdSm80INS1_25CollectiveMainloopBwdSm80ILi2ELi1EN4cute5tupleIJNS5_1CILi64EEENS7_ILi80EEENS7_ILi192EEEEEENS_6half_tEfNS_4arch4Sm80ELb1ELb0ELb0ELb0ELb0ELb0ELb1ELb0ELi2ELi4ELi2ELi2ELb0EEENS1_21CollectiveEpilogueBwdISB_SC_SE_Li256ELb0ELb1ELi4EEENS1_25SingleTileBwdLPTSchedulerILb0ELi80ELb0EEEEEEEEEvNT_6ParamsE,"aw",@nobits
	.sectionflags	@""
	.align	16
	.zero		1024


//--------------------- .nv.shared._ZN7cutlass13device_kernelIN5flash19enable_sm80_to_sm89INS1_16FlashAttnBwdSm80INS1_25CollectiveMainloopBwdSm80ILi2ELi1EN4cute5tupleIJNS5_1CILi64EEENS7_ILi80EEENS7_ILi192EEEEEENS_6half_tEfNS_4arch4Sm80ELb1ELb0ELb0ELb0ELb1ELb0ELb1ELb0ELi2ELi4ELi2ELi2ELb0EEENS1_21CollectiveEpilogueBwdISB_SC_SE_Li256ELb0ELb1ELi4EEENS1_25SingleTileBwdLPTSchedulerILb0ELi80ELb1EEEEEEEEEvNT_6ParamsE --------------------------
	.section	.nv.shared._ZN7cutlass13device_kernelIN5flash19enable_sm80_to_sm89INS1_16FlashAttnBwdSm80INS1_25CollectiveMainloopBwdSm80ILi2ELi1EN4cute5tupleIJNS5_1CILi64EEENS7_ILi80EEENS7_ILi192EEEEEENS_6half_tEfNS_4arch4Sm80ELb1ELb0ELb0ELb0ELb1ELb0ELb1ELb0ELi2ELi4ELi2ELi2ELb0EEENS1_21CollectiveEpilogueBwdISB_SC_SE_Li256ELb0ELb1ELi4EEENS1_25SingleTileBwdLPTSchedulerILb0ELi80ELb1EEEEEEEEEvNT_6ParamsE,"aw",@nobits
	.sectionflags	@""
	.align	16
	.zero		1024


//--------------------- .nv.shared._ZN7cutlass13device_kernelIN5flash19enable_sm80_to_sm89INS1_16FlashAttnBwdSm80INS1_25CollectiveMainloopBwdSm80ILi2ELi1EN4cute5tupleIJNS5_1CILi64EEENS7_ILi80EEENS7_ILi192EEEEEENS_6half_tEfNS_4arch4Sm80ELb1ELb0ELb0ELb0ELb0ELb0ELb1ELb0ELi2ELi4ELi2ELi2ELb0EEENS1_24CollectiveEpilogueBwdGQAISB_fSE_Li256ELb0ELb0EEENS1_25SingleTileBwdLPTSchedulerILb0ELi80ELb0EEEEEEEEEvNT_6ParamsE --------------------------
	.section	.nv.shared._ZN7cutlass13device_kernelIN5flash19enable_sm80_to_sm89INS1_16FlashAttnBwdSm80INS1_25CollectiveMainloopBwdSm80ILi2ELi1EN4cute5tupleIJNS5_1CILi64EEENS7_ILi80EEENS7_ILi192EEEEEENS_6half_tEfNS_4arch4Sm80ELb1ELb0ELb0ELb0ELb0ELb0ELb1ELb0ELi2ELi4ELi2ELi2ELb0EEENS1_24CollectiveEpilogueBwdGQAISB_fSE_Li256ELb0ELb0EEENS1_25SingleTileBwdLPTSchedulerILb0ELi80ELb0EEEEEEEEEvNT_6ParamsE,"aw",@nobits
	.sectionflags	@""
	.align	16
	.zero		1024


//--------------------- .nv.shared._ZN7cutlass13device_kernelIN5flash19enable_sm80_to_sm89INS1_16FlashAttnBwdSm80INS1_25CollectiveMainloopBwdSm80ILi2ELi1EN4cute5tupleIJNS5_1CILi64EEENS7_ILi80EEENS7_ILi192EEEEEENS_6half_tEfNS_4arch4Sm80ELb1ELb0ELb0ELb0ELb1ELb0ELb1ELb0ELi2ELi4ELi2ELi2ELb0EEENS1_24CollectiveEpilogueBwdGQAISB_fSE_Li256ELb0ELb1EEENS1_25SingleTileBwdLPTSchedulerILb0ELi80ELb1EEEEEEEEEvNT_6ParamsE --------------------------
	.section	.nv.shared._ZN7cutlass13device_kernelIN5flash19enable_sm80_to_sm89INS1_16FlashAttnBwdSm80INS1_25CollectiveMainloopBwdSm80ILi2ELi1EN4cute5tupleIJNS5_1CILi64EEENS7_ILi80EEENS7_ILi192EEEEEENS_6half_tEfNS_4arch4Sm80ELb1ELb0ELb0ELb0ELb1ELb0ELb1ELb0ELi2ELi4ELi2ELi2ELb0EEENS1_24CollectiveEpilogueBwdGQAISB_fSE_Li256ELb0ELb1EEENS1_25SingleTileBwdLPTSchedulerILb0ELi80ELb1EEEEEEEEEvNT_6ParamsE,"aw",@nobits
	.sectionflags	@""
	.align	16
	.zero		1024


//--------------------- .nv.shared._ZN7cutlass13device_kernelIN5flash22FlashAttnBwdPreprocessIN4cute5tupleIJNS3_1CILi64EEENS5_ILi192EEEEEENS_6half_tEfNS_4arch4Sm80ELb1ELb0EEEEEvNT_6ParamsE --------------------------
	.section	.nv.shared._ZN7cutlass13device_kernelIN5flash22FlashAttnBwdPreprocessIN4cute5tupleIJNS3_1CILi64EEENS5_ILi192EEEEEENS_6half_tEfNS_4arch4Sm80ELb1ELb0EEEEEvNT_6ParamsE,"aw",@nobits
	.sectionflags	@""
	.align	16
	.zero		1024


//--------------------- .nv.shared._ZN7cutlass13device_kernelIN5flash19enable_sm80_to_sm89INS1_16FlashAttnBwdSm80INS1_25CollectiveMainloopBwdSm80ILi2ELi1EN4cute5tupleIJNS5_1CILi64EEENS7_ILi80EEENS7_ILi192EEEEEENS_6half_tEfNS_4arch4Sm80ELb1ELb0ELb0ELb1ELb0ELb0ELb1ELb0ELi2ELi4ELi2ELi2ELb0EEENS1_21CollectiveEpilogueBwdISB_SC_SE_Li256ELb1ELb1ELi4EEENS1_25SingleTileBwdLPTSchedulerILb1ELi80ELb0EEEEEEEEEvNT_6ParamsE --------------------------
	.section	.nv.shared._ZN7cutlass13device_kernelIN5flash19enable_sm80_to_sm89INS1_16FlashAttnBwdSm80INS1_25CollectiveMainloopBwdSm80ILi2ELi1EN4cute5tupleIJNS5_1CILi64EEENS7_ILi80EEENS7_ILi192EEEEEENS_6half_tEfNS_4arch4Sm80ELb1ELb0ELb0ELb1ELb0ELb0ELb1ELb0ELi2ELi4ELi2ELi2ELb0EEENS1_21CollectiveEpilogueBwdISB_SC_SE_Li256ELb1ELb1ELi4EEENS1_25SingleTileBwdLPTSchedulerILb1ELi80ELb0EEEEEEEEEvNT_6ParamsE,"aw",@nobits
	.sectionflags	@""
	.align	16
	.zero		1024


//--------------------- .nv.shared._ZN7cutlass13device_kernelIN5flash19enable_sm80_to_sm89INS1_16FlashAttnBwdSm80INS1_25CollectiveMainloopBwdSm80ILi2ELi1EN4cute5tupleIJNS5_1CILi64EEENS7_ILi80EEENS7_ILi192EEEEEENS_6half_tEfNS_4arch4Sm80ELb1ELb0ELb0ELb1ELb1ELb0ELb1ELb0ELi2ELi4ELi2ELi2ELb0EEENS1_21CollectiveEpilogueBwdISB_SC_SE_Li256ELb1ELb1ELi4EEENS1_25SingleTileBwdLPTSchedulerILb1ELi80ELb1EEEEEEEEEvNT_6ParamsE --------------------------
	.section	.nv.shared._ZN7cutlass13device_kernelIN5flash19enable_sm80_to_sm89INS1_16FlashAttnBwdSm80INS1_25CollectiveMainloopBwdSm80ILi2ELi1EN4cute5tupleIJNS5_1CILi64EEENS7_ILi80EEENS7_ILi192EEEEEENS_6half_tEfNS_4arch4Sm80ELb1ELb0ELb0ELb1ELb1ELb0ELb1ELb0ELi2ELi4ELi2ELi2ELb0EEENS1_21CollectiveEpilogueBwdISB_SC_SE_Li256ELb1ELb1ELi4EEENS1_25SingleTileBwdLPTSchedulerILb1ELi80ELb1EEEEEEEEEvNT_6ParamsE,"aw",@nobits
	.sectionflags	@""
	.align	16
	.zero		1024


//--------------------- .nv.shared._ZN7cutlass13device_kernelIN5flash19enable_sm80_to_sm89INS1_16FlashAttnBwdSm80INS1_25CollectiveMainloopBwdSm80ILi2ELi1EN4cute5tupleIJNS5_1CILi64EEENS7_ILi80EEENS7_ILi192EEEEEENS_6half_tEfNS_4arch4Sm80ELb1ELb0ELb0ELb1ELb0ELb0ELb1ELb0ELi2ELi4ELi2ELi2ELb0EEENS1_24CollectiveEpilogueBwdGQAISB_fSE_Li256ELb1ELb0EEENS1_25SingleTileBwdLPTSchedulerILb1ELi80ELb0EEEEEEEEEvNT_6ParamsE --------------------------
	.section	.nv.shared._ZN7cutlass13device_kernelIN5flash19enable_sm80_to_sm89INS1_16FlashAttnBwdSm80INS1_25CollectiveMainloopBwdSm80ILi2ELi1EN4cute5tupleIJNS5_1CILi64EEENS7_ILi80EEENS7_ILi192EEEEEENS_6half_tEfNS_4arch4Sm80ELb1ELb0ELb0ELb1ELb0ELb0ELb1ELb0ELi2ELi4ELi2ELi2ELb0EEENS1_24CollectiveEpilogueBwdGQAISB_fSE_Li256ELb1ELb0EEENS1_25SingleTileBwdLPTSchedulerILb1ELi80ELb0EEEEEEEEEvNT_6ParamsE,"aw",@nobits
	.sectionflags	@""
	.align	16
	.zero		1024


//--------------------- .nv.shared._ZN7cutlass13device_kernelIN5flash32FlashAttnBwdPostprocessConvertdQIN4cute5tupleIJNS3_1CILi80EEENS5_ILi192EEEEEENS_6half_tEfNS_4arch4Sm80ELi256ENS3_8TiledMMAINS3_8MMA_AtomIJNS3_28SM80_16x8x16_F32F16F16F32_TNEEEENS3_6LayoutINS4_IJNS5_ILi4EEENS5_ILi2EEENS5_ILi1EEEEEENS4_IJSJ_SH_NS5_ILi0EEEEEEEENS4_IJNS5_ILi64EEENS5_ILi16EEESP_EEEEELb1EEEEEvNT_6ParamsE --------------------------
	.section	.nv.shared._ZN7cutlass13device_kernelIN5flash32FlashAttnBwdPostprocessConvertdQIN4cute5tupleIJNS3_1CILi80EEENS5_ILi192EEEEEENS_6half_tEfNS_4arch4Sm80ELi256ENS3_8TiledMMAINS3_8MMA_AtomIJNS3_28SM80_16x8x16_F32F16F16F32_TNEEEENS3_6LayoutINS4_IJNS5_ILi4EEENS5_ILi2EEENS5_ILi1EEEEEENS4_IJSJ_SH_NS5_ILi0EEEEEEEENS4_IJNS5_ILi64EEENS5_ILi16EEESP_EEEEELb1EEEEEvNT_6ParamsE,"aw",@nobits
	.sectionflags	@""
	.align	16
	.zero		1024


//--------------------- .nv.shared._ZN7cutlass13device_kernelIN5flash32FlashAttnBwdPostprocessConvertdQIN4cute5tupleIJNS3_1CILi64EEENS5_ILi192EEEEEENS_6half_tEfNS_4arch4Sm80ELi256ENS3_8TiledMMAINS3_8MMA_AtomIJNS3_28SM80_16x8x16_F32F16F16F32_TNEEEENS3_6LayoutINS4_IJNS5_ILi2EEENS5_ILi4EEENS5_ILi1EEEEEENS4_IJSJ_SH_NS5_ILi0EEEEEEEENS4_IJNS5_ILi32EEES6_NS5_ILi16EEEEEEEELb0EEEEEvNT_6ParamsE --------------------------
	.section	.nv.shared._ZN7cutlass13device_kernelIN5flash32FlashAttnBwdPostprocessConvertdQIN4cute5tupleIJNS3_1CILi64EEENS5_ILi192EEEEEENS_6half_tEfNS_4arch4Sm80ELi256ENS3_8TiledMMAINS3_8MMA_AtomIJNS3_28SM80_16x8x16_F32F16F16F32_TNEEEENS3_6LayoutINS4_IJNS5_ILi2EEENS5_ILi4EEENS5_ILi1EEEEEENS4_IJSJ_SH_NS5_ILi0EEEEEEEENS4_IJNS5_ILi32EEES6_NS5_ILi16EEEEEEEELb0EEEEEvNT_6ParamsE,"aw",@nobits
	.sectionflags	@""
	.align	16
	.zero		1024


//--------------------- .nv.shared._ZN7cutlass13device_kernelIN5flash19enable_sm80_to_sm89INS1_16FlashAttnBwdSm80INS1_25CollectiveMainloopBwdSm80ILi2ELi1EN4cute5tupleIJNS5_1CILi64EEENS7_ILi80EEENS7_ILi192EEEEEENS_6half_tEfNS_4arch4Sm80ELb1ELb0ELb0ELb1ELb1ELb0ELb1ELb0ELi2ELi4ELi2ELi2ELb0EEENS1_24CollectiveEpilogueBwdGQAISB_fSE_Li256ELb1ELb1EEENS1_25SingleTileBwdLPTSchedulerILb1ELi80ELb1EEEEEEEEEvNT_6ParamsE --------------------------
	.section	.nv.shared._ZN7cutlass13device_kernelIN5flash19enable_sm80_to_sm89INS1_16FlashAttnBwdSm80INS1_25CollectiveMainloopBwdSm80ILi2ELi1EN4cute5tupleIJNS5_1CILi64EEENS7_ILi80EEENS7_ILi192EEEEEENS_6half_tEfNS_4arch4Sm80ELb1ELb0ELb0ELb1ELb1ELb0ELb1ELb0ELi2ELi4ELi2ELi2ELb0EEENS1_24CollectiveEpilogueBwdGQAISB_fSE_Li256ELb1ELb1EEENS1_25SingleTileBwdLPTSchedulerILb1ELi80ELb1EEEEEEEEEvNT_6ParamsE,"aw",@nobits
	.sectionflags	@""
	.align	16
	.zero		1024


//--------------------- .nv.shared._ZN7cutlass13device_kernelIN5flash22FlashAttnBwdPreprocessIN4cute5tupleIJNS3_1CILi64EEENS5_ILi192EEEEEENS_6half_tEfNS_4arch4Sm80ELb1ELb1EEEEEvNT_6ParamsE --------------------------
	.section	.nv.shared._ZN7cutlass13device_kernelIN5flash22FlashAttnBwdPreprocessIN4cute5tupleIJNS3_1CILi64EEENS5_ILi192EEEEEENS_6half_tEfNS_4arch4Sm80ELb1ELb1EEEEEvNT_6ParamsE,"aw",@nobits
	.sectionflags	@""
	.align	16
	.zero		1024


//--------------------- .nv.constant0._ZN7cutlass13device_kernelIN5flash19enable_sm80_to_sm89INS1_16FlashAttnBwdSm80INS1_25CollectiveMainloopBwdSm80ILi1ELi1EN4cute5tupleIJNS5_1CILi64EEES8_NS7_ILi192EEEEEENS_6half_tEfNS_4arch4Sm80ELb0ELb0ELb0ELb0ELb0ELb0ELb0ELb0ELi2ELi2ELi2ELi2ELb1EEENS1_21CollectiveEpilogueBwdISA_SB_SD_Li256ELb0ELb0ELi4EEENS1_19SingleTileSchedulerILb0ELb0ELb0ELi64EEEEEEEEEvNT_6ParamsE --------------------------
	.section	.nv.constant0._ZN7cutlass13device_kernelIN5flash19enable_sm80_to_sm89INS1_16FlashAttnBwdSm80INS1_25CollectiveMainloopBwdSm80ILi1ELi1EN4cute5tupleIJNS5_1CILi64EEES8_NS7_ILi192EEEEEENS_6half_tEfNS_4arch4Sm80ELb0ELb0ELb0ELb0ELb0ELb0ELb0ELb0ELi2ELi2ELi2ELi2ELb1EEENS1_21CollectiveEpilogueBwdISA_SB_SD_Li256ELb0ELb0ELi4EEENS1_19SingleTileSchedulerILb0ELb0ELb0ELi64EEEEEEEEEvNT_6ParamsE,"a",@progbits
	.sectionflags	@""
	.align	4
.nv.constant0._ZN7cutlass13device_kernelIN5flash19enable_sm80_to_sm89INS1_16FlashAttnBwdSm80INS1_25CollectiveMainloopBwdSm80ILi1ELi1EN4cute5tupleIJNS5_1CILi64EEES8_NS7_ILi192EEEEEENS_6half_tEfNS_4arch4Sm80ELb0ELb0ELb0ELb0ELb0ELb0ELb0ELb0ELi2ELi2ELi2ELi2ELb1EEENS1_21CollectiveEpilogueBwdISA_SB_SD_Li256ELb0ELb0ELi4EEENS1_19SingleTileSchedulerILb0ELb0ELb0ELi64EEEEEEEEEvNT_6ParamsE:
	.zero		1152


//--------------------- .nv.constant0._ZN7cutlass13device_kernelIN5flash19enable_sm80_to_sm89INS1_16FlashAttnBwdSm80INS1_25CollectiveMainloopBwdSm80ILi1ELi1EN4cute5tupleIJNS5_1CILi64EEES8_NS7_ILi192EEEEEENS_6half_tEfNS_4arch4Sm80ELb0ELb0ELb0ELb0ELb1ELb0ELb0ELb0ELi2ELi2ELi2ELi2ELb1EEENS1_21CollectiveEpilogueBwdISA_SB_SD_Li256ELb0ELb0ELi4EEENS1_19SingleTileSchedulerILb0ELb0ELb0ELi64EEEEEEEEEvNT_6ParamsE --------------------------
	.section	.nv.constant0._ZN7cutlass13device_kernelIN5flash19enable_sm80_to_sm89INS1_16FlashAttnBwdSm80INS1_25CollectiveMainloopBwdSm80ILi1ELi1EN4cute5tupleIJNS5_1CILi64EEES8_NS7_ILi192EEEEEENS_6half_tEfNS_4arch4Sm80ELb0ELb0ELb0ELb0ELb1ELb0ELb0ELb0ELi2ELi2ELi2ELi2ELb1EEENS1_21CollectiveEpilogueBwdISA_SB_SD_Li256ELb0ELb0ELi4EEENS1_19SingleTileSchedulerILb0ELb0ELb0ELi64EEEEEEEEEvNT_6ParamsE,"a",@progbits
	.sectionflags	@""
	.align	4
.nv.constant0._ZN7cutlass13device_kernelIN5flash19enable_sm80_to_sm89INS1_16FlashAttnBwdSm80INS1_25CollectiveMainloopBwdSm80ILi1ELi1EN4cute5tupleIJNS5_1CILi64EEES8_NS7_ILi192EEEEEENS_6half_tEfNS_4arch4Sm80ELb0ELb0ELb0ELb0ELb1ELb0ELb0ELb0ELi2ELi2ELi2ELi2ELb1EEENS1_21CollectiveEpilogueBwdISA_SB_SD_Li256ELb0ELb0ELi4EEENS1_19SingleTileSchedulerILb0ELb0ELb0ELi64EEEEEEEEEvNT_6ParamsE:
	.zero		1152


//--------------------- .nv.constant0._ZN7cutlass13device_kernelIN5flash19enable_sm80_to_sm89INS1_16FlashAttnBwdSm80INS1_25CollectiveMainloopBwdSm80ILi1ELi1EN4cute5tupleIJNS5_1CILi64EEES8_NS7_ILi192EEEEEENS_6half_tEfNS_4arch4Sm80ELb0ELb0ELb0ELb0ELb0ELb0ELb0ELb0ELi2ELi2ELi2ELi2ELb1EEENS1_24CollectiveEpilogueBwdGQAISA_fSD_Li256ELb0ELb0EEENS1_19SingleTileSchedulerILb0ELb0ELb0ELi64EEEEEEEEEvNT_6ParamsE --------------------------
	.section	.nv.constant0._ZN7cutlass13device_kernelIN5flash19enable_sm80_to_sm89INS1_16FlashAttnBwdSm80INS1_25CollectiveMainloopBwdSm80ILi1ELi1EN4cute5tupleIJNS5_1CILi64EEES8_NS7_ILi192EEEEEENS_6half_tEfNS_4arch4Sm80ELb0ELb0ELb0ELb0ELb0ELb0ELb0ELb0ELi2ELi2ELi2ELi2ELb1EEENS1_24CollectiveEpilogueBwdGQAISA_fSD_Li256ELb0ELb0EEENS1_19SingleTileSchedulerILb0ELb0ELb0ELi64EEEEEEEEEvNT_6ParamsE,"a",@progbits
	.sectionflags	@""
	.align	4
.nv.constant0._ZN7cutlass13device_kernelIN5flash19enable_sm80_to_sm89INS1_16FlashAttnBwdSm80INS1_25CollectiveMainloopBwdSm80ILi1ELi1EN4cute5tupleIJNS5_1CILi64EEES8_NS7_ILi192EEEEEENS_6half_tEfNS_4arch4Sm80ELb0ELb0ELb0ELb0ELb0ELb0ELb0ELb0ELi2ELi2ELi2ELi2ELb1EEENS1_24CollectiveEpilogueBwdGQAISA_fSD_Li256ELb0ELb0EEENS1_19SingleTileSchedulerILb0ELb0ELb0ELi64EEEEEEEEEvNT_6ParamsE:
	.zero		1160


//--------------------- .nv.constant0._ZN7cutlass13device_kernelIN5flash19enable_sm80_to_sm89INS1_16FlashAttnBwdSm80INS1_25CollectiveMainloopBwdSm80ILi1ELi1EN4cute5tupleIJNS5_1CILi64EEES8_NS7_ILi192EEEEEENS_6half_tEfNS_4arch4Sm80ELb0ELb0ELb0ELb0ELb1ELb0ELb0ELb0ELi2ELi2ELi2ELi2ELb1EEENS1_24CollectiveEpilogueBwdGQAISA_fSD_Li256ELb0ELb1EEENS1_19SingleTileSchedulerILb0ELb0ELb0ELi64EEEEEEEEEvNT_6ParamsE --------------------------
	.section	.nv.constant0._ZN7cutlass13device_kernelIN5flash19enable_sm80_to_sm89INS1_16FlashAttnBwdSm80INS1_25CollectiveMainloopBwdSm80ILi1ELi1EN4cute5tupleIJNS5_1CILi64EEES8_NS7_ILi192EEEEEENS_6half_tEfNS_4arch4Sm80ELb0ELb0ELb0ELb0ELb1ELb0ELb0ELb0ELi2ELi2ELi2ELi2ELb1EEENS1_24CollectiveEpilogueBwdGQAISA_fSD_Li256ELb0ELb1EEENS1_19SingleTileSchedulerILb0ELb0ELb0ELi64EEEEEEEEEvNT_6ParamsE,"a",@progbits
	.sectionflags	@""
	.align	4
.nv.constant0._ZN7cutlass13device_kernelIN5flash19enable_sm80_to_sm89INS1_16FlashAttnBwdSm80INS1_25CollectiveMainloopBwdSm80ILi1ELi1EN4cute5tupleIJNS5_1CILi64EEES8_NS7_ILi192EEEEEENS_6half_tEfNS_4arch4Sm80ELb0ELb0ELb0ELb0ELb1ELb0ELb0ELb0ELi2ELi2ELi2ELi2ELb1EEENS1_24CollectiveEpilogueBwdGQAISA_fSD_Li256ELb0ELb1EEENS1_19SingleTileSchedulerILb0ELb0ELb0ELi64EEEEEEEEEvNT_6ParamsE:
	.zero		1160


//--------------------- .nv.constant0._ZN7cutlass13device_kernelIN5flash19enable_sm80_to_sm89INS1_16FlashAttnBwdSm80INS1_25CollectiveMainloopBwdSm80ILi1ELi1EN4cute5tupleIJNS5_1CILi64EEES8_NS7_ILi192EEEEEENS_6half_tEfNS_4arch4Sm80ELb0ELb0ELb0ELb1ELb0ELb0ELb0ELb0ELi2ELi2ELi2ELi2ELb1EEENS1_21CollectiveEpilogueBwdISA_SB_SD_Li256ELb1ELb0ELi4EEENS1_19SingleTileSchedulerILb1ELb0ELb0ELi64EEEEEEEEEvNT_6ParamsE --------------------------
	.section	.nv.constant0._ZN7cutlass13device_kernelIN5flash19enable_sm80_to_sm89INS1_16FlashAttnBwdSm80INS1_25CollectiveMainloopBwdSm80ILi1ELi1EN4cute5tupleIJNS5_1CILi64EEES8_NS7_ILi192EEEEEENS_6half_tEfNS_4arch4Sm80ELb0ELb0ELb0ELb1ELb0ELb0ELb0ELb0ELi2ELi2ELi2ELi2ELb1EEENS1_21CollectiveEpilogueBwdISA_SB_SD_Li256ELb1ELb0ELi4EEENS1_19SingleTileSchedulerILb1ELb0ELb0ELi64EEEEEEEEEvNT_6ParamsE,"a",@progbits
	.sectionflags	@""
	.align	4
.nv.constant0._ZN7cutlass13device_kernelIN5flash19enable_sm80_to_sm89INS1_16FlashAttnBwdSm80INS1_25CollectiveMainloopBwdSm80ILi1ELi1EN4cute5tupleIJNS5_1CILi64EEES8_NS7_ILi192EEEEEENS_6half_tEfNS_4arch4Sm80ELb0ELb0ELb0ELb1ELb0ELb0ELb0ELb0ELi2ELi2ELi2ELi2ELb1EEENS1_21CollectiveEpilogueBwdISA_SB_SD_Li256ELb1ELb0ELi4EEENS1_19SingleTileSchedulerILb1ELb0ELb0ELi64EEEEEEEEEvNT_6ParamsE:
	.zero		1152


//--------------------- .nv.constant0._ZN7cutlass13device_kernelIN5flash19enable_sm80_to_sm89INS1_16FlashAttnBwdSm80INS1_25CollectiveMainloopBwdSm80ILi1ELi1EN4cute5tupleIJNS5_1CILi64EEES8_NS7_ILi192EEEEEENS_6half_tEfNS_4arch4Sm80ELb0ELb0ELb0ELb1ELb1ELb0ELb0ELb0ELi2ELi2ELi2ELi2ELb1EEENS1_21CollectiveEpilogueBwdISA_SB_SD_Li256ELb1ELb0ELi4EEENS1_19SingleTileSchedulerILb1ELb0ELb0ELi64EEEEEEEEEvNT_6ParamsE --------------------------
	.section	.nv.constant0._ZN7cutlass13device_kernelIN5flash19enable_sm80_to_sm89INS1_16FlashAttnBwdSm80INS1_25CollectiveMainloopBwdSm80ILi1ELi1EN4cute5tupleIJNS5_1CILi64EEES8_NS7_ILi192EEEEEENS_6half_tEfNS_4arch4Sm80ELb0ELb0ELb0ELb1ELb1ELb0ELb0ELb0ELi2ELi2ELi2ELi2ELb1EEENS1_21CollectiveEpilogueBwdISA_SB_SD_Li256ELb1ELb0ELi4EEENS1_19SingleTileSchedulerILb1ELb0ELb0ELi64EEEEEEEEEvNT_6ParamsE,"a",@progbits
	.sectionflags	@""
	.align	4
.nv.constant0._ZN7cutlass13device_kernelIN5flash19enable_sm80_to_sm89INS1_16FlashAttnBwdSm80INS1_25CollectiveMainloopBwdSm80ILi1ELi1EN4cute5tupleIJNS5_1CILi64EEES8_NS7_ILi192EEEEEENS_6half_tEfNS_4arch4Sm80ELb0ELb0ELb0ELb1ELb1ELb0ELb0ELb0ELi2ELi2ELi2ELi2ELb1EEENS1_21CollectiveEpilogueBwdISA_SB_SD_Li256ELb1ELb0ELi4EEENS1_19SingleTileSchedulerILb1ELb0ELb0ELi64EEEEEEEEEvNT_6ParamsE:
	.zero		1152


//--------------------- .nv.constant0._ZN7cutlass13device_kernelIN5flash19enable_sm80_to_sm89INS1_16FlashAttnBwdSm80INS1_25CollectiveMainloopBwdSm80ILi1ELi1EN4cute5tupleIJNS5_1CILi64EEES8_NS7_ILi192EEEEEENS_6half_tEfNS_4arch4Sm80ELb0ELb0ELb0ELb1ELb0ELb0ELb0ELb0ELi2ELi2ELi2ELi2ELb1EEENS1_24CollectiveEpilogueBwdGQAISA_fSD_Li256ELb1ELb0EEENS1_19SingleTileSchedulerILb1ELb0ELb0ELi64EEEEEEEEEvNT_6ParamsE --------------------------
	.section	.nv.constant0._ZN7cutlass13device_kernelIN5flash19enable_sm80_to_sm89INS1_16FlashAttnBwdSm80INS1_25CollectiveMainloopBwdSm80ILi1ELi1EN4cute5tupleIJNS5_1CILi64EEES8_NS7_ILi192EEEEEENS_6half_tEfNS_4arch4Sm80ELb0ELb0ELb0ELb1ELb0ELb0ELb0ELb0ELi2ELi2ELi2ELi2ELb1EEENS1_24CollectiveEpilogueBwdGQAISA_fSD_Li256ELb1ELb0EEENS1_19SingleTileSchedulerILb1ELb0ELb0ELi64EEEEEEEEEvNT_6ParamsE,"a",@progbits
	.sectionflags	@""
	.align	4
.nv.constant0._ZN7cutlass13device_kernelIN5flash19enable_sm80_to_sm89INS1_16FlashAttnBwdSm80INS1_25CollectiveMainloopBwdSm80ILi1ELi1EN4cute5tupleIJNS5_1CILi64EEES8_NS7_ILi192EEEEEENS_6half_tEfNS_4arch4Sm80ELb0ELb0ELb0ELb1ELb0ELb0ELb0ELb0ELi2ELi2ELi2ELi2ELb1EEENS1_24CollectiveEpilogueBwdGQAISA_fSD_Li256ELb1ELb0EEENS1_19SingleTileSchedulerILb1ELb0ELb0ELi64EEEEEEEEEvNT_6ParamsE:
	.zero		1160


//--------------------- .nv.constant0._ZN7cutlass13device_kernelIN5flash19enable_sm80_to_sm89INS1_16FlashAttnBwdSm80INS1_25CollectiveMainloopBwdSm80ILi1ELi1EN4cute5tupleIJNS5_1CILi64EEES8_NS7_ILi192EEEEEENS_6half_tEfNS_4arch4Sm80ELb0ELb0ELb0ELb1ELb1ELb0ELb0ELb0ELi2ELi2ELi2ELi2ELb1EEENS1_24CollectiveEpilogueBwdGQAISA_fSD_Li256ELb1ELb1EEENS1_19SingleTileSchedulerILb1ELb0ELb0ELi64EEEEEEEEEvNT_6ParamsE --------------------------
	.section	.nv.constant0._ZN7cutlass13device_kernelIN5flash19enable_sm80_to_sm89INS1_16FlashAttnBwdSm80INS1_25CollectiveMainloopBwdSm80ILi1ELi1EN4cute5tupleIJNS5_1CILi64EEES8_NS7_ILi192EEEEEENS_6half_tEfNS_4arch4Sm80ELb0ELb0ELb0ELb1ELb1ELb0ELb0ELb0ELi2ELi2ELi2ELi2ELb1EEENS1_24CollectiveEpilogueBwdGQAISA_fSD_Li256ELb1ELb1EEENS1_19SingleTileSchedulerILb1ELb0ELb0ELi64EEEEEEEEEvNT_6ParamsE,"a",@progbits
	.sectionflags	@""
	.align	4
.nv.constant0._ZN7cutlass13device_kernelIN5flash19enable_sm80_to_sm89INS1_16FlashAttnBwdSm80INS1_25CollectiveMainloopBwdSm80ILi1ELi1EN4cute5tupleIJNS5_1CILi64EEES8_NS7_ILi192EEEEEENS_6half_tEfNS_4arch4Sm80ELb0ELb0ELb0ELb1ELb1ELb0ELb0ELb0ELi2ELi2ELi2ELi2ELb1EEENS1_24CollectiveEpilogueBwdGQAISA_fSD_Li256ELb1ELb1EEENS1_19SingleTileSchedulerILb1ELb0ELb0ELi64EEEEEEEEEvNT_6ParamsE:
	.zero		1160


//--------------------- .nv.constant0._ZN7cutlass13device_kernelIN5flash19enable_sm80_to_sm89INS1_16FlashAttnBwdSm80INS1_25CollectiveMainloopBwdSm80ILi1ELi1EN4cute5tupleIJNS5_1CILi64EEES8_NS7_ILi192EEEEEENS_6half_tEfNS_4arch4Sm80ELb0ELb1ELb0ELb0ELb0ELb0ELb0ELb0ELi2ELi2ELi2ELi2ELb1EEENS1_21CollectiveEpilogueBwdISA_SB_SD_Li256ELb0ELb0ELi4EEENS1_19SingleTileSchedulerILb0ELb0ELb0ELi64EEEEEEEEEvNT_6ParamsE --------------------------
	.section	.nv.constant0._ZN7cutlass13device_kernelIN5flash19enable_sm80_to_sm89INS1_16FlashAttnBwdSm80INS1_25CollectiveMainloopBwdSm80ILi1ELi1EN4cute5tupleIJNS5_1CILi64EEES8_NS7_ILi192EEEEEENS_6half_tEfNS_4arch4Sm80ELb0ELb1ELb0ELb0ELb0ELb0ELb0ELb0ELi2ELi2ELi2ELi2ELb1EEENS1_21CollectiveEpilogueBwdISA_SB_SD_Li256ELb0ELb0ELi4EEENS1_19SingleTileSchedulerILb0ELb0ELb0ELi64EEEEEEEEEvNT_6ParamsE,"a",@progbits
	.sectionflags	@""
	.align	4
.nv.constant0._ZN7cutlass13device_kernelIN5flash19enable_sm80_to_sm89INS1_16FlashAttnBwdSm80INS1_25CollectiveMainloopBwdSm80ILi1ELi1EN4cute5tupleIJNS5_1CILi64EEES8_NS7_ILi192EEEEEENS_6half_tEfNS_4arch4Sm80ELb0ELb1ELb0ELb0ELb0ELb0ELb0ELb0ELi2ELi2ELi2ELi2ELb1EEENS1_21CollectiveEpilogueBwdISA_SB_SD_Li256ELb0ELb0ELi4EEENS1_19SingleTileSchedulerILb0ELb0ELb0ELi64EEEEEEEEEvNT_6ParamsE:
	.zero		1152


//--------------------- .nv.constant0._ZN7cutlass13device_kernelIN5flash19enable_sm80_to_sm89INS1_16FlashAttnBwdSm80INS1_25CollectiveMainloopBwdSm80ILi1ELi1EN4cute5tupleIJNS5_1CILi64EEES8_NS7_ILi192EEEEEENS_6half_tEfNS_4arch4Sm80ELb0ELb1ELb0ELb0ELb1ELb0ELb0ELb0ELi2ELi2ELi2ELi2ELb1EEENS1_21CollectiveEpilogueBwdISA_SB_SD_Li256ELb0ELb0ELi4EEENS1_19SingleTileSchedulerILb0ELb0ELb0ELi64EEEEEEEEEvNT_6ParamsE --------------------------
	.section	.nv.constant0._ZN7cutlass13device_kernelIN5flash19enable_sm80_to_sm89INS1_16FlashAttnBwdSm80INS1_25CollectiveMainloopBwdSm80ILi1ELi1EN4cute5tupleIJNS5_1CILi64EEES8_NS7_ILi192EEEEEENS_6half_tEfNS_4arch4Sm80ELb0ELb1ELb0ELb0ELb1ELb0ELb0ELb0ELi2ELi2ELi2ELi2ELb1EEENS1_21CollectiveEpilogueBwdISA_SB_SD_Li256ELb0ELb0ELi4EEENS1_19SingleTileSchedulerILb0ELb0ELb0ELi64EEEEEEEEEvNT_6ParamsE,"a",@progbits
	.sectionflags	@""
	.align	4
.nv.constant0._ZN7cutlass13device_kernelIN5flash19enable_sm80_to_sm89INS1_16FlashAttnBwdSm80INS1_25CollectiveMainloopBwdSm80ILi1ELi1EN4cute5tupleIJNS5_1CILi64EEES8_NS7_ILi192EEEEEENS_6half_tEfNS_4arch4Sm80ELb0ELb1ELb0ELb0ELb1ELb0ELb0ELb0ELi2ELi2ELi2ELi2ELb1EEENS1_21CollectiveEpilogueBwdISA_SB_SD_Li256ELb0ELb0ELi4EEENS1_19SingleTileSchedulerILb0ELb0ELb0ELi64EEEEEEEEEvNT_6ParamsE:
	.zero		1152


//--------------------- .nv.constant0._ZN7cutlass13device_kernelIN5flash19enable_sm80_to_sm89INS1_16FlashAttnBwdSm80INS1_25CollectiveMainloopBwdSm80ILi1ELi1EN4cute5tupleIJNS5_1CILi64EEES8_NS7_ILi192EEEEEENS_6half_tEfNS_4arch4Sm80ELb0ELb1ELb0ELb0ELb0ELb0ELb0ELb0ELi2ELi2ELi2ELi2ELb1EEENS1_24CollectiveEpilogueBwdGQAISA_fSD_Li256ELb0ELb0EEENS1_19SingleTileSchedulerILb0ELb0ELb0ELi64EEEEEEEEEvNT_6ParamsE --------------------------
	.section	.nv.constant0._ZN7cutlass13device_kernelIN5flash19enable_sm80_to_sm89INS1_16FlashAttnBwdSm80INS1_25CollectiveMainloopBwdSm80ILi1ELi1EN4cute5tupleIJNS5_1CILi64EEES8_NS7_ILi192EEEEEENS_6half_tEfNS_4arch4Sm80ELb0ELb1ELb0ELb0ELb0ELb0ELb0ELb0ELi2ELi2ELi2ELi2ELb1EEENS1_24CollectiveEpilogueBwdGQAISA_fSD_Li256ELb0ELb0EEENS1_19SingleTileSchedulerILb0ELb0ELb0ELi64EEEEEEEEEvNT_6ParamsE,"a",@progbits
	.sectionflags	@""
	.align	4
.nv.constant0._ZN7cutlass13device_kernelIN5flash19enable_sm80_to_sm89INS1_16FlashAttnBwdSm80INS1_25CollectiveMainloopBwdSm80ILi1ELi1EN4cute5tupleIJNS5_1CILi64EEES8_NS7_ILi192EEEEEENS_6half_tEfNS_4arch4Sm80ELb0ELb1ELb0ELb0ELb0ELb0ELb0ELb0ELi2ELi2ELi2ELi2ELb1EEENS1_24CollectiveEpilogueBwdGQAISA_fSD_Li256ELb0ELb0EEENS1_19SingleTileSchedulerILb0ELb0ELb0ELi64EEEEEEEEEvNT_6ParamsE:
	.zero		1160


//--------------------- .nv.constant0._ZN7cutlass13device_kernelIN5flash19enable_sm80_to_sm89INS1_16FlashAttnBwdSm80INS1_25CollectiveMainloopBwdSm80ILi1ELi1EN4cute5tupleIJNS5_1CILi64EEES8_NS7_ILi192EEEEEENS_6half_tEfNS_4arch4Sm80ELb0ELb1ELb0ELb0ELb1ELb0ELb0ELb0ELi2ELi2ELi2ELi2ELb1EEENS1_24CollectiveEpilogueBwdGQAISA_fSD_Li256ELb0ELb1EEENS1_19SingleTileSchedulerILb0ELb0ELb0ELi64EEEEEEEEEvNT_6ParamsE --------------------------
	.section	.nv.constant0._ZN7cutlass13device_kernelIN5flash19enable_sm80_to_sm89INS1_16FlashAttnBwdSm80INS1_25CollectiveMainloopBwdSm80ILi1ELi1EN4cute5tupleIJNS5_1CILi64EEES8_NS7_ILi192EEEEEENS_6half_tEfNS_4arch4Sm80ELb0ELb1ELb0ELb0ELb1ELb0ELb0ELb0ELi2ELi2ELi2ELi2ELb1EEENS1_24CollectiveEpilogueBwdGQAISA_fSD_Li256ELb0ELb1EEENS1_19SingleTileSchedulerILb0ELb0ELb0ELi64EEEEEEEEEvNT_6ParamsE,"a",@progbits
	.sectionflags	@""
	.align	4
.nv.constant0._ZN7cutlass13device_kernelIN5flash19enable_sm80_to_sm89INS1_16FlashAttnBwdSm80INS1_25CollectiveMainloopBwdSm80ILi1ELi1EN4cute5tupleIJNS5_1CILi64EEES8_NS7_ILi192EEEEEENS_6half_tEfNS_4arch4Sm80ELb0ELb1ELb0ELb0ELb1ELb0ELb0ELb0ELi2ELi2ELi2ELi2ELb1EEENS1_24CollectiveEpilogueBwdGQAISA_fSD_Li256ELb0ELb1EEENS1_19SingleTileSchedulerILb0ELb0ELb0ELi64EEEEEEEEEvNT_6ParamsE:
	.zero		1160


//--------------------- .nv.constant0._ZN7cutlass13device_kernelIN5flash19enable_sm80_to_sm89INS1_16FlashAttnBwdSm80INS1_25CollectiveMainloopBwdSm80ILi1ELi1EN4cute5tupleIJNS5_1CILi64EEES8_NS7_ILi192EEEEEENS_6half_tEfNS_4arch4Sm80ELb0ELb1ELb0ELb1ELb0ELb0ELb0ELb0ELi2ELi2ELi2ELi2ELb1EEENS1_21CollectiveEpilogueBwdISA_SB_SD_Li256ELb1ELb0ELi4EEENS1_19SingleTileSchedulerILb1ELb0ELb0ELi64EEEEEEEEEvNT_6ParamsE --------------------------
	.section	.nv.constant0._ZN7cutlass13device_kernelIN5flash19enable_sm80_to_sm89INS1_16FlashAttnBwdSm80INS1_25CollectiveMainloopBwdSm80ILi1ELi1EN4cute5tupleIJNS5_1CILi64EEES8_NS7_ILi192EEEEEENS_6half_tEfNS_4arch4Sm80ELb0ELb1ELb0ELb1ELb0ELb0ELb0ELb0ELi2ELi2ELi2ELi2ELb1EEENS1_21CollectiveEpilogueBwdISA_SB_SD_Li256ELb1ELb0ELi4EEENS1_19SingleTileSchedulerILb1ELb0ELb0ELi64EEEEEEEEEvNT_6ParamsE,"a",@progbits
	.sectionflags	@""
	.align	4
.nv.constant0._ZN7cutlass13device_kernelIN5flash19enable_sm80_to_sm89INS1_16FlashAttnBwdSm80INS1_25CollectiveMainloopBwdSm80ILi1ELi1EN4cute5tupleIJNS5_1CILi64EEES8_NS7_ILi192EEEEEENS_6half_tEfNS_4arch4Sm80ELb0ELb1ELb0ELb1ELb0ELb0ELb0ELb0ELi2ELi2ELi2ELi2ELb1EEENS1_21CollectiveEpilogueBwdISA_SB_SD_Li256ELb1ELb0ELi4EEENS1_19SingleTileSchedulerILb1ELb0ELb0ELi64EEEEEEEEEvNT_6ParamsE:
	.zero		1152


//--------------------- .nv.constant0._ZN7cutlass13device_kernelIN5flash19enable_sm80_to_sm89INS1_16FlashAttnBwdSm80INS1_25CollectiveMainloopBwdSm80ILi1ELi1EN4cute5tupleIJNS5_1CILi64EEES8_NS7_ILi192EEEEEENS_6half_tEfNS_4arch4Sm80ELb0ELb1ELb0ELb1ELb1ELb0ELb0ELb0ELi2ELi2ELi2ELi2ELb1EEENS1_21CollectiveEpilogueBwdISA_SB_SD_Li256ELb1ELb0ELi4EEENS1_19SingleTileSchedulerILb1ELb0ELb0ELi64EEEEEEEEEvNT_6ParamsE --------------------------
	.section	.nv.constant0._ZN7cutlass13device_kernelIN5flash19enable_sm80_to_sm89INS1_16FlashAttnBwdSm80INS1_25CollectiveMainloopBwdSm80ILi1ELi1EN4cute5tupleIJNS5_1CILi64EEES8_NS7_ILi192EEEEEENS_6half_tEfNS_4arch4Sm80ELb0ELb1ELb0ELb1ELb1ELb0ELb0ELb0ELi2ELi2ELi2ELi2ELb1EEENS1_21CollectiveEpilogueBwdISA_SB_SD_Li256ELb1ELb0ELi4EEENS1_19SingleTileSchedulerILb1ELb0ELb0ELi64EEEEEEEEEvNT_6ParamsE,"a",@progbits
	.sectionflags	@""
	.align	4
.nv.constant0._ZN7cutlass13device_kernelIN5flash19enable_sm80_to_sm89INS1_16FlashAttnBwdSm80INS1_25CollectiveMainloopBwdSm80ILi1ELi1EN4cute5tupleIJNS5_1CILi64EEES8_NS7_ILi192EEEEEENS_6half_tEfNS_4arch4Sm80ELb0ELb1ELb0ELb1ELb1ELb0ELb0ELb0ELi2ELi2ELi2ELi2ELb1EEENS1_21CollectiveEpilogueBwdISA_SB_SD_Li256ELb1ELb0ELi4EEENS1_19SingleTileSchedulerILb1ELb0ELb0ELi64EEEEEEEEEvNT_6ParamsE:
	.zero		1152


//--------------------- .nv.constant0._ZN7cutlass13device_kernelIN5flash19enable_sm80_to_sm89INS1_16FlashAttnBwdSm80INS1_25CollectiveMainloopBwdSm80ILi1ELi1EN4cute5tupleIJNS5_1CILi64EEES8_NS7_ILi192EEEEEENS_6half_tEfNS_4arch4Sm80ELb0ELb1ELb0ELb1ELb0ELb0ELb0ELb0ELi2ELi2ELi2ELi2ELb1EEENS1_24CollectiveEpilogueBwdGQAISA_fSD_Li256ELb1ELb0EEENS1_19SingleTileSchedulerILb1ELb0ELb0ELi64EEEEEEEEEvNT_6ParamsE --------------------------
	.section	.nv.constant0._ZN7cutlass13device_kernelIN5flash19enable_sm80_to_sm89INS1_16FlashAttnBwdSm80INS1_25CollectiveMainloopBwdSm80ILi1ELi1EN4cute5tupleIJNS5_1CILi64EEES8_NS7_ILi192EEEEEENS_6half_tEfNS_4arch4Sm80ELb0ELb1ELb0ELb1ELb0ELb0ELb0ELb0ELi2ELi2ELi2ELi2ELb1EEENS1_24CollectiveEpilogueBwdGQAISA_fSD_Li256ELb1ELb0EEENS1_19SingleTileSchedulerILb1ELb0ELb0ELi64EEEEEEEEEvNT_6ParamsE,"a",@progbits
	.sectionflags	@""
	.align	4
.nv.constant0._ZN7cutlass13device_kernelIN5flash19enable_sm80_to_sm89INS1_16FlashAttnBwdSm80INS1_25CollectiveMainloopBwdSm80ILi1ELi1EN4cute5tupleIJNS5_1CILi64EEES8_NS7_ILi192EEEEEENS_6half_tEfNS_4arch4Sm80ELb0ELb1ELb0ELb1ELb0ELb0ELb0ELb0ELi2ELi2ELi2ELi2ELb1EEENS1_24CollectiveEpilogueBwdGQAISA_fSD_Li256ELb1ELb0EEENS1_19SingleTileSchedulerILb1ELb0ELb0ELi64EEEEEEEEEvNT_6ParamsE:
	.zero		1160


//--------------------- .nv.constant0._ZN7cutlass13device_kernelIN5flash19enable_sm80_to_sm89INS1_16FlashAttnBwdSm80INS1_25CollectiveMainloopBwdSm80ILi1ELi1EN4cute5tupleIJNS5_1CILi64EEES8_NS7_ILi192EEEEEENS_6half_tEfNS_4arch4Sm80ELb0ELb1ELb0ELb1ELb1ELb0ELb0ELb0ELi2ELi2ELi2ELi2ELb1EEENS1_24CollectiveEpilogueBwdGQAISA_fSD_Li256ELb1ELb1EEENS1_19SingleTileSchedulerILb1ELb0ELb0ELi64EEEEEEEEEvNT_6ParamsE --------------------------
	.section	.nv.constant0._ZN7cutlass13device_kernelIN5flash19enable_sm80_to_sm89INS1_16FlashAttnBwdSm80INS1_25CollectiveMainloopBwdSm80ILi1ELi1EN4cute5tupleIJNS5_1CILi64EEES8_NS7_ILi192EEEEEENS_6half_tEfNS_4arch4Sm80ELb0ELb1ELb0ELb1ELb1ELb0ELb0ELb0ELi2ELi2ELi2ELi2ELb1EEENS1_24CollectiveEpilogueBwdGQAISA_fSD_Li256ELb1ELb1EEENS1_19SingleTileSchedulerILb1ELb0ELb0ELi64EEEEEEEEEvNT_6ParamsE,"a",@progbits
	.sectionflags	@""
	.align	4
.nv.constant0._ZN7cutlass13device_kernelIN5flash19enable_sm80_to_sm89INS1_16FlashAttnBwdSm80INS1_25CollectiveMainloopBwdSm80ILi1ELi1EN4cute5tupleIJNS5_1CILi64EEES8_NS7_ILi192EEEEEENS_6half_tEfNS_4arch4Sm80ELb0ELb1ELb0ELb1ELb1ELb0ELb0ELb0ELi2ELi2ELi2ELi2ELb1EEENS1_24CollectiveEpilogueBwdGQAISA_fSD_Li256ELb1ELb1EEENS1_19SingleTileSchedulerILb1ELb0ELb0ELi64EEEEEEEEEvNT_6ParamsE:
	.zero		1160


//--------------------- .nv.constant0._ZN7cutlass13device_kernelIN5flash19enable_sm80_to_sm89INS1_16FlashAttnBwdSm80INS1_25CollectiveMainloopBwdSm80ILi1ELi1EN4cute5tupleIJNS5_1CILi64EEES8_NS7_ILi192EEEEEENS_6half_tEfNS_4arch4Sm80ELb1ELb0ELb0ELb0ELb0ELb0ELb0ELb0ELi2ELi2ELi2ELi2ELb1EEENS1_21CollectiveEpilogueBwdISA_SB_SD_Li256ELb0ELb0ELi4EEENS1_25SingleTileBwdLPTSchedulerILb0ELi64ELb0EEEEEEEEEvNT_6ParamsE --------------------------
	.section	.nv.constant0._ZN7cutlass13device_kernelIN5flash19enable_sm80_to_sm89INS1_16FlashAttnBwdSm80INS1_25CollectiveMainloopBwdSm80ILi1ELi1EN4cute5tupleIJNS5_1CILi64EEES8_NS7_ILi192EEEEEENS_6half_tEfNS_4arch4Sm80ELb1ELb0ELb0ELb0ELb0ELb0ELb0ELb0ELi2ELi2ELi2ELi2ELb1EEENS1_21CollectiveEpilogueBwdISA_SB_SD_Li256ELb0ELb0ELi4EEENS1_25SingleTileBwdLPTSchedulerILb0ELi64ELb0EEEEEEEEEvNT_6ParamsE,"a",@progbits
	.sectionflags	@""
	.align	4
.nv.constant0._ZN7cutlass13device_kernelIN5flash19enable_sm80_to_sm89INS1_16FlashAttnBwdSm80INS1_25CollectiveMainloopBwdSm80ILi1ELi1EN4cute5tupleIJNS5_1CILi64EEES8_NS7_ILi192EEEEEENS_6half_tEfNS_4arch4Sm80ELb1ELb0ELb0ELb0ELb0ELb0ELb0ELb0ELi2ELi2ELi2ELi2ELb1EEENS1_21CollectiveEpilogueBwdISA_SB_SD_Li256ELb0ELb0ELi4EEENS1_25SingleTileBwdLPTSchedulerILb0ELi64ELb0EEEEEEEEEvNT_6ParamsE:
	.zero		1176


//--------------------- .nv.constant0._ZN7cutlass13device_kernelIN5flash19enable_sm80_to_sm89INS1_16FlashAttnBwdSm80INS1_25CollectiveMainloopBwdSm80ILi1ELi1EN4cute5tupleIJNS5_1CILi64EEES8_NS7_ILi192EEEEEENS_6half_tEfNS_4arch4Sm80ELb1ELb0ELb0ELb0ELb1ELb0ELb0ELb0ELi2ELi2ELi2ELi2ELb1EEENS1_21CollectiveEpilogueBwdISA_SB_SD_Li256ELb0ELb0ELi4EEENS1_25SingleTileBwdLPTSchedulerILb0ELi64ELb1EEEEEEEEEvNT_6ParamsE --------------------------
	.section	.nv.constant0._ZN7cutlass13device_kernelIN5flash19enable_sm80_to_sm89INS1_16FlashAttnBwdSm80INS1_25CollectiveMainloopBwdSm80ILi1ELi1EN4cute5tupleIJNS5_1CILi64EEES8_NS7_ILi192EEEEEENS_6half_tEfNS_4arch4Sm80ELb1ELb0ELb0ELb0ELb1ELb0ELb0ELb0ELi2ELi2ELi2ELi2ELb1EEENS1_21CollectiveEpilogueBwdISA_SB_SD_Li256ELb0ELb0ELi4EEENS1_25SingleTileBwdLPTSchedulerILb0ELi64ELb1EEEEEEEEEvNT_6ParamsE,"a",@progbits
	.sectionflags	@""
	.align	4
.nv.constant0._ZN7cutlass13device_kernelIN5flash19enable_sm80_to_sm89INS1_16FlashAttnBwdSm80INS1_25CollectiveMainloopBwdSm80ILi1ELi1EN4cute5tupleIJNS5_1CILi64EEES8_NS7_ILi192EEEEEENS_6half_tEfNS_4arch4Sm80ELb1ELb0ELb0ELb0ELb1ELb0ELb0ELb0ELi2ELi2ELi2ELi2ELb1EEENS1_21CollectiveEpilogueBwdISA_SB_SD_Li256ELb0ELb0ELi4EEENS1_25SingleTileBwdLPTSchedulerILb0ELi64ELb1EEEEEEEEEvNT_6ParamsE:
	.zero		1176


//--------------------- .nv.constant0._ZN7cutlass13device_kernelIN5flash19enable_sm80_to_sm89INS1_16FlashAttnBwdSm80INS1_25CollectiveMainloopBwdSm80ILi1ELi1EN4cute5tupleIJNS5_1CILi64EEES8_NS7_ILi192EEEEEENS_6half_tEfNS_4arch4Sm80ELb1ELb0ELb0ELb0ELb0ELb0ELb0ELb0ELi2ELi2ELi2ELi2ELb1EEENS1_24CollectiveEpilogueBwdGQAISA_fSD_Li256ELb0ELb0EEENS1_25SingleTileBwdLPTSchedulerILb0ELi64ELb0EEEEEEEEEvNT_6ParamsE --------------------------
	.section	.nv.constant0._ZN7cutlass13device_kernelIN5flash19enable_sm80_to_sm89INS1_16FlashAttnBwdSm80INS1_25CollectiveMainloopBwdSm80ILi1ELi1EN4cute5tupleIJNS5_1CILi64EEES8_NS7_ILi192EEEEEENS_6half_tEfNS_4arch4Sm80ELb1ELb0ELb0ELb0ELb0ELb0ELb0ELb0ELi2ELi2ELi2ELi2ELb1EEENS1_24CollectiveEpilogueBwdGQAISA_fSD_Li256ELb0ELb0EEENS1_25SingleTileBwdLPTSchedulerILb0ELi64ELb0EEEEEEEEEvNT_6ParamsE,"a",@progbits
	.sectionflags	@""
	.align	4
.nv.constant0._ZN7cutlass13device_kernelIN5flash19enable_sm80_to_sm89INS1_16FlashAttnBwdSm80INS1_25CollectiveMainloopBwdSm80ILi1ELi1EN4cute5tupleIJNS5_1CILi64EEES8_NS7_ILi192EEEEEENS_6half_tEfNS_4arch4Sm80ELb1ELb0ELb0ELb0ELb0ELb0ELb0ELb0ELi2ELi2ELi2ELi2ELb1EEENS1_24CollectiveEpilogueBwdGQAISA_fSD_Li256ELb0ELb0EEENS1_25SingleTileBwdLPTSchedulerILb0ELi64ELb0EEEEEEEEEvNT_6ParamsE:
	.zero		1184


//--------------------- .nv.constant0._ZN7cutlass13device_kernelIN5flash19enable_sm80_to_sm89INS1_16FlashAttnBwdSm80INS1_25CollectiveMainloopBwdSm80ILi1ELi1EN4cute5tupleIJNS5_1CILi64EEES8_NS7_ILi192EEEEEENS_6half_tEfNS_4arch4Sm80ELb1ELb0ELb0ELb0ELb1ELb0ELb0ELb0ELi2ELi2ELi2ELi2ELb1EEENS1_24CollectiveEpilogueBwdGQAISA_fSD_Li256ELb0ELb1EEENS1_25SingleTileBwdLPTSchedulerILb0ELi64ELb1EEEEEEEEEvNT_6ParamsE --------------------------
	.section	.nv.constant0._ZN7cutlass13device_kernelIN5flash19enable_sm80_to_sm89INS1_16FlashAttnBwdSm80INS1_25CollectiveMainloopBwdSm80ILi1ELi1EN4cute5tupleIJNS5_1CILi64EEES8_NS7_ILi192EEEEEENS_6half_tEfNS_4arch4Sm80ELb1ELb0ELb0ELb0ELb1ELb0ELb0ELb0ELi2ELi2ELi2ELi2ELb1EEENS1_24CollectiveEpilogueBwdGQAISA_fSD_Li256ELb0ELb1EEENS1_25SingleTileBwdLPTSchedulerILb0ELi64ELb1EEEEEEEEEvNT_6ParamsE,"a",@progbits
	.sectionflags	@""
	.align	4
.nv.constant0._ZN7cutlass13device_kernelIN5flash19enable_sm80_to_sm89INS1_16FlashAttnBwdSm80INS1_25CollectiveMainloopBwdSm80ILi1ELi1EN4cute5tupleIJNS5_1CILi64EEES8_NS7_ILi192EEEEEENS_6half_tEfNS_4arch4Sm80ELb1ELb0ELb0ELb0ELb1ELb0ELb0ELb0ELi2ELi2ELi2ELi2ELb1EEENS1_24CollectiveEpilogueBwdGQAISA_fSD_Li256ELb0ELb1EEENS1_25SingleTileBwdLPTSchedulerILb0ELi64ELb1EEEEEEEEEvNT_6ParamsE:
	.zero		1184


//--------------------- .nv.constant0._ZN7cutlass13device_kernelIN5flash19enable_sm80_to_sm89INS1_16FlashAttnBwdSm80INS1_25CollectiveMainloopBwdSm80ILi1ELi1EN4cute5tupleIJNS5_1CILi64EEES8_NS7_ILi192EEEEEENS_6half_tEfNS_4arch4Sm80ELb1ELb0ELb0ELb1ELb0ELb0ELb0ELb0ELi2ELi2ELi2ELi2ELb1EEENS1_21CollectiveEpilogueBwdISA_SB_SD_Li256ELb1ELb0ELi4EEENS1_25SingleTileBwdLPTSchedulerILb1ELi64ELb0EEEEEEEEEvNT_6ParamsE --------------------------
	.section	.nv.constant0._ZN7cutlass13device_kernelIN5flash19enable_sm80_to_sm89INS1_16FlashAttnBwdSm80INS1_25CollectiveMainloopBwdSm80ILi1ELi1EN4cute5tupleIJNS5_1CILi64EEES8_NS7_ILi192EEEEEENS_6half_tEfNS_4arch4Sm80ELb1ELb0ELb0ELb1ELb0ELb0ELb0ELb0ELi2ELi2ELi2ELi2ELb1EEENS1_21CollectiveEpilogueBwdISA_SB_SD_Li256ELb1ELb0ELi4EEENS1_25SingleTileBwdLPTSchedulerILb1ELi64ELb0EEEEEEEEEvNT_6ParamsE,"a",@progbits
	.sectionflags	@""
	.align	4
.nv.constant0._ZN7cutlass13device_kernelIN5flash19enable_sm80_to_sm89INS1_16FlashAttnBwdSm80INS1_25CollectiveMainloopBwdSm80ILi1ELi1EN4cute5tupleIJNS5_1CILi64EEES8_NS7_ILi192EEEEEENS_6half_tEfNS_4arch4Sm80ELb1ELb0ELb0ELb1ELb0ELb0ELb0ELb0ELi2ELi2ELi2ELi2ELb1EEENS1_21CollectiveEpilogueBwdISA_SB_SD_Li256ELb1ELb0ELi4EEENS1_25SingleTileBwdLPTSchedulerILb1ELi64ELb0EEEEEEEEEvNT_6ParamsE:
	.zero		1176


//--------------------- .nv.constant0._ZN7cutlass13device_kernelIN5flash19enable_sm80_to_sm89INS1_16FlashAttnBwdSm80INS1_25CollectiveMainloopBwdSm80ILi1ELi1EN4cute5tupleIJNS5_1CILi64EEES8_NS7_ILi192EEEEEENS_6half_tEfNS_4arch4Sm80ELb1ELb0ELb0ELb1ELb1ELb0ELb0ELb0ELi2ELi2ELi2ELi2ELb1EEENS1_21CollectiveEpilogueBwdISA_SB_SD_Li256ELb1ELb0ELi4EEENS1_25SingleTileBwdLPTSchedulerILb1ELi64ELb1EEEEEEEEEvNT_6ParamsE --------------------------
	.section	.nv.constant0._ZN7cutlass13device_kernelIN5flash19enable_sm80_to_sm89INS1_16FlashAttnBwdSm80INS1_25CollectiveMainloopBwdSm80ILi1ELi1EN4cute5tupleIJNS5_1CILi64EEES8_NS7_ILi192EEEEEENS_6half_tEfNS_4arch4Sm80ELb1ELb0ELb0ELb1ELb1ELb0ELb0ELb0ELi2ELi2ELi2ELi2ELb1EEENS1_21CollectiveEpilogueBwdISA_SB_SD_Li256ELb1ELb0ELi4EEENS1_25SingleTileBwdLPTSchedulerILb1ELi64ELb1EEEEEEEEEvNT_6ParamsE,"a",@progbits
	.sectionflags	@""
	.align	4
.nv.constant0._ZN7cutlass13device_kernelIN5flash19enable_sm80_to_sm89INS1_16FlashAttnBwdSm80INS1_25CollectiveMainloopBwdSm80ILi1ELi1EN4cute5tupleIJNS5_1CILi64EEES8_NS7_ILi192EEEEEENS_6half_tEfNS_4arch4Sm80ELb1ELb0ELb0ELb1ELb1ELb0ELb0ELb0ELi2ELi2ELi2ELi2ELb1EEENS1_21CollectiveEpilogueBwdISA_SB_SD_Li256ELb1ELb0ELi4EEENS1_25SingleTileBwdLPTSchedulerILb1ELi64ELb1EEEEEEEEEvNT_6ParamsE:
	.zero		1176


//--------------------- .nv.constant0._ZN7cutlass13device_kernelIN5flash19enable_sm80_to_sm89INS1_16FlashAttnBwdSm80INS1_25CollectiveMainloopBwdSm80ILi1ELi1EN4cute5tupleIJNS5_1CILi64EEES8_NS7_ILi192EEEEEENS_6half_tEfNS_4arch4Sm80ELb1ELb0ELb0ELb1ELb0ELb0ELb0ELb0ELi2ELi2ELi2ELi2ELb1EEENS1_24CollectiveEpilogueBwdGQAISA_fSD_Li256ELb1ELb0EEENS1_25SingleTileBwdLPTSchedulerILb1ELi64ELb0EEEEEEEEEvNT_6ParamsE --------------------------
	.section	.nv.constant0._ZN7cutlass13device_kernelIN5flash19enable_sm80_to_sm89INS1_16FlashAttnBwdSm80INS1_25CollectiveMainloopBwdSm80ILi1ELi1EN4cute5tupleIJNS5_1CILi64EEES8_NS7_ILi192EEEEEENS_6half_tEfNS_4arch4Sm80ELb1ELb0ELb0ELb1ELb0ELb0ELb0ELb0ELi2ELi2ELi2ELi2ELb1EEENS1_24CollectiveEpilogueBwdGQAISA_fSD_Li256ELb1ELb0EEENS1_25SingleTileBwdLPTSchedulerILb1ELi64ELb0EEEEEEEEEvNT_6ParamsE,"a",@progbits
	.sectionflags	@""
	.align	4
.nv.constant0._ZN7cutlass13device_kernelIN5flash19enable_sm80_to_sm89INS1_16FlashAttnBwdSm80INS1_25CollectiveMainloopBwdSm80ILi1ELi1EN4cute5tupleIJNS5_1CILi64EEES8_NS7_ILi192EEEEEENS_6half_tEfNS_4arch4Sm80ELb1ELb0ELb0ELb1ELb0ELb0ELb0ELb0ELi2ELi2ELi2ELi2ELb1EEENS1_24CollectiveEpilogueBwdGQAISA_fSD_Li256ELb1ELb0EEENS1_25SingleTileBwdLPTSchedulerILb1ELi64ELb0EEEEEEEEEvNT_6ParamsE:
	.zero		1184


//--------------------- .nv.constant0._ZN7cutlass13device_kernelIN5flash19enable_sm80_to_sm89INS1_16FlashAttnBwdSm80INS1_25CollectiveMainloopBwdSm80ILi1ELi1EN4cute5tupleIJNS5_1CILi64EEES8_NS7_ILi192EEEEEENS_6half_tEfNS_4arch4Sm80ELb1ELb0ELb0ELb1ELb1ELb0ELb0ELb0ELi2ELi2ELi2ELi2ELb1EEENS1_24CollectiveEpilogueBwdGQAISA_fSD_Li256ELb1ELb1EEENS1_25SingleTileBwdLPTSchedulerILb1ELi64ELb1EEEEEEEEEvNT_6ParamsE --------------------------
	.section	.nv.constant0._ZN7cutlass13device_kernelIN5flash19enable_sm80_to_sm89INS1_16FlashAttnBwdSm80INS1_25CollectiveMainloopBwdSm80ILi1ELi1EN4cute5tupleIJNS5_1CILi64EEES8_NS7_ILi192EEEEEENS_6half_tEfNS_4arch4Sm80ELb1ELb0ELb0ELb1ELb1ELb0ELb0ELb0ELi2ELi2ELi2ELi2ELb1EEENS1_24CollectiveEpilogueBwdGQAISA_fSD_Li256ELb1ELb1EEENS1_25SingleTileBwdLPTSchedulerILb1ELi64ELb1EEEEEEEEEvNT_6ParamsE,"a",@progbits
	.sectionflags	@""
	.align	4
.nv.constant0._ZN7cutlass13device_kernelIN5flash19enable_sm80_to_sm89INS1_16FlashAttnBwdSm80INS1_25CollectiveMainloopBwdSm80ILi1ELi1EN4cute5tupleIJNS5_1CILi64EEES8_NS7_ILi192EEEEEENS_6half_tEfNS_4arch4Sm80ELb1ELb0ELb0ELb1ELb1ELb0ELb0ELb0ELi2ELi2ELi2ELi2ELb1EEENS1_24CollectiveEpilogueBwdGQAISA_fSD_Li256ELb1ELb1EEENS1_25SingleTileBwdLPTSchedulerILb1ELi64ELb1EEEEEEEEEvNT_6ParamsE:
	.zero		1184


//--------------------- .nv.constant0._ZN7cutlass13device_kernelIN5flash19enable_sm80_to_sm89INS1_16FlashAttnBwdSm80INS1_25CollectiveMainloopBwdSm80ILi2ELi1EN4cute5tupleIJNS5_1CILi64EEENS7_ILi80EEENS7_ILi192EEEEEENS_6half_tEfNS_4arch4Sm80ELb0ELb0ELb0ELb0ELb0ELb0ELb1ELb0ELi2ELi4ELi2ELi2ELb0EEENS1_21CollectiveEpilogueBwdISB_SC_SE_Li256ELb0ELb1ELi4EEENS1_19SingleTileSchedulerILb0ELb0ELb0ELi80EEEEEEEEEvNT_6ParamsE --------------------------
	.section	.nv.constant0._ZN7cutlass13device_kernelIN5flash19enable_sm80_to_sm89INS1_16FlashAttnBwdSm80INS1_25CollectiveMainloopBwdSm80ILi2ELi1EN4cute5tupleIJNS5_1CILi64EEENS7_ILi80EEENS7_ILi192EEEEEENS_6half_tEfNS_4arch4Sm80ELb0ELb0ELb0ELb0ELb0ELb0ELb1ELb0ELi2ELi4ELi2ELi2ELb0EEENS1_21CollectiveEpilogueBwdISB_SC_SE_Li256ELb0ELb1ELi4EEENS1_19SingleTileSchedulerILb0ELb0ELb0ELi80EEEEEEEEEvNT_6ParamsE,"a",@progbits
	.sectionflags	@""
	.align	4
.nv.constant0._ZN7cutlass13device_kernelIN5flash19enable_sm80_to_sm89INS1_16FlashAttnBwdSm80INS1_25CollectiveMainloopBwdSm80ILi2ELi1EN4cute5tupleIJNS5_1CILi64EEENS7_ILi80EEENS7_ILi192EEEEEENS_6half_tEfNS_4arch4Sm80ELb0ELb0ELb0ELb0ELb0ELb0ELb1ELb0ELi2ELi4ELi2ELi2ELb0EEENS1_21CollectiveEpilogueBwdISB_SC_SE_Li256ELb0ELb1ELi4EEENS1_19SingleTileSchedulerILb0ELb0ELb0ELi80EEEEEEEEEvNT_6ParamsE:
	.zero		1152


//--------------------- .nv.constant0._ZN7cutlass13device_kernelIN5flash19enable_sm80_to_sm89INS1_16FlashAttnBwdSm80INS1_25CollectiveMainloopBwdSm80ILi2ELi1EN4cute5tupleIJNS5_1CILi64EEENS7_ILi80EEENS7_ILi192EEEEEENS_6half_tEfNS_4arch4Sm80ELb0ELb0ELb0ELb0ELb1ELb0ELb1ELb0ELi2ELi4ELi2ELi2ELb0EEENS1_21CollectiveEpilogueBwdISB_SC_SE_Li256ELb0ELb1ELi4EEENS1_19SingleTileSchedulerILb0ELb0ELb0ELi80EEEEEEEEEvNT_6ParamsE --------------------------
	.section	.nv.constant0._ZN7cutlass13device_kernelIN5flash19enable_sm80_to_sm89INS1_16FlashAttnBwdSm80INS1_25CollectiveMainloopBwdSm80ILi2ELi1EN4cute5tupleIJNS5_1CILi64EEENS7_ILi80EEENS7_ILi192EEEEEENS_6half_tEfNS_4arch4Sm80ELb0ELb0ELb0ELb0ELb1ELb0ELb1ELb0ELi2ELi4ELi2ELi2ELb0EEENS1_21CollectiveEpilogueBwdISB_SC_SE_Li256ELb0ELb1ELi4EEENS1_19SingleTileSchedulerILb0ELb0ELb0ELi80EEEEEEEEEvNT_6ParamsE,"a",@progbits
	.sectionflags	@""
	.align	4
.nv.constant0._ZN7cutlass13device_kernelIN5flash19enable_sm80_to_sm89INS1_16FlashAttnBwdSm80INS1_25CollectiveMainloopBwdSm80ILi2ELi1EN4cute5tupleIJNS5_1CILi64EEENS7_ILi80EEENS7_ILi192EEEEEENS_6half_tEfNS_4arch4Sm80ELb0ELb0ELb0ELb0ELb1ELb0ELb1ELb0ELi2ELi4ELi2ELi2ELb0EEENS1_21CollectiveEpilogueBwdISB_SC_SE_Li256ELb0ELb1ELi4EEENS1_19SingleTileSchedulerILb0ELb0ELb0ELi80EEEEEEEEEvNT_6ParamsE:
	.zero		1152


//--------------------- .nv.constant0._ZN7cutlass13device_kernelIN5flash19enable_sm80_to_sm89INS1_16FlashAttnBwdSm80INS1_25CollectiveMainloopBwdSm80ILi2ELi1EN4cute5tupleIJNS5_1CILi64EEENS7_ILi80EEENS7_ILi192EEEEEENS_6half_tEfNS_4arch4Sm80ELb0ELb0ELb0ELb0ELb0ELb0ELb1ELb0ELi2ELi4ELi2ELi2ELb0EEENS1_24CollectiveEpilogueBwdGQAISB_fSE_Li256ELb0ELb0EEENS1_19SingleTileSchedulerILb0ELb0ELb0ELi80EEEEEEEEEvNT_6ParamsE --------------------------
	.section	.nv.constant0._ZN7cutlass13device_kernelIN5flash19enable_sm80_to_sm89INS1_16FlashAttnBwdSm80INS1_25CollectiveMainloopBwdSm80ILi2ELi1EN4cute5tupleIJNS5_1CILi64EEENS7_ILi80EEENS7_ILi192EEEEEENS_6half_tEfNS_4arch4Sm80ELb0ELb0ELb0ELb0ELb0ELb0ELb1ELb0ELi2ELi4ELi2ELi2ELb0EEENS1_24CollectiveEpilogueBwdGQAISB_fSE_Li256ELb0ELb0EEENS1_19SingleTileSchedulerILb0ELb0ELb0ELi80EEEEEEEEEvNT_6ParamsE,"a",@progbits
	.sectionflags	@""
	.align	4
.nv.constant0._ZN7cutlass13device_kernelIN5flash19enable_sm80_to_sm89INS1_16FlashAttnBwdSm80INS1_25CollectiveMainloopBwdSm80ILi2ELi1EN4cute5tupleIJNS5_1CILi64EEENS7_ILi80EEENS7_ILi192EEEEEENS_6half_tEfNS_4arch4Sm80ELb0ELb0ELb0ELb0ELb0ELb0ELb1ELb0ELi2ELi4ELi2ELi2ELb0EEENS1_24CollectiveEpilogueBwdGQAISB_fSE_Li256ELb0ELb0EEENS1_19SingleTileSchedulerILb0ELb0ELb0ELi80EEEEEEEEEvNT_6ParamsE:
	.zero		1160


//--------------------- .nv.constant0._ZN7cutlass13device_kernelIN5flash19enable_sm80_to_sm89INS1_16FlashAttnBwdSm80INS1_25CollectiveMainloopBwdSm80ILi2ELi1EN4cute5tupleIJNS5_1CILi64EEENS7_ILi80EEENS7_ILi192EEEEEENS_6half_tEfNS_4arch4Sm80ELb0ELb0ELb0ELb0ELb1ELb0ELb1ELb0ELi2ELi4ELi2ELi2ELb0EEENS1_24CollectiveEpilogueBwdGQAISB_fSE_Li256ELb0ELb1EEENS1_19SingleTileSchedulerILb0ELb0ELb0ELi80EEEEEEEEEvNT_6ParamsE --------------------------
	.section	.nv.constant0._ZN7cutlass13device_kernelIN5flash19enable_sm80_to_sm89INS1_16FlashAttnBwdSm80INS1_25CollectiveMainloopBwdSm80ILi2ELi1EN4cute5tupleIJNS5_1CILi64EEENS7_ILi80EEENS7_ILi192EEEEEENS_6half_tEfNS_4arch4Sm80ELb0ELb0ELb0ELb0ELb1ELb0ELb1ELb0ELi2ELi4ELi2ELi2ELb0EEENS1_24CollectiveEpilogueBwdGQAISB_fSE_Li256ELb0ELb1EEENS1_19SingleTileSchedulerILb0ELb0ELb0ELi80EEEEEEEEEvNT_6ParamsE,"a",@progbits
	.sectionflags	@""
	.align	4
.nv.constant0._ZN7cutlass13device_kernelIN5flash19enable_sm80_to_sm89INS1_16FlashAttnBwdSm80INS1_25CollectiveMainloopBwdSm80ILi2ELi1EN4cute5tupleIJNS5_1CILi64EEENS7_ILi80EEENS7_ILi192EEEEEENS_6half_tEfNS_4arch4Sm80ELb0ELb0ELb0ELb0ELb1ELb0ELb1ELb0ELi2ELi4ELi2ELi2ELb0EEENS1_24CollectiveEpilogueBwdGQAISB_fSE_Li256ELb0ELb1EEENS1_19SingleTileSchedulerILb0ELb0ELb0ELi80EEEEEEEEEvNT_6ParamsE:
	.zero		1160


//--------------------- .nv.constant0._ZN7cutlass13device_kernelIN5flash19enable_sm80_to_sm89INS1_16FlashAttnBwdSm80INS1_25CollectiveMainloopBwdSm80ILi2ELi1EN4cute5tupleIJNS5_1CILi64EEENS7_ILi80EEENS7_ILi192EEEEEENS_6half_tEfNS_4arch4Sm80ELb0ELb0ELb0ELb1ELb0ELb0ELb1ELb0ELi2ELi4ELi2ELi2ELb0EEENS1_21CollectiveEpilogueBwdISB_SC_SE_Li256ELb1ELb1ELi4EEENS1_19SingleTileSchedulerILb1ELb0ELb0ELi80EEEEEEEEEvNT_6ParamsE --------------------------
	.section	.nv.constant0._ZN7cutlass13device_kernelIN5flash19enable_sm80_to_sm89INS1_16FlashAttnBwdSm80INS1_25CollectiveMainloopBwdSm80ILi2ELi1EN4cute5tupleIJNS5_1CILi64EEENS7_ILi80EEENS7_ILi192EEEEEENS_6half_tEfNS_4arch4Sm80ELb0ELb0ELb0ELb1ELb0ELb0ELb1ELb0ELi2ELi4ELi2ELi2ELb0EEENS1_21CollectiveEpilogueBwdISB_SC_SE_Li256ELb1ELb1ELi4EEENS1_19SingleTileSchedulerILb1ELb0ELb0ELi80EEEEEEEEEvNT_6ParamsE,"a",@progbits
	.sectionflags	@""
	.align	4
.nv.constant0._ZN7cutlass13device_kernelIN5flash19enable_sm80_to_sm89INS1_16FlashAttnBwdSm80INS1_25CollectiveMainloopBwdSm80ILi2ELi1EN4cute5tupleIJNS5_1CILi64EEENS7_ILi80EEENS7_ILi192EEEEEENS_6half_tEfNS_4arch4Sm80ELb0ELb0ELb0ELb1ELb0ELb0ELb1ELb0ELi2ELi4ELi2ELi2ELb0EEENS1_21CollectiveEpilogueBwdISB_SC_SE_Li256ELb1ELb1ELi4EEENS1_19SingleTileSchedulerILb1ELb0ELb0ELi80EEEEEEEEEvNT_6ParamsE:
	.zero		1152


//--------------------- .nv.constant0._ZN7cutlass13device_kernelIN5flash19enable_sm80_to_sm89INS1_16FlashAttnBwdSm80INS1_25CollectiveMainloopBwdSm80ILi2ELi1EN4cute5tupleIJNS5_1CILi64EEENS7_ILi80EEENS7_ILi192EEEEEENS_6half_tEfNS_4arch4Sm80ELb0ELb0ELb0ELb1ELb1ELb0ELb1ELb0ELi2ELi4ELi2ELi2ELb0EEENS1_21CollectiveEpilogueBwdISB_SC_SE_Li256ELb1ELb1ELi4EEENS1_19SingleTileSchedulerILb1ELb0ELb0ELi80EEEEEEEEEvNT_6ParamsE --------------------------
	.section	.nv.constant0._ZN7cutlass13device_kernelIN5flash19enable_sm80_to_sm89INS1_16FlashAttnBwdSm80INS1_25CollectiveMainloopBwdSm80ILi2ELi1EN4cute5tupleIJNS5_1CILi64EEENS7_ILi80EEENS7_ILi192EEEEEENS_6half_tEfNS_4arch4Sm80ELb0ELb0ELb0ELb1ELb1ELb0ELb1ELb0ELi2ELi4ELi2ELi2ELb0EEENS1_21CollectiveEpilogueBwdISB_SC_SE_Li256ELb1ELb1ELi4EEENS1_19SingleTileSchedulerILb1ELb0ELb0ELi80EEEEEEEEEvNT_6ParamsE,"a",@progbits
	.sectionflags	@""
	.align	4
.nv.constant0._ZN7cutlass13device_kernelIN5flash19enable_sm80_to_sm89INS1_16FlashAttnBwdSm80INS1_25CollectiveMainloopBwdSm80ILi2ELi1EN4cute5tupleIJNS5_1CILi64EEENS7_ILi80EEENS7_ILi192EEEEEENS_6half_tEfNS_4arch4Sm80ELb0ELb0ELb0ELb1ELb1ELb0ELb1ELb0ELi2ELi4ELi2ELi2ELb0EEENS1_21CollectiveEpilogueBwdISB_SC_SE_Li256ELb1ELb1ELi4EEENS1_19SingleTileSchedulerILb1ELb0ELb0ELi80EEEEEEEEEvNT_6ParamsE:
	.zero		1152


//--------------------- .nv.constant0._ZN7cutlass13device_kernelIN5flash19enable_sm80_to_sm89INS1_16FlashAttnBwdSm80INS1_25CollectiveMainloopBwdSm80ILi2ELi1EN4cute5tupleIJNS5_1CILi64EEENS7_ILi80EEENS7_ILi192EEEEEENS_6half_tEfNS_4arch4Sm80ELb0ELb0ELb0ELb1ELb0ELb0ELb1ELb0ELi2ELi4ELi2ELi2ELb0EEENS1_24CollectiveEpilogueBwdGQAISB_fSE_Li256ELb1ELb0EEENS1_19SingleTileSchedulerILb1ELb0ELb0ELi80EEEEEEEEEvNT_6ParamsE --------------------------
	.section	.nv.constant0._ZN7cutlass13device_kernelIN5flash19enable_sm80_to_sm89INS1_16FlashAttnBwdSm80INS1_25CollectiveMainloopBwdSm80ILi2ELi1EN4cute5tupleIJNS5_1CILi64EEENS7_ILi80EEENS7_ILi192EEEEEENS_6half_tEfNS_4arch4Sm80ELb0ELb0ELb0ELb1ELb0ELb0ELb1ELb0ELi2ELi4ELi2ELi2ELb0EEENS1_24CollectiveEpilogueBwdGQAISB_fSE_Li256ELb1ELb0EEENS1_19SingleTileSchedulerILb1ELb0ELb0ELi80EEEEEEEEEvNT_6ParamsE,"a",@progbits
	.sectionflags	@""
	.align	4
.nv.constant0._ZN7cutlass13device_kernelIN5flash19enable_sm80_to_sm89INS1_16FlashAttnBwdSm80INS1_25CollectiveMainloopBwdSm80ILi2ELi1EN4cute5tupleIJNS5_1CILi64EEENS7_ILi80EEENS7_ILi192EEEEEENS_6half_tEfNS_4arch4Sm80ELb0ELb0ELb0ELb1ELb0ELb0ELb1ELb0ELi2ELi4ELi2ELi2ELb0EEENS1_24CollectiveEpilogueBwdGQAISB_fSE_Li256ELb1ELb0EEENS1_19SingleTileSchedulerILb1ELb0ELb0ELi80EEEEEEEEEvNT_6ParamsE:
	.zero		1160


//--------------------- .nv.constant0._ZN7cutlass13device_kernelIN5flash19enable_sm80_to_sm89INS1_16FlashAttnBwdSm80INS1_25CollectiveMainloopBwdSm80ILi2ELi1EN4cute5tupleIJNS5_1CILi64EEENS7_ILi80EEENS7_ILi192EEEEEENS_6half_tEfNS_4arch4Sm80ELb0ELb0ELb0ELb1ELb1ELb0ELb1ELb0ELi2ELi4ELi2ELi2ELb0EEENS1_24CollectiveEpilogueBwdGQAISB_fSE_Li256ELb1ELb1EEENS1_19SingleTileSchedulerILb1ELb0ELb0ELi80EEEEEEEEEvNT_6ParamsE --------------------------
	.section	.nv.constant0._ZN7cutlass13device_kernelIN5flash19enable_sm80_to_sm89INS1_16FlashAttnBwdSm80INS1_25CollectiveMainloopBwdSm80ILi2ELi1EN4cute5tupleIJNS5_1CILi64EEENS7_ILi80EEENS7_ILi192EEEEEENS_6half_tEfNS_4arch4Sm80ELb0ELb0ELb0ELb1ELb1ELb0ELb1ELb0ELi2ELi4ELi2ELi2ELb0EEENS1_24CollectiveEpilogueBwdGQAISB_fSE_Li256ELb1ELb1EEENS1_19SingleTileSchedulerILb1ELb0ELb0ELi80EEEEEEEEEvNT_6ParamsE,"a",@progbits
	.sectionflags	@""
	.align	4
.nv.constant0._ZN7cutlass13device_kernelIN5flash19enable_sm80_to_sm89INS1_16FlashAttnBwdSm80INS1_25CollectiveMainloopBwdSm80ILi2ELi1EN4cute5tupleIJNS5_1CILi64EEENS7_ILi80EEENS7_ILi192EEEEEENS_6half_tEfNS_4arch4Sm80ELb0ELb0ELb0ELb1ELb1ELb0ELb1ELb0ELi2ELi4ELi2ELi2ELb0EEENS1_24CollectiveEpilogueBwdGQAISB_fSE_Li256ELb1ELb1EEENS1_19SingleTileSchedulerILb1ELb0ELb0ELi80EEEEEEEEEvNT_6ParamsE:
	.zero		1160


//--------------------- .nv.constant0._ZN7cutlass13device_kernelIN5flash19enable_sm80_to_sm89INS1_16FlashAttnBwdSm80INS1_25CollectiveMainloopBwdSm80ILi2ELi1EN4cute5tupleIJNS5_1CILi64EEENS7_ILi80EEENS7_ILi192EEEEEENS_6half_tEfNS_4arch4Sm80ELb0ELb1ELb0ELb0ELb0ELb0ELb1ELb0ELi2ELi4ELi2ELi2ELb0EEENS1_21CollectiveEpilogueBwdISB_SC_SE_Li256ELb0ELb1ELi4EEENS1_19SingleTileSchedulerILb0ELb0ELb0ELi80EEEEEEEEEvNT_6ParamsE --------------------------
	.section	.nv.constant0._ZN7cutlass13device_kernelIN5flash19enable_sm80_to_sm89INS1_16FlashAttnBwdSm80INS1_25CollectiveMainloopBwdSm80ILi2ELi1EN4cute5tupleIJNS5_1CILi64EEENS7_ILi80EEENS7_ILi192EEEEEENS_6half_tEfNS_4arch4Sm80ELb0ELb1ELb0ELb0ELb0ELb0ELb1ELb0ELi2ELi4ELi2ELi2ELb0EEENS1_21CollectiveEpilogueBwdISB_SC_SE_Li256ELb0ELb1ELi4EEENS1_19SingleTileSchedulerILb0ELb0ELb0ELi80EEEEEEEEEvNT_6ParamsE,"a",@progbits
	.sectionflags	@""
	.align	4
.nv.constant0._ZN7cutlass13device_kernelIN5flash19enable_sm80_to_sm89INS1_16FlashAttnBwdSm80INS1_25CollectiveMainloopBwdSm80ILi2ELi1EN4cute5tupleIJNS5_1CILi64EEENS7_ILi80EEENS7_ILi192EEEEEENS_6half_tEfNS_4arch4Sm80ELb0ELb1ELb0ELb0ELb0ELb0ELb1ELb0ELi2ELi4ELi2ELi2ELb0EEENS1_21CollectiveEpilogueBwdISB_SC_SE_Li256ELb0ELb1ELi4EEENS1_19SingleTileSchedulerILb0ELb0ELb0ELi80EEEEEEEEEvNT_6ParamsE:
	.zero		1152


//--------------------- .nv.constant0._ZN7cutlass13device_kernelIN5flash19enable_sm80_to_sm89INS1_16FlashAttnBwdSm80INS1_25CollectiveMainloopBwdSm80ILi2ELi1EN4cute5tupleIJNS5_1CILi64EEENS7_ILi80EEENS7_ILi192EEEEEENS_6half_tEfNS_4arch4Sm80ELb0ELb1ELb0ELb0ELb1ELb0ELb1ELb0ELi2ELi4ELi2ELi2ELb0EEENS1_21CollectiveEpilogueBwdISB_SC_SE_Li256ELb0ELb1ELi4EEENS1_19SingleTileSchedulerILb0ELb0ELb0ELi80EEEEEEEEEvNT_6ParamsE --------------------------
	.section	.nv.constant0._ZN7cutlass13device_kernelIN5flash19enable_sm80_to_sm89INS1_16FlashAttnBwdSm80INS1_25CollectiveMainloopBwdSm80ILi2ELi1EN4cute5tupleIJNS5_1CILi64EEENS7_ILi80EEENS7_ILi192EEEEEENS_6half_tEfNS_4arch4Sm80ELb0ELb1ELb0ELb0ELb1ELb0ELb1ELb0ELi2ELi4ELi2ELi2ELb0EEENS1_21CollectiveEpilogueBwdISB_SC_SE_Li256ELb0ELb1ELi4EEENS1_19SingleTileSchedulerILb0ELb0ELb0ELi80EEEEEEEEEvNT_6ParamsE,"a",@progbits
	.sectionflags	@""
	.align	4
.nv.constant0._ZN7cutlass13device_kernelIN5flash19enable_sm80_to_sm89INS1_16FlashAttnBwdSm80INS1_25CollectiveMainloopBwdSm80ILi2ELi1EN4cute5tupleIJNS5_1CILi64EEENS7_ILi80EEENS7_ILi192EEEEEENS_6half_tEfNS_4arch4Sm80ELb0ELb1ELb0ELb0ELb1ELb0ELb1ELb0ELi2ELi4ELi2ELi2ELb0EEENS1_21CollectiveEpilogueBwdISB_SC_SE_Li256ELb0ELb1ELi4EEENS1_19SingleTileSchedulerILb0ELb0ELb0ELi80EEEEEEEEEvNT_6ParamsE:
	.zero		1152


//--------------------- .nv.constant0._ZN7cutlass13device_kernelIN5flash19enable_sm80_to_sm89INS1_16FlashAttnBwdSm80INS1_25CollectiveMainloopBwdSm80ILi2ELi1EN4cute5tupleIJNS5_1CILi64EEENS7_ILi80EEENS7_ILi192EEEEEENS_6half_tEfNS_4arch4Sm80ELb0ELb1ELb0ELb0ELb0ELb0ELb1ELb0ELi2ELi4ELi2ELi2ELb0EEENS1_24CollectiveEpilogueBwdGQAISB_fSE_Li256ELb0ELb0EEENS1_19SingleTileSchedulerILb0ELb0ELb0ELi80EEEEEEEEEvNT_6ParamsE --------------------------
	.section	.nv.constant0._ZN7cutlass13device_kernelIN5flash19enable_sm80_to_sm89INS1_16FlashAttnBwdSm80INS1_25CollectiveMainloopBwdSm80ILi2ELi1EN4cute5tupleIJNS5_1CILi64EEENS7_ILi80EEENS7_ILi192EEEEEENS_6half_tEfNS_4arch4Sm80ELb0ELb1ELb0ELb0ELb0ELb0ELb1ELb0ELi2ELi4ELi2ELi2ELb0EEENS1_24CollectiveEpilogueBwdGQAISB_fSE_Li256ELb0ELb0EEENS1_19SingleTileSchedulerILb0ELb0ELb0ELi80EEEEEEEEEvNT_6ParamsE,"a",@progbits
	.sectionflags	@""
	.align	4
.nv.constant0._ZN7cutlass13device_kernelIN5flash19enable_sm80_to_sm89INS1_16FlashAttnBwdSm80INS1_25CollectiveMainloopBwdSm80ILi2ELi1EN4cute5tupleIJNS5_1CILi64EEENS7_ILi80EEENS7_ILi192EEEEEENS_6half_tEfNS_4arch4Sm80ELb0ELb1ELb0ELb0ELb0ELb0ELb1ELb0ELi2ELi4ELi2ELi2ELb0EEENS1_24CollectiveEpilogueBwdGQAISB_fSE_Li256ELb0ELb0EEENS1_19SingleTileSchedulerILb0ELb0ELb0ELi80EEEEEEEEEvNT_6ParamsE:
	.zero		1160


//--------------------- .nv.constant0._ZN7cutlass13device_kernelIN5flash19enable_sm80_to_sm89INS1_16FlashAttnBwdSm80INS1_25CollectiveMainloopBwdSm80ILi2ELi1EN4cute5tupleIJNS5_1CILi64EEENS7_ILi80EEENS7_ILi192EEEEEENS_6half_tEfNS_4arch4Sm80ELb0ELb1ELb0ELb0ELb1ELb0ELb1ELb0ELi2ELi4ELi2ELi2ELb0EEENS1_24CollectiveEpilogueBwdGQAISB_fSE_Li256ELb0ELb1EEENS1_19SingleTileSchedulerILb0ELb0ELb0ELi80EEEEEEEEEvNT_6ParamsE --------------------------
	.section	.nv.constant0._ZN7cutlass13device_kernelIN5flash19enable_sm80_to_sm89INS1_16FlashAttnBwdSm80INS1_25CollectiveMainloopBwdSm80ILi2ELi1EN4cute5tupleIJNS5_1CILi64EEENS7_ILi80EEENS7_ILi192EEEEEENS_6half_tEfNS_4arch4Sm80ELb0ELb1ELb0ELb0ELb1ELb0ELb1ELb0ELi2ELi4ELi2ELi2ELb0EEENS1_24CollectiveEpilogueBwdGQAISB_fSE_Li256ELb0ELb1EEENS1_19SingleTileSchedulerILb0ELb0ELb0ELi80EEEEEEEEEvNT_6ParamsE,"a",@progbits
	.sectionflags	@""
	.align	4
.nv.constant0._ZN7cutlass13device_kernelIN5flash19enable_sm80_to_sm89INS1_16FlashAttnBwdSm80INS1_25CollectiveMainloopBwdSm80ILi2ELi1EN4cute5tupleIJNS5_1CILi64EEENS7_ILi80EEENS7_ILi192EEEEEENS_6half_tEfNS_4arch4Sm80ELb0ELb1ELb0ELb0ELb1ELb0ELb1ELb0ELi2ELi4ELi2ELi2ELb0EEENS1_24CollectiveEpilogueBwdGQAISB_fSE_Li256ELb0ELb1EEENS1_19SingleTileSchedulerILb0ELb0ELb0ELi80EEEEEEEEEvNT_6ParamsE:
	.zero		1160


//--------------------- .nv.constant0._ZN7cutlass13device_kernelIN5flash19enable_sm80_to_sm89INS1_16FlashAttnBwdSm80INS1_25CollectiveMainloopBwdSm80ILi2ELi1EN4cute5tupleIJNS5_1CILi64EEENS7_ILi80EEENS7_ILi192EEEEEENS_6half_tEfNS_4arch4Sm80ELb0ELb1ELb0ELb1ELb0ELb0ELb1ELb0ELi2ELi4ELi2ELi2ELb0EEENS1_21CollectiveEpilogueBwdISB_SC_SE_Li256ELb1ELb1ELi4EEENS1_19SingleTileSchedulerILb1ELb0ELb0ELi80EEEEEEEEEvNT_6ParamsE --------------------------
	.section	.nv.constant0._ZN7cutlass13device_kernelIN5flash19enable_sm80_to_sm89INS1_16FlashAttnBwdSm80INS1_25CollectiveMainloopBwdSm80ILi2ELi1EN4cute5tupleIJNS5_1CILi64EEENS7_ILi80EEENS7_ILi192EEEEEENS_6half_tEfNS_4arch4Sm80ELb0ELb1ELb0ELb1ELb0ELb0ELb1ELb0ELi2ELi4ELi2ELi2ELb0EEENS1_21CollectiveEpilogueBwdISB_SC_SE_Li256ELb1ELb1ELi4EEENS1_19SingleTileSchedulerILb1ELb0ELb0ELi80EEEEEEEEEvNT_6ParamsE,"a",@progbits
	.sectionflags	@""
	.align	4
.nv.constant0._ZN7cutlass13device_kernelIN5flash19enable_sm80_to_sm89INS1_16FlashAttnBwdSm80INS1_25CollectiveMainloopBwdSm80ILi2ELi1EN4cute5tupleIJNS5_1CILi64EEENS7_ILi80EEENS7_ILi192EEEEEENS_6half_tEfNS_4arch4Sm80ELb0ELb1ELb0ELb1ELb0ELb0ELb1ELb0ELi2ELi4ELi2ELi2ELb0EEENS1_21CollectiveEpilogueBwdISB_SC_SE_Li256ELb1ELb1ELi4EEENS1_19SingleTileSchedulerILb1ELb0ELb0ELi80EEEEEEEEEvNT_6ParamsE:
	.zero		1152


//--------------------- .nv.constant0._ZN7cutlass13device_kernelIN5flash19enable_sm80_to_sm89INS1_16FlashAttnBwdSm80INS1_25CollectiveMainloopBwdSm80ILi2ELi1EN4cute5tupleIJNS5_1CILi64EEENS7_ILi80EEENS7_ILi192EEEEEENS_6half_tEfNS_4arch4Sm80ELb0ELb1ELb0ELb1ELb1ELb0ELb1ELb0ELi2ELi4ELi2ELi2ELb0EEENS1_21CollectiveEpilogueBwdISB_SC_SE_Li256ELb1ELb1ELi4EEENS1_19SingleTileSchedulerILb1ELb0ELb0ELi80EEEEEEEEEvNT_6ParamsE --------------------------
	.section	.nv.constant0._ZN7cutlass13device_kernelIN5flash19enable_sm80_to_sm89INS1_16FlashAttnBwdSm80INS1_25CollectiveMainloopBwdSm80ILi2ELi1EN4cute5tupleIJNS5_1CILi64EEENS7_ILi80EEENS7_ILi192EEEEEENS_6half_tEfNS_4arch4Sm80ELb0ELb1ELb0ELb1ELb1ELb0ELb1ELb0ELi2ELi4ELi2ELi2ELb0EEENS1_21CollectiveEpilogueBwdISB_SC_SE_Li256ELb1ELb1ELi4EEENS1_19SingleTileSchedulerILb1ELb0ELb0ELi80EEEEEEEEEvNT_6ParamsE,"a",@progbits
	.sectionflags	@""
	.align	4
.nv.constant0._ZN7cutlass13device_kernelIN5flash19enable_sm80_to_sm89INS1_16FlashAttnBwdSm80INS1_25CollectiveMainloopBwdSm80ILi2ELi1EN4cute5tupleIJNS5_1CILi64EEENS7_ILi80EEENS7_ILi192EEEEEENS_6half_tEfNS_4arch4Sm80ELb0ELb1ELb0ELb1ELb1ELb0ELb1ELb0ELi2ELi4ELi2ELi2ELb0EEENS1_21CollectiveEpilogueBwdISB_SC_SE_Li256ELb1ELb1ELi4EEENS1_19SingleTileSchedulerILb1ELb0ELb0ELi80EEEEEEEEEvNT_6ParamsE:
	.zero		1152


//--------------------- .nv.constant0._ZN7cutlass13device_kernelIN5flash19enable_sm80_to_sm89INS1_16FlashAttnBwdSm80INS1_25CollectiveMainloopBwdSm80ILi2ELi1EN4cute5tupleIJNS5_1CILi64EEENS7_ILi80EEENS7_ILi192EEEEEENS_6half_tEfNS_4arch4Sm80ELb0ELb1ELb0ELb1ELb0ELb0ELb1ELb0ELi2ELi4ELi2ELi2ELb0EEENS1_24CollectiveEpilogueBwdGQAISB_fSE_Li256ELb1ELb0EEENS1_19SingleTileSchedulerILb1ELb0ELb0ELi80EEEEEEEEEvNT_6ParamsE --------------------------
	.section	.nv.constant0._ZN7cutlass13device_kernelIN5flash19enable_sm80_to_sm89INS1_16FlashAttnBwdSm80INS1_25CollectiveMainloopBwdSm80ILi2ELi1EN4cute5tupleIJNS5_1CILi64EEENS7_ILi80EEENS7_ILi192EEEEEENS_6half_tEfNS_4arch4Sm80ELb0ELb1ELb0ELb1ELb0ELb0ELb1ELb0ELi2ELi4ELi2ELi2ELb0EEENS1_24CollectiveEpilogueBwdGQAISB_fSE_Li256ELb1ELb0EEENS1_19SingleTileSchedulerILb1ELb0ELb0ELi80EEEEEEEEEvNT_6ParamsE,"a",@progbits
	.sectionflags	@""
	.align	4
.nv.constant0._ZN7cutlass13device_kernelIN5flash19enable_sm80_to_sm89INS1_16FlashAttnBwdSm80INS1_25CollectiveMainloopBwdSm80ILi2ELi1EN4cute5tupleIJNS5_1CILi64EEENS7_ILi80EEENS7_ILi192EEEEEENS_6half_tEfNS_4arch4Sm80ELb0ELb1ELb0ELb1ELb0ELb0ELb1ELb0ELi2ELi4ELi2ELi2ELb0EEENS1_24CollectiveEpilogueBwdGQAISB_fSE_Li256ELb1ELb0EEENS1_19SingleTileSchedulerILb1ELb0ELb0ELi80EEEEEEEEEvNT_6ParamsE:
	.zero		1160


//--------------------- .nv.constant0._ZN7cutlass13device_kernelIN5flash19enable_sm80_to_sm89INS1_16FlashAttnBwdSm80INS1_25CollectiveMainloopBwdSm80ILi2ELi1EN4cute5tupleIJNS5_1CILi64EEENS7_ILi80EEENS7_ILi192EEEEEENS_6half_tEfNS_4arch4Sm80ELb0ELb1ELb0ELb1ELb1ELb0ELb1ELb0ELi2ELi4ELi2ELi2ELb0EEENS1_24CollectiveEpilogueBwdGQAISB_fSE_Li256ELb1ELb1EEENS1_19SingleTileSchedulerILb1ELb0ELb0ELi80EEEEEEEEEvNT_6ParamsE --------------------------
	.section	.nv.constant0._ZN7cutlass13device_kernelIN5flash19enable_sm80_to_sm89INS1_16FlashAttnBwdSm80INS1_25CollectiveMainloopBwdSm80ILi2ELi1EN4cute5tupleIJNS5_1CILi64EEENS7_ILi80EEENS7_ILi192EEEEEENS_6half_tEfNS_4arch4Sm80ELb0ELb1ELb0ELb1ELb1ELb0ELb1ELb0ELi2ELi4ELi2ELi2ELb0EEENS1_24CollectiveEpilogueBwdGQAISB_fSE_Li256ELb1ELb1EEENS1_19SingleTileSchedulerILb1ELb0ELb0ELi80EEEEEEEEEvNT_6ParamsE,"a",@progbits
	.sectionflags	@""
	.align	4
.nv.constant0._ZN7cutlass13device_kernelIN5flash19enable_sm80_to_sm89INS1_16FlashAttnBwdSm80INS1_25CollectiveMainloopBwdSm80ILi2ELi1EN4cute5tupleIJNS5_1CILi64EEENS7_ILi80EEENS7_ILi192EEEEEENS_6half_tEfNS_4arch4Sm80ELb0ELb1ELb0ELb1ELb1ELb0ELb1ELb0ELi2ELi4ELi2ELi2ELb0EEENS1_24CollectiveEpilogueBwdGQAISB_fSE_Li256ELb1ELb1EEENS1_19SingleTileSchedulerILb1ELb0ELb0ELi80EEEEEEEEEvNT_6ParamsE:
	.zero		1160


//--------------------- .nv.constant0._ZN7cutlass13device_kernelIN5flash19enable_sm80_to_sm89INS1_16FlashAttnBwdSm80INS1_25CollectiveMainloopBwdSm80ILi2ELi1EN4cute5tupleIJNS5_1CILi64EEENS7_ILi80EEENS7_ILi192EEEEEENS_6half_tEfNS_4arch4Sm80ELb1ELb0ELb0ELb0ELb0ELb0ELb1ELb0ELi2ELi4ELi2ELi2ELb0EEENS1_21CollectiveEpilogueBwdISB_SC_SE_Li256ELb0ELb1ELi4EEENS1_25SingleTileBwdLPTSchedulerILb0ELi80ELb0EEEEEEEEEvNT_6ParamsE --------------------------
	.section	.nv.constant0._ZN7cutlass13device_kernelIN5flash19enable_sm80_to_sm89INS1_16FlashAttnBwdSm80INS1_25CollectiveMainloopBwdSm80ILi2ELi1EN4cute5tupleIJNS5_1CILi64EEENS7_ILi80EEENS7_ILi192EEEEEENS_6half_tEfNS_4arch4Sm80ELb1ELb0ELb0ELb0ELb0ELb0ELb1ELb0ELi2ELi4ELi2ELi2ELb0EEENS1_21CollectiveEpilogueBwdISB_SC_SE_Li256ELb0ELb1ELi4EEENS1_25SingleTileBwdLPTSchedulerILb0ELi80ELb0EEEEEEEEEvNT_6ParamsE,"a",@progbits
	.sectionflags	@""
	.align	4
.nv.constant0._ZN7cutlass13device_kernelIN5flash19enable_sm80_to_sm89INS1_16FlashAttnBwdSm80INS1_25CollectiveMainloopBwdSm80ILi2ELi1EN4cute5tupleIJNS5_1CILi64EEENS7_ILi80EEENS7_ILi192EEEEEENS_6half_tEfNS_4arch4Sm80ELb1ELb0ELb0ELb0ELb0ELb0ELb1ELb0ELi2ELi4ELi2ELi2ELb0EEENS1_21CollectiveEpilogueBwdISB_SC_SE_Li256ELb0ELb1ELi4EEENS1_25SingleTileBwdLPTSchedulerILb0ELi80ELb0EEEEEEEEEvNT_6ParamsE:
	.zero		1176


//--------------------- .nv.constant0._ZN7cutlass13device_kernelIN5flash19enable_sm80_to_sm89INS1_16FlashAttnBwdSm80INS1_25CollectiveMainloopBwdSm80ILi2ELi1EN4cute5tupleIJNS5_1CILi64EEENS7_ILi80EEENS7_ILi192EEEEEENS_6half_tEfNS_4arch4Sm80ELb1ELb0ELb0ELb0ELb1ELb0ELb1ELb0ELi2ELi4ELi2ELi2ELb0EEENS1_21CollectiveEpilogueBwdISB_SC_SE_Li256ELb0ELb1ELi4EEENS1_25SingleTileBwdLPTSchedulerILb0ELi80ELb1EEEEEEEEEvNT_6ParamsE --------------------------
	.section	.nv.constant0._ZN7cutlass13device_kernelIN5flash19enable_sm80_to_sm89INS1_16FlashAttnBwdSm80INS1_25CollectiveMainloopBwdSm80ILi2ELi1EN4cute5tupleIJNS5_1CILi64EEENS7_ILi80EEENS7_ILi192EEEEEENS_6half_tEfNS_4arch4Sm80ELb1ELb0ELb0ELb0ELb1ELb0ELb1ELb0ELi2ELi4ELi2ELi2ELb0EEENS1_21CollectiveEpilogueBwdISB_SC_SE_Li256ELb0ELb1ELi4EEENS1_25SingleTileBwdLPTSchedulerILb0ELi80ELb1EEEEEEEEEvNT_6ParamsE,"a",@progbits
	.sectionflags	@""
	.align	4
.nv.constant0._ZN7cutlass13device_kernelIN5flash19enable_sm80_to_sm89INS1_16FlashAttnBwdSm80INS1_25CollectiveMainloopBwdSm80ILi2ELi1EN4cute5tupleIJNS5_1CILi64EEENS7_ILi80EEENS7_ILi192EEEEEENS_6half_tEfNS_4arch4Sm80ELb1ELb0ELb0ELb0ELb1ELb0ELb1ELb0ELi2ELi4ELi2ELi2ELb0EEENS1_21CollectiveEpilogueBwdISB_SC_SE_Li256ELb0ELb1ELi4EEENS1_25SingleTileBwdLPTSchedulerILb0ELi80ELb1EEEEEEEEEvNT_6ParamsE:
	.zero		1176


//--------------------- .nv.constant0._ZN7cutlass13device_kernelIN5flash19enable_sm80_to_sm89INS1_16FlashAttnBwdSm80INS1_25CollectiveMainloopBwdSm80ILi2ELi1EN4cute5tupleIJNS5_1CILi64EEENS7_ILi80EEENS7_ILi192EEEEEENS_6half_tEfNS_4arch4Sm80ELb1ELb0ELb0ELb0ELb0ELb0ELb1ELb0ELi2ELi4ELi2ELi2ELb0EEENS1_24CollectiveEpilogueBwdGQAISB_fSE_Li256ELb0ELb0EEENS1_25SingleTileBwdLPTSchedulerILb0ELi80ELb0EEEEEEEEEvNT_6ParamsE --------------------------
	.section	.nv.constant0._ZN7cutlass13device_kernelIN5flash19enable_sm80_to_sm89INS1_16FlashAttnBwdSm80INS1_25CollectiveMainloopBwdSm80ILi2ELi1EN4cute5tupleIJNS5_1CILi64EEENS7_ILi80EEENS7_ILi192EEEEEENS_6half_tEfNS_4arch4Sm80ELb1ELb0ELb0ELb0ELb0ELb0ELb1ELb0ELi2ELi4ELi2ELi2ELb0EEENS1_24CollectiveEpilogueBwdGQAISB_fSE_Li256ELb0ELb0EEENS1_25SingleTileBwdLPTSchedulerILb0ELi80ELb0EEEEEEEEEvNT_6ParamsE,"a",@progbits
	.sectionflags	@""
	.align	4
.nv.constant0._ZN7cutlass13device_kernelIN5flash19enable_sm80_to_sm89INS1_16FlashAttnBwdSm80INS1_25CollectiveMainloopBwdSm80ILi2ELi1EN4cute5tupleIJNS5_1CILi64EEENS7_ILi80EEENS7_ILi192EEEEEENS_6half_tEfNS_4arch4Sm80ELb1ELb0ELb0ELb0ELb0ELb0ELb1ELb0ELi2ELi4ELi2ELi2ELb0EEENS1_24CollectiveEpilogueBwdGQAISB_fSE_Li256ELb0ELb0EEENS1_25SingleTileBwdLPTSchedulerILb0ELi80ELb0EEEEEEEEEvNT_6ParamsE:
	.zero		1184


//--------------------- .nv.constant0._ZN7cutlass13device_kernelIN5flash19enable_sm80_to_sm89INS1_16FlashAttnBwdSm80INS1_25CollectiveMainloopBwdSm80ILi2ELi1EN4cute5tupleIJNS5_1CILi64EEENS7_ILi80EEENS7_ILi192EEEEEENS_6half_tEfNS_4arch4Sm80ELb1ELb0ELb0ELb0ELb1ELb0ELb1ELb0ELi2ELi4ELi2ELi2ELb0EEENS1_24CollectiveEpilogueBwdGQAISB_fSE_Li256ELb0ELb1EEENS1_25SingleTileBwdLPTSchedulerILb0ELi80ELb1EEEEEEEEEvNT_6ParamsE --------------------------
	.section	.nv.constant0._ZN7cutlass13device_kernelIN5flash19enable_sm80_to_sm89INS1_16FlashAttnBwdSm80INS1_25CollectiveMainloopBwdSm80ILi2ELi1EN4cute5tupleIJNS5_1CILi64EEENS7_ILi80EEENS7_ILi192EEEEEENS_6half_tEfNS_4arch4Sm80ELb1ELb0ELb0ELb0ELb1ELb0ELb1ELb0ELi2ELi4ELi2ELi2ELb0EEENS1_24CollectiveEpilogueBwdGQAISB_fSE_Li256ELb0ELb1EEENS1_25SingleTileBwdLPTSchedulerILb0ELi80ELb1EEEEEEEEEvNT_6ParamsE,"a",@progbits
	.sectionflags	@""
	.align	4
.nv.constant0._ZN7cutlass13device_kernelIN5flash19enable_sm80_to_sm89INS1_16FlashAttnBwdSm80INS1_25CollectiveMainloopBwdSm80ILi2ELi1EN4cute5tupleIJNS5_1CILi64EEENS7_ILi80EEENS7_ILi192EEEEEENS_6half_tEfNS_4arch4Sm80ELb1ELb0ELb0ELb0ELb1ELb0ELb1ELb0ELi2ELi4ELi2ELi2ELb0EEENS1_24CollectiveEpilogueBwdGQAISB_fSE_Li256ELb0ELb1EEENS1_25SingleTileBwdLPTSchedulerILb0ELi80ELb1EEEEEEEEEvNT_6ParamsE:
	.zero		1184


//--------------------- .nv.constant0._ZN7cutlass13device_kernelIN5flash22FlashAttnBwdPreprocessIN4cute5tupleIJNS3_1CILi64EEENS5_ILi192EEEEEENS_6half_tEfNS_4arch4Sm80ELb1ELb0EEEEEvNT_6ParamsE --------------------------
	.section	.nv.constant0._ZN7cutlass13device_kernelIN5flash22FlashAttnBwdPreprocessIN4cute5tupleIJNS3_1CILi64EEENS5_ILi192EEEEEENS_6half_tEfNS_4arch4Sm80ELb1ELb0EEEEEvNT_6ParamsE,"a",@progbits
	.sectionflags	@""
	.align	4
.nv.constant0._ZN7cutlass13device_kernelIN5flash22FlashAttnBwdPreprocessIN4cute5tupleIJNS3_1CILi64EEENS5_ILi192EEEEEENS_6half_tEfNS_4arch4Sm80ELb1ELb0EEEEEvNT_6ParamsE:
	.zero		768


//--------------------- .nv.constant0._ZN7cutlass13device_kernelIN5flash19enable_sm80_to_sm89INS1_16FlashAttnBwdSm80INS1_25CollectiveMainloopBwdSm80ILi2ELi1EN4cute5tupleIJNS5_1CILi64EEENS7_ILi80EEENS7_ILi192EEEEEENS_6half_tEfNS_4arch4Sm80ELb1ELb0ELb0ELb1ELb0ELb0ELb1ELb0ELi2ELi4ELi2ELi2ELb0EEENS1_21CollectiveEpilogueBwdISB_SC_SE_Li256ELb1ELb1ELi4EEENS1_25SingleTileBwdLPTSchedulerILb1ELi80ELb0EEEEEEEEEvNT_6ParamsE --------------------------
	.section	.nv.constant0._ZN7cutlass13device_kernelIN5flash19enable_sm80_to_sm89INS1_16FlashAttnBwdSm80INS1_25CollectiveMainloopBwdSm80ILi2ELi1EN4cute5tupleIJNS5_1CILi64EEENS7_ILi80EEENS7_ILi192EEEEEENS_6half_tEfNS_4arch4Sm80ELb1ELb0ELb0ELb1ELb0ELb0ELb1ELb0ELi2ELi4ELi2ELi2ELb0EEENS1_21CollectiveEpilogueBwdISB_SC_SE_Li256ELb1ELb1ELi4EEENS1_25SingleTileBwdLPTSchedulerILb1ELi80ELb0EEEEEEEEEvNT_6ParamsE,"a",@progbits
	.sectionflags	@""
	.align	4
.nv.constant0._ZN7cutlass13device_kernelIN5flash19enable_sm80_to_sm89INS1_16FlashAttnBwdSm80INS1_25CollectiveMainloopBwdSm80ILi2ELi1EN4cute5tupleIJNS5_1CILi64EEENS7_ILi80EEENS7_ILi192EEEEEENS_6half_tEfNS_4arch4Sm80ELb1ELb0ELb0ELb1ELb0ELb0ELb1ELb0ELi2ELi4ELi2ELi2ELb0EEENS1_21CollectiveEpilogueBwdISB_SC_SE_Li256ELb1ELb1ELi4EEENS1_25SingleTileBwdLPTSchedulerILb1ELi80ELb0EEEEEEEEEvNT_6ParamsE:
	.zero		1176


//--------------------- .nv.constant0._ZN7cutlass13device_kernelIN5flash19enable_sm80_to_sm89INS1_16FlashAttnBwdSm80INS1_25CollectiveMainloopBwdSm80ILi2ELi1EN4cute5tupleIJNS5_1CILi64EEENS7_ILi80EEENS7_ILi192EEEEEENS_6half_tEfNS_4arch4Sm80ELb1ELb0ELb0ELb1ELb1ELb0ELb1ELb0ELi2ELi4ELi2ELi2ELb0EEENS1_21CollectiveEpilogueBwdISB_SC_SE_Li256ELb1ELb1ELi4EEENS1_25SingleTileBwdLPTSchedulerILb1ELi80ELb1EEEEEEEEEvNT_6ParamsE --------------------------
	.section	.nv.constant0._ZN7cutlass13device_kernelIN5flash19enable_sm80_to_sm89INS1_16FlashAttnBwdSm80INS1_25CollectiveMainloopBwdSm80ILi2ELi1EN4cute5tupleIJNS5_1CILi64EEENS7_ILi80EEENS7_ILi192EEEEEENS_6half_tEfNS_4arch4Sm80ELb1ELb0ELb0ELb1ELb1ELb0ELb1ELb0ELi2ELi4ELi2ELi2ELb0EEENS1_21CollectiveEpilogueBwdISB_SC_SE_Li256ELb1ELb1ELi4EEENS1_25SingleTileBwdLPTSchedulerILb1ELi80ELb1EEEEEEEEEvNT_6ParamsE,"a",@progbits
	.sectionflags	@""
	.align	4
.nv.constant0._ZN7cutlass13device_kernelIN5flash19enable_sm80_to_sm89INS1_16FlashAttnBwdSm80INS1_25CollectiveMainloopBwdSm80ILi2ELi1EN4cute5tupleIJNS5_1CILi64EEENS7_ILi80EEENS7_ILi192EEEEEENS_6half_tEfNS_4arch4Sm80ELb1ELb0ELb0ELb1ELb1ELb0ELb1ELb0ELi2ELi4ELi2ELi2ELb0EEENS1_21CollectiveEpilogueBwdISB_SC_SE_Li256ELb1ELb1ELi4EEENS1_25SingleTileBwdLPTSchedulerILb1ELi80ELb1EEEEEEEEEvNT_6ParamsE:
	.zero		1176


//--------------------- .nv.constant0._ZN7cutlass13device_kernelIN5flash19enable_sm80_to_sm89INS1_16FlashAttnBwdSm80INS1_25CollectiveMainloopBwdSm80ILi2ELi1EN4cute5tupleIJNS5_1CILi64EEENS7_ILi80EEENS7_ILi192EEEEEENS_6half_tEfNS_4arch4Sm80ELb1ELb0ELb0ELb1ELb0ELb0ELb1ELb0ELi2ELi4ELi2ELi2ELb0EEENS1_24CollectiveEpilogueBwdGQAISB_fSE_Li256ELb1ELb0EEENS1_25SingleTileBwdLPTSchedulerILb1ELi80ELb0EEEEEEEEEvNT_6ParamsE --------------------------
	.section	.nv.constant0._ZN7cutlass13device_kernelIN5flash19enable_sm80_to_sm89INS1_16FlashAttnBwdSm80INS1_25CollectiveMainloopBwdSm80ILi2ELi1EN4cute5tupleIJNS5_1CILi64EEENS7_ILi80EEENS7_ILi192EEEEEENS_6half_tEfNS_4arch4Sm80ELb1ELb0ELb0ELb1ELb0ELb0ELb1ELb0ELi2ELi4ELi2ELi2ELb0EEENS1_24CollectiveEpilogueBwdGQAISB_fSE_Li256ELb1ELb0EEENS1_25SingleTileBwdLPTSchedulerILb1ELi80ELb0EEEEEEEEEvNT_6ParamsE,"a",@progbits
	.sectionflags	@""
	.align	4
.nv.constant0._ZN7cutlass13device_kernelIN5flash19enable_sm80_to_sm89INS1_16FlashAttnBwdSm80INS1_25CollectiveMainloopBwdSm80ILi2ELi1EN4cute5tupleIJNS5_1CILi64EEENS7_ILi80EEENS7_ILi192EEEEEENS_6half_tEfNS_4arch4Sm80ELb1ELb0ELb0ELb1ELb0ELb0ELb1ELb0ELi2ELi4ELi2ELi2ELb0EEENS1_24CollectiveEpilogueBwdGQAISB_fSE_Li256ELb1ELb0EEENS1_25SingleTileBwdLPTSchedulerILb1ELi80ELb0EEEEEEEEEvNT_6ParamsE:
	.zero		1184


//--------------------- .nv.constant0._ZN7cutlass13device_kernelIN5flash32FlashAttnBwdPostprocessConvertdQIN4cute5tupleIJNS3_1CILi80EEENS5_ILi192EEEEEENS_6half_tEfNS_4arch4Sm80ELi256ENS3_8TiledMMAINS3_8MMA_AtomIJNS3_28SM80_16x8x16_F32F16F16F32_TNEEEENS3_6LayoutINS4_IJNS5_ILi4EEENS5_ILi2EEENS5_ILi1EEEEEENS4_IJSJ_SH_NS5_ILi0EEEEEEEENS4_IJNS5_ILi64EEENS5_ILi16EEESP_EEEEELb1EEEEEvNT_6ParamsE --------------------------
	.section	.nv.constant0._ZN7cutlass13device_kernelIN5flash32FlashAttnBwdPostprocessConvertdQIN4cute5tupleIJNS3_1CILi80EEENS5_ILi192EEEEEENS_6half_tEfNS_4arch4Sm80ELi256ENS3_8TiledMMAINS3_8MMA_AtomIJNS3_28SM80_16x8x16_F32F16F16F32_TNEEEENS3_6LayoutINS4_IJNS5_ILi4EEENS5_ILi2EEENS5_ILi1EEEEEENS4_IJSJ_SH_NS5_ILi0EEEEEEEENS4_IJNS5_ILi64EEENS5_ILi16EEESP_EEEEELb1EEEEEvNT_6ParamsE,"a",@progbits
	.sectionflags	@""
	.align	4
.nv.constant0._ZN7cutlass13device_kernelIN5flash32FlashAttnBwdPostprocessConvertdQIN4cute5tupleIJNS3_1CILi80EEENS5_ILi192EEEEEENS_6half_tEfNS_4arch4Sm80ELi256ENS3_8TiledMMAINS3_8MMA_AtomIJNS3_28SM80_16x8x16_F32F16F16F32_TNEEEENS3_6LayoutINS4_IJNS5_ILi4EEENS5_ILi2EEENS5_ILi1EEEEEENS4_IJSJ_SH_NS5_ILi0EEEEEEEENS4_IJNS5_ILi64EEENS5_ILi16EEESP_EEEEELb1EEEEEvNT_6ParamsE:
	.zero		640


//--------------------- .nv.constant0._ZN7cutlass13device_kernelIN5flash32FlashAttnBwdPostprocessConvertdQIN4cute5tupleIJNS3_1CILi64EEENS5_ILi192EEEEEENS_6half_tEfNS_4arch4Sm80ELi256ENS3_8TiledMMAINS3_8MMA_AtomIJNS3_28SM80_16x8x16_F32F16F16F32_TNEEEENS3_6LayoutINS4_IJNS5_ILi2EEENS5_ILi4EEENS5_ILi1EEEEEENS4_IJSJ_SH_NS5_ILi0EEEEEEEENS4_IJNS5_ILi32EEES6_NS5_ILi16EEEEEEEELb0EEEEEvNT_6ParamsE --------------------------
	.section	.nv.constant0._ZN7cutlass13device_kernelIN5flash32FlashAttnBwdPostprocessConvertdQIN4cute5tupleIJNS3_1CILi64EEENS5_ILi192EEEEEENS_6half_tEfNS_4arch4Sm80ELi256ENS3_8TiledMMAINS3_8MMA_AtomIJNS3_28SM80_16x8x16_F32F16F16F32_TNEEEENS3_6LayoutINS4_IJNS5_ILi2EEENS5_ILi4EEENS5_ILi1EEEEEENS4_IJSJ_SH_NS5_ILi0EEEEEEEENS4_IJNS5_ILi32EEES6_NS5_ILi16EEEEEEEELb0EEEEEvNT_6ParamsE,"a",@progbits
	.sectionflags	@""
	.align	4
.nv.constant0._ZN7cutlass13device_kernelIN5flash32FlashAttnBwdPostprocessConvertdQIN4cute5tupleIJNS3_1CILi64EEENS5_ILi192EEEEEENS_6half_tEfNS_4arch4Sm80ELi256ENS3_8TiledMMAINS3_8MMA_AtomIJNS3_28SM80_16x8x16_F32F16F16F32_TNEEEENS3_6LayoutINS4_IJNS5_ILi2EEENS5_ILi4EEENS5_ILi1EEEEEENS4_IJSJ_SH_NS5_ILi0EEEEEEEENS4_IJNS5_ILi32EEES6_NS5_ILi16EEEEEEEELb0EEEEEvNT_6ParamsE:
	.zero		640


//--------------------- .nv.constant0._ZN7cutlass13device_kernelIN5flash19enable_sm80_to_sm89INS1_16FlashAttnBwdSm80INS1_25CollectiveMainloopBwdSm80ILi2ELi1EN4cute5tupleIJNS5_1CILi64EEENS7_ILi80EEENS7_ILi192EEEEEENS_6half_tEfNS_4arch4Sm80ELb1ELb0ELb0ELb1ELb1ELb0ELb1ELb0ELi2ELi4ELi2ELi2ELb0EEENS1_24CollectiveEpilogueBwdGQAISB_fSE_Li256ELb1ELb1EEENS1_25SingleTileBwdLPTSchedulerILb1ELi80ELb1EEEEEEEEEvNT_6ParamsE --------------------------
	.section	.nv.constant0._ZN7cutlass13device_kernelIN5flash19enable_sm80_to_sm89INS1_16FlashAttnBwdSm80INS1_25CollectiveMainloopBwdSm80ILi2ELi1EN4cute5tupleIJNS5_1CILi64EEENS7_ILi80EEENS7_ILi192EEEEEENS_6half_tEfNS_4arch4Sm80ELb1ELb0ELb0ELb1ELb1ELb0ELb1ELb0ELi2ELi4ELi2ELi2ELb0EEENS1_24CollectiveEpilogueBwdGQAISB_fSE_Li256ELb1ELb1EEENS1_25SingleTileBwdLPTSchedulerILb1ELi80ELb1EEEEEEEEEvNT_6ParamsE,"a",@progbits
	.sectionflags	@""
	.align	4
.nv.constant0._ZN7cutlass13device_kernelIN5flash19enable_sm80_to_sm89INS1_16FlashAttnBwdSm80INS1_25CollectiveMainloopBwdSm80ILi2ELi1EN4cute5tupleIJNS5_1CILi64EEENS7_ILi80EEENS7_ILi192EEEEEENS_6half_tEfNS_4arch4Sm80ELb1ELb0ELb0ELb1ELb1ELb0ELb1ELb0ELi2ELi4ELi2ELi2ELb0EEENS1_24CollectiveEpilogueBwdGQAISB_fSE_Li256ELb1ELb1EEENS1_25SingleTileBwdLPTSchedulerILb1ELi80ELb1EEEEEEEEEvNT_6ParamsE:
	.zero		1184


//--------------------- .nv.constant0._ZN7cutlass13device_kernelIN5flash22FlashAttnBwdPreprocessIN4cute5tupleIJNS3_1CILi64EEENS5_ILi192EEEEEENS_6half_tEfNS_4arch4Sm80ELb1ELb1EEEEEvNT_6ParamsE --------------------------
	.section	.nv.constant0._ZN7cutlass13device_kernelIN5flash22FlashAttnBwdPreprocessIN4cute5tupleIJNS3_1CILi64EEENS5_ILi192EEEEEENS_6half_tEfNS_4arch4Sm80ELb1ELb1EEEEEvNT_6ParamsE,"a",@progbits
	.sectionflags	@""
	.align	4
.nv.constant0._ZN7cutlass13device_kernelIN5flash22FlashAttnBwdPreprocessIN4cute5tupleIJNS3_1CILi64EEENS5_ILi192EEEEEENS_6half_tEfNS_4arch4Sm80ELb1ELb1EEEEEvNT_6ParamsE:
	.zero		768


//--------------------- SYMBOLS --------------------------

	.type		.nv.reservedSmem.offset0,@object
	.size		.nv.reservedSmem.offset0,0x4
